// auto-generated by cutlass_sweep.epilogue — config: {"arch": "sm_90", "cluster_m": 1, "cluster_n": 1, "dtype": "fp16", "fusion": "bias", "tile_k": 64, "tile_m": 256, "tile_n": 256}
#include "cutlass/cutlass.h"
#include "cutlass/gemm/collective/collective_builder.hpp"
#include "cutlass/gemm/device/gemm_universal_adapter.h"
#include "cutlass/gemm/kernel/gemm_universal.hpp"
#include "cutlass/epilogue/collective/collective_builder.hpp"
#include "cutlass/epilogue/fusion/operations.hpp"
#include "cutlass/epilogue/thread/activation.h"

using Elem = cutlass::half_t;
using Acc  = float;
using TileShape    = cute::Shape<cute::_256, cute::_256, cute::_64>;
using ClusterShape = cute::Shape<cute::_1, cute::_1, cute::_1>;
using FusionOp     = cutlass::epilogue::fusion::LinCombPerRowBias<Elem, Acc>;

using CollectiveEpilogue = typename cutlass::epilogue::collective::CollectiveBuilder<
    cutlass::arch::Sm90, cutlass::arch::OpClassTensorOp,
    TileShape, ClusterShape,
    cutlass::epilogue::collective::EpilogueTileAuto,
    Acc, Acc,
    Elem, cutlass::layout::RowMajor, 128 / cutlass::sizeof_bits<Elem>::value,
    Elem, cutlass::layout::RowMajor, 128 / cutlass::sizeof_bits<Elem>::value,
    cutlass::epilogue::TmaWarpSpecializedCooperative,
    FusionOp
  >::CollectiveOp;

using CollectiveMainloop = typename cutlass::gemm::collective::CollectiveBuilder<
    cutlass::arch::Sm90, cutlass::arch::OpClassTensorOp,
    Elem, cutlass::layout::RowMajor, 128 / cutlass::sizeof_bits<Elem>::value,
    Elem, cutlass::layout::ColumnMajor, 128 / cutlass::sizeof_bits<Elem>::value,
    Acc,
    TileShape, ClusterShape,
    cutlass::gemm::collective::StageCountAutoCarveout<
        static_cast<int>(sizeof(typename CollectiveEpilogue::SharedStorage))>,
    cutlass::gemm::KernelTmaWarpSpecializedCooperative
  >::CollectiveOp;

using GemmKernel = cutlass::gemm::kernel::GemmUniversal<
    cute::Shape<int,int,int,int>, CollectiveMainloop, CollectiveEpilogue>;
using Gemm = cutlass::gemm::device::GemmUniversalAdapter<GemmKernel>;

auto* _anchor = &cutlass::device_kernel<GemmKernel>;


// ===== COMPILED SASS (sm_90a) =====

	.target	sm_90a

	.elftype	@"ET_EXEC"


//--------------------- .note.nv.tkinfo           --------------------------
	.section	.note.nv.tkinfo,"",@"SHT_NOTE"
	.sectionflags	@"SHF_NOTE_NV_TKINFO"
	.tkinfo
        /*0018*/ 	.word	0x00000002
        /*0030*/ 	.string	""
        /*0030*/ 	.string	"ptxas"
        /*0030*/ 	.string	"Cuda compilation tools, release 13.0, V13.0.88"
        /*0030*/ 	.string	"Build cuda_13.0.r13.0/compiler.36424714_0"
        /*0030*/ 	.string	"-arch sm_90a -m 64 "



//--------------------- .note.nv.cuinfo           --------------------------
	.section	.note.nv.cuinfo,"",@"SHT_NOTE"
	.sectionflags	@"SHF_NOTE_NV_CUINFO"
        /*0018*/ 	.short	0x0002
        /*001a*/ 	.short	0x005a
        /*001c*/ 	.short	0x0082
	.zero		2


//--------------------- .nv.info                  --------------------------
	.section	.nv.info,"",@"SHT_CUDA_INFO"
	.align	4


	//----- nvinfo : EIATTR_REGCOUNT
	.align		4
        /*0000*/ 	.byte	0x04, 0x2f
        /*0002*/ 	.short	(.L_18 - .L_17)
	.align		4
.L_17:
        /*0004*/ 	.word	index@(_ZN7cutlass13device_kernelINS_4gemm6kernel13GemmUniversalIN4cute5tupleIJiiiiEEENS1_10collective13CollectiveMmaINS1_34MainloopSm90TmaGmmaWarpSpecializedILi3ENS5_IJNS4_1CILi1EEESB_SB_EEENS1_35KernelTmaWarpSpecializedCooperativeEEENS5_IJNSA_ILi256EEESF_NSA_ILi64EEEEEENS_6half_tENS5_IJlSB_lEEESI_SJ_NS4_8TiledMMAINS4_8MMA_AtomIJNS4_4SM904GMMA26MMA_64x256x16_F32F16F16_SSILNSN_5MajorE0ELSP_0ELNSN_7ScaleInE1ELSQ_1EEEEEENS4_6LayoutINS5_IJNSA_ILi2EEESB_SB_EEENS5_IJSB_NSA_ILi0EEESW_EEEEENS5_IJNS4_10UnderscoreESZ_SZ_EEEEENS4_13SM90_TMA_LOADENS4_14ComposedLayoutINS4_7SwizzleILi3ELi4ELi3EEENS4_18smem_ptr_flag_bitsILi16EEENST_INS5_IJNSA_ILi8EEESG_EEENS5_IJSG_SB_EEEEEEEvNS4_8identityES12_S1C_vS1D_EENS_8epilogue10collective18CollectiveEpilogueINS1F_22Sm90TmaWarpSpecializedILi4ELi2ELi16ELb1ELb0EEEJSH_NS5_IJNSA_ILi128EEENSA_ILi32EEEEEESI_SJ_SI_SJ_NS1F_6fusion15FusionCallbacksIS1J_NS1N_17LinCombPerRowBiasISI_fSI_SI_fLi8ELNS_15FloatRoundStyleE2EEESH_S1M_JEEES12_NS13_INS14_ILi2ELi4ELi3EEES17_NST_INS5_IJS18_S1L_EEENS5_IJS1L_SB_EEEEEEENS4_17SM75_U32x4_LDSM_NENS4_14SM90_TMA_STOREES1X_NS4_17SM90_U32x4_STSM_NENS4_9Copy_AtomIJS20_SI_EEEvEEEvvEEEEvNT_6ParamsE)
        /*0008*/ 	.word	0x000000a8


	//----- nvinfo : EIATTR_FRAME_SIZE
	.align		4
.L_18:
        /*000c*/ 	.byte	0x04, 0x11
        /*000e*/ 	.short	(.L_20 - .L_19)
	.align		4
.L_19:
        /*0010*/ 	.word	index@(_ZN7cutlass13device_kernelINS_4gemm6kernel13GemmUniversalIN4cute5tupleIJiiiiEEENS1_10collective13CollectiveMmaINS1_34MainloopSm90TmaGmmaWarpSpecializedILi3ENS5_IJNS4_1CILi1EEESB_SB_EEENS1_35KernelTmaWarpSpecializedCooperativeEEENS5_IJNSA_ILi256EEESF_NSA_ILi64EEEEEENS_6half_tENS5_IJlSB_lEEESI_SJ_NS4_8TiledMMAINS4_8MMA_AtomIJNS4_4SM904GMMA26MMA_64x256x16_F32F16F16_SSILNSN_5MajorE0ELSP_0ELNSN_7ScaleInE1ELSQ_1EEEEEENS4_6LayoutINS5_IJNSA_ILi2EEESB_SB_EEENS5_IJSB_NSA_ILi0EEESW_EEEEENS5_IJNS4_10UnderscoreESZ_SZ_EEEEENS4_13SM90_TMA_LOADENS4_14ComposedLayoutINS4_7SwizzleILi3ELi4ELi3EEENS4_18smem_ptr_flag_bitsILi16EEENST_INS5_IJNSA_ILi8EEESG_EEENS5_IJSG_SB_EEEEEEEvNS4_8identityES12_S1C_vS1D_EENS_8epilogue10collective18CollectiveEpilogueINS1F_22Sm90TmaWarpSpecializedILi4ELi2ELi16ELb1ELb0EEEJSH_NS5_IJNSA_ILi128EEENSA_ILi32EEEEEESI_SJ_SI_SJ_NS1F_6fusion15FusionCallbacksIS1J_NS1N_17LinCombPerRowBiasISI_fSI_SI_fLi8ELNS_15FloatRoundStyleE2EEESH_S1M_JEEES12_NS13_INS14_ILi2ELi4ELi3EEES17_NST_INS5_IJS18_S1L_EEENS5_IJS1L_SB_EEEEEEENS4_17SM75_U32x4_LDSM_NENS4_14SM90_TMA_STOREES1X_NS4_17SM90_U32x4_STSM_NENS4_9Copy_AtomIJS20_SI_EEEvEEEvvEEEEvNT_6ParamsE)
        /*0014*/ 	.word	0x000007a8


	//----- nvinfo : EIATTR_MIN_STACK_SIZE
	.align		4
.L_20:
        /*0018*/ 	.byte	0x04, 0x12
        /*001a*/ 	.short	(.L_22 - .L_21)
	.align		4
.L_21:
        /*001c*/ 	.word	index@(_ZN7cutlass13device_kernelINS_4gemm6kernel13GemmUniversalIN4cute5tupleIJiiiiEEENS1_10collective13CollectiveMmaINS1_34MainloopSm90TmaGmmaWarpSpecializedILi3ENS5_IJNS4_1CILi1EEESB_SB_EEENS1_35KernelTmaWarpSpecializedCooperativeEEENS5_IJNSA_ILi256EEESF_NSA_ILi64EEEEEENS_6half_tENS5_IJlSB_lEEESI_SJ_NS4_8TiledMMAINS4_8MMA_AtomIJNS4_4SM904GMMA26MMA_64x256x16_F32F16F16_SSILNSN_5MajorE0ELSP_0ELNSN_7ScaleInE1ELSQ_1EEEEEENS4_6LayoutINS5_IJNSA_ILi2EEESB_SB_EEENS5_IJSB_NSA_ILi0EEESW_EEEEENS5_IJNS4_10UnderscoreESZ_SZ_EEEEENS4_13SM90_TMA_LOADENS4_14ComposedLayoutINS4_7SwizzleILi3ELi4ELi3EEENS4_18smem_ptr_flag_bitsILi16EEENST_INS5_IJNSA_ILi8EEESG_EEENS5_IJSG_SB_EEEEEEEvNS4_8identityES12_S1C_vS1D_EENS_8epilogue10collective18CollectiveEpilogueINS1F_22Sm90TmaWarpSpecializedILi4ELi2ELi16ELb1ELb0EEEJSH_NS5_IJNSA_ILi128EEENSA_ILi32EEEEEESI_SJ_SI_SJ_NS1F_6fusion15FusionCallbacksIS1J_NS1N_17LinCombPerRowBiasISI_fSI_SI_fLi8ELNS_15FloatRoundStyleE2EEESH_S1M_JEEES12_NS13_INS14_ILi2ELi4ELi3EEES17_NST_INS5_IJS18_S1L_EEENS5_IJS1L_SB_EEEEEEENS4_17SM75_U32x4_LDSM_NENS4_14SM90_TMA_STOREES1X_NS4_17SM90_U32x4_STSM_NENS4_9Copy_AtomIJS20_SI_EEEvEEEvvEEEEvNT_6ParamsE)
        /*0020*/ 	.word	0x000007a8
.L_22:


//--------------------- .nv.compat                --------------------------
	.section	.nv.compat,"",@"SHT_CUDA_COMPAT_INFO"
	.align	4
        /*0000*/ 	.byte	0x02, 0x09, 0x01, 0x00, 0x02, 0x02, 0x04, 0x00, 0x02, 0x05, 0x05, 0x00, 0x03, 0x07, 0x01, 0x01
        /*0010*/ 	.byte	0x02, 0x03, 0x01, 0x00, 0x02, 0x06, 0x01, 0x00, 0x04, 0x0b, 0x08, 0x00, 0x00, 0x00, 0x00, 0x00
        /*0020*/ 	.byte	0x00, 0x00, 0x00, 0x00


//--------------------- .nv.info._ZN7cutlass13device_kernelINS_4gemm6kernel13GemmUniversalIN4cute5tupleIJiiiiEEENS1_10collective13CollectiveMmaINS1_34MainloopSm90TmaGmmaWarpSpecializedILi3ENS5_IJNS4_1CILi1EEESB_SB_EEENS1_35KernelTmaWarpSpecializedCooperativeEEENS5_IJNSA_ILi256EEESF_NSA_ILi64EEEEEENS_6half_tENS5_IJlSB_lEEESI_SJ_NS4_8TiledMMAINS4_8MMA_AtomIJNS4_4SM904GMMA26MMA_64x256x16_F32F16F16_SSILNSN_5MajorE0ELSP_0ELNSN_7ScaleInE1ELSQ_1EEEEEENS4_6LayoutINS5_IJNSA_ILi2EEESB_SB_EEENS5_IJSB_NSA_ILi0EEESW_EEEEENS5_IJNS4_10UnderscoreESZ_SZ_EEEEENS4_13SM90_TMA_LOADENS4_14ComposedLayoutINS4_7SwizzleILi3ELi4ELi3EEENS4_18smem_ptr_flag_bitsILi16EEENST_INS5_IJNSA_ILi8EEESG_EEENS5_IJSG_SB_EEEEEEEvNS4_8identityES12_S1C_vS1D_EENS_8epilogue10collective18CollectiveEpilogueINS1F_22Sm90TmaWarpSpecializedILi4ELi2ELi16ELb1ELb0EEEJSH_NS5_IJNSA_ILi128EEENSA_ILi32EEEEEESI_SJ_SI_SJ_NS1F_6fusion15FusionCallbacksIS1J_NS1N_17LinCombPerRowBiasISI_fSI_SI_fLi8ELNS_15FloatRoundStyleE2EEESH_S1M_JEEES12_NS13_INS14_ILi2ELi4ELi3EEES17_NST_INS5_IJS18_S1L_EEENS5_IJS1L_SB_EEEEEEENS4_17SM75_U32x4_LDSM_NENS4_14SM90_TMA_STOREES1X_NS4_17SM90_U32x4_STSM_NENS4_9Copy_AtomIJS20_SI_EEEvEEEvvEEEEvNT_6ParamsE --------------------------
	.section	.nv.info._ZN7cutlass13device_kernelINS_4gemm6kernel13GemmUniversalIN4cute5tupleIJiiiiEEENS1_10collective13CollectiveMmaINS1_34MainloopSm90TmaGmmaWarpSpecializedILi3ENS5_IJNS4_1CILi1EEESB_SB_EEENS1_35KernelTmaWarpSpecializedCooperativeEEENS5_IJNSA_ILi256EEESF_NSA_ILi64EEEEEENS_6half_tENS5_IJlSB_lEEESI_SJ_NS4_8TiledMMAINS4_8MMA_AtomIJNS4_4SM904GMMA26MMA_64x256x16_F32F16F16_SSILNSN_5MajorE0ELSP_0ELNSN_7ScaleInE1ELSQ_1EEEEEENS4_6LayoutINS5_IJNSA_ILi2EEESB_SB_EEENS5_IJSB_NSA_ILi0EEESW_EEEEENS5_IJNS4_10UnderscoreESZ_SZ_EEEEENS4_13SM90_TMA_LOADENS4_14ComposedLayoutINS4_7SwizzleILi3ELi4ELi3EEENS4_18smem_ptr_flag_bitsILi16EEENST_INS5_IJNSA_ILi8EEESG_EEENS5_IJSG_SB_EEEEEEEvNS4_8identityES12_S1C_vS1D_EENS_8epilogue10collective18CollectiveEpilogueINS1F_22Sm90TmaWarpSpecializedILi4ELi2ELi16ELb1ELb0EEEJSH_NS5_IJNSA_ILi128EEENSA_ILi32EEEEEESI_SJ_SI_SJ_NS1F_6fusion15FusionCallbacksIS1J_NS1N_17LinCombPerRowBiasISI_fSI_SI_fLi8ELNS_15FloatRoundStyleE2EEESH_S1M_JEEES12_NS13_INS14_ILi2ELi4ELi3EEES17_NST_INS5_IJS18_S1L_EEENS5_IJS1L_SB_EEEEEEENS4_17SM75_U32x4_LDSM_NENS4_14SM90_TMA_STOREES1X_NS4_17SM90_U32x4_STSM_NENS4_9Copy_AtomIJS20_SI_EEEvEEEvvEEEEvNT_6ParamsE,"",@"SHT_CUDA_INFO"
	.sectionflags	@""
	.align	4


	//----- nvinfo : EIATTR_CUDA_API_VERSION
	.align		4
        /*0000*/ 	.byte	0x04, 0x37
        /*0002*/ 	.short	(.L_24 - .L_23)
.L_23:
        /*0004*/ 	.word	0x00000082


	//----- nvinfo : EIATTR_KPARAM_INFO
	.align		4
.L_24:
        /*0008*/ 	.byte	0x04, 0x17
        /*000a*/ 	.short	(.L_26 - .L_25)
.L_25:
        /*000c*/ 	.word	0x00000000
        /*0010*/ 	.short	0x0000
        /*0012*/ 	.short	0x0070
        /*0014*/ 	.byte	0x00, 0xf0, 0x01, 0x1c


	//----- nvinfo : EIATTR_SPARSE_MMA_MASK
	.align		4
.L_26:
        /*0018*/ 	.byte	0x03, 0x50
        /*001a*/ 	.short	0x0000


	//----- nvinfo : EIATTR_MAXREG_COUNT
	.align		4
        /*001c*/ 	.byte	0x03, 0x1b
        /*001e*/ 	.short	0x00a8


	//----- nvinfo : EIATTR_NUM_BARRIERS
	.align		4
        /*0020*/ 	.byte	0x02, 0x4c
        /*0022*/ 	.byte	0x02
	.zero		1


	//----- nvinfo : EIATTR_EXTERNS
	.align		4
        /*0024*/ 	.byte	0x04, 0x0f
        /*0026*/ 	.short	(.L_28 - .L_27)


	//   ....[0]....
	.align		4
.L_27:
        /*0028*/ 	.word	index@(__assertfail)


	//----- nvinfo : EIATTR_ANNOTATIONS
	.align		4
.L_28:
        /*002c*/ 	.byte	0x04, 0x55
        /*002e*/ 	.short	(.L_30 - .L_29)


	//   ....[0]....
.L_29:
        /*0030*/ 	.word	0x00000001
        /*0034*/ 	.byte	0x40, 0x0a, 0x00, 0x00, 0x01, 0x00, 0x00, 0x00, 0x70, 0x0a, 0x00, 0x00, 0x01, 0x00, 0x00, 0x00
        /* <DEDUP_REMOVED lines=685> */
        /*2b14*/ 	.byte	0x30, 0x5a, 0x01, 0x00, 0x01, 0x00, 0x00, 0x00, 0x50, 0x5a, 0x01, 0x00


	//----- nvinfo : EIATTR_MERCURY_ISA_VERSION
	.align		4
.L_30:
        /*2b20*/ 	.byte	0x03, 0x5f
        /*2b22*/ 	.short	0x0101


	//----- nvinfo : EIATTR_INT_WARP_WIDE_INSTR_OFFSETS
	.align		4
        /*2b24*/ 	.byte	0x04, 0x31
        /*2b26*/ 	.short	(.L_32 - .L_31)


	//   ....[0]....
.L_31:
        /*2b28*/ 	.word	0x00000930


	//   ....[1]....
        /*2b2c*/ 	.word	0x00000950


	//   ....[2]....
        /*2b30*/ 	.word	0x00000960


	//----- nvinfo : EIATTR_COOP_GROUP_MASK_REGIDS
	.align		4
.L_32:
        /*2b34*/ 	.byte	0x04, 0x29
        /*2b36*/ 	.short	(.L_34 - .L_33)


	//   ....[0]....
.L_33:
        /*2b38*/ 	.word	0xffffffff


	//   ....[1]....
        /*2b3c*/ 	.word	0xffffffff


	//   ....[2]....
        /*2b40*/ 	.word	0xffffffff


	//   ....[3]....
        /*2b44*/ 	.word	0xffffffff


	//   ....[4]....
        /*2b48*/ 	.word	0xffffffff


	//   ....[5]....
        /*2b4c*/ 	.word	0xffffffff


	//----- nvinfo : EIATTR_COOP_GROUP_INSTR_OFFSETS
	.align		4
.L_34:
        /*2b50*/ 	.byte	0x04, 0x28
        /*2b52*/ 	.short	(.L_36 - .L_35)


	//   ....[0]....
.L_35:
        /*2b54*/ 	.word	0x00000070


	//   ....[1]....
        /*2b58*/ 	.word	0x000000a0


	//   ....[2]....
        /*2b5c*/ 	.word	0x00000460


	//   ....[3]....
        /*2b60*/ 	.word	0x00000630


	//   ....[4]....
        /*2b64*/ 	.word	0x00000820


	//   ....[5]....
        /*2b68*/ 	.word	0x000015c0


	//----- nvinfo : EIATTR_REG_RECONFIG
	.align		4
.L_36:
        /*2b6c*/ 	.byte	0x01, 0x54
	.zero		2


	//----- nvinfo : EIATTR_SYSCALL_OFFSETS
	.align		4
        /*2b70*/ 	.byte	0x04, 0x46
        /*2b72*/ 	.short	(.L_38 - .L_37)


	//   ....[0]....
.L_37:
        /*2b74*/ 	.word	0x00001770


	//   ....[1]....
        /*2b78*/ 	.word	0x00009630


	//   ....[2]....
        /*2b7c*/ 	.word	0x00009720


	//----- nvinfo : EIATTR_MBARRIER_INSTR_OFFSETS
	.align		4
.L_38:
        /*2b80*/ 	.byte	0x04, 0x39
        /*2b82*/ 	.short	(.L_40 - .L_39)


	//   ....[0]....
.L_39:
        /*2b84*/ 	.word	0x000005c0
        /*2b88*/ 	.word	0x000000ff
        /*2b8c*/ 	.word	0x00000000
        /*2b90*/ 	.short	0x0100
        /*2b92*/ 	.byte	0x08
	.zero		1


	//   ....[1]....
        /*2b94*/ 	.word	0x000005d0
        /*2b98*/ 	.word	0x000000ff
        /*2b9c*/ 	.word	0x00000018
        /*2ba0*/ 	.short	0x0100
        /*2ba2*/ 	.byte	0x08
	.zero		1


	//   ....[2]....
        /*2ba4*/ 	.word	0x000005e0
        /*2ba8*/ 	.word	0x000000ff
        /*2bac*/ 	.word	0x00000008
        /*2bb0*/ 	.short	0x0100
        /*2bb2*/ 	.byte	0x08
	.zero		1


	//   ....[3]....
        /*2bb4*/ 	.word	0x000005f0
        /*2bb8*/ 	.word	0x000000ff
        /*2bbc*/ 	.word	0x00000020
        /*2bc0*/ 	.short	0x0100
        /*2bc2*/ 	.byte	0x08
	.zero		1


	//   ....[4]....
        /*2bc4*/ 	.word	0x00000600
        /*2bc8*/ 	.word	0x000000ff
        /*2bcc*/ 	.word	0x00000010
        /*2bd0*/ 	.short	0x0100
        /*2bd2*/ 	.byte	0x08
	.zero		1


	//   ....[5]....
        /*2bd4*/ 	.word	0x00000610
        /*2bd8*/ 	.word	0x000000ff
        /*2bdc*/ 	.word	0x00000028
        /*2be0*/ 	.short	0x0100
        /*2be2*/ 	.byte	0x08
	.zero		1


	//   ....[6]....
        /*2be4*/ 	.word	0x00000750
        /*2be8*/ 	.word	0x000000ff
        /*2bec*/ 	.word	0x00000030
        /*2bf0*/ 	.short	0x0100
        /*2bf2*/ 	.byte	0x08
	.zero		1


	//   ....[7]....
        /*2bf4*/ 	.word	0x00000760
        /*2bf8*/ 	.word	0x000000ff
        /*2bfc*/ 	.word	0x00000050
        /*2c00*/ 	.short	0x0100
        /*2c02*/ 	.byte	0x08
	.zero		1


	//   ....[8]....
        /*2c04*/ 	.word	0x00000770
        /*2c08*/ 	.word	0x000000ff
        /*2c0c*/ 	.word	0x00000038
        /*2c10*/ 	.short	0x0100
        /*2c12*/ 	.byte	0x08
	.zero		1


	//   ....[9]....
        /*2c14*/ 	.word	0x00000780
        /*2c18*/ 	.word	0x000000ff
        /*2c1c*/ 	.word	0x00000058
        /*2c20*/ 	.short	0x0100
        /*2c22*/ 	.byte	0x08
	.zero		1


	//   ....[10]....
        /*2c24*/ 	.word	0x00000790
        /*2c28*/ 	.word	0x000000ff
        /*2c2c*/ 	.word	0x00000040
        /*2c30*/ 	.short	0x0100
        /*2c32*/ 	.byte	0x08
	.zero		1


	//   ....[11]....
        /*2c34*/ 	.word	0x000007a0
        /*2c38*/ 	.word	0x000000ff
        /*2c3c*/ 	.word	0x00000060
        /*2c40*/ 	.short	0x0100
        /*2c42*/ 	.byte	0x08
	.zero		1


	//   ....[12]....
        /*2c44*/ 	.word	0x000007b0
        /*2c48*/ 	.word	0x000000ff
        /*2c4c*/ 	.word	0x00000048
        /*2c50*/ 	.short	0x0100
        /*2c52*/ 	.byte	0x08
	.zero		1


	//   ....[13]....
        /*2c54*/ 	.word	0x000007c0
        /*2c58*/ 	.word	0x000000ff
        /*2c5c*/ 	.word	0x00000068
        /*2c60*/ 	.short	0x0100
        /*2c62*/ 	.byte	0x08
	.zero		1


	//   ....[14]....
        /*2c64*/ 	.word	0x00000aa0
        /*2c68*/ 	.word	0x000000ff
        /*2c6c*/ 	.word	0x00000070
        /*2c70*/ 	.short	0x0100
        /*2c72*/ 	.byte	0x08
	.zero		1


	//   ....[15]....
        /*2c74*/ 	.word	0x00000ac0
        /*2c78*/ 	.word	0x000000ff
        /*2c7c*/ 	.word	0x00000078
        /*2c80*/ 	.short	0x0100
        /*2c82*/ 	.byte	0x08
	.zero		1


	//   ....[16]....
        /*2c84*/ 	.word	0x00001810
        /*2c88*/ 	.word	0x00000003
        /*2c8c*/ 	.word	0x00000000
        /*2c90*/ 	.short	0x010a
        /*2c92*/ 	.byte	0x3f
	.zero		1


	//   ....[17]....
        /*2c94*/ 	.word	0x00001850
        /*2c98*/ 	.word	0x00000003
        /*2c9c*/ 	.word	0x00000000
        /*2ca0*/ 	.short	0x010a
        /*2ca2*/ 	.byte	0x3f
	.zero		1


	//   ....[18]....
        /*2ca4*/ 	.word	0x00004fa0
        /*2ca8*/ 	.word	0x000000ff
        /*2cac*/ 	.word	0x00000000
        /*2cb0*/ 	.short	0x010a
        /*2cb2*/ 	.byte	0x04
	.zero		1


	//   ....[19]....
        /*2cb4*/ 	.word	0x00004fe0
        /*2cb8*/ 	.word	0x000000ff
        /*2cbc*/ 	.word	0x00000000
        /*2cc0*/ 	.short	0x010a
        /*2cc2*/ 	.byte	0x04
	.zero		1


	//   ....[20]....
        /*2cc4*/ 	.word	0x00009210
        /*2cc8*/ 	.word	0x000000ff
        /*2ccc*/ 	.word	0x00000000
        /*2cd0*/ 	.short	0x0101
        /*2cd2*/ 	.byte	0x04
	.zero		1


	//   ....[21]....
        /*2cd4*/ 	.word	0x00009410
        /*2cd8*/ 	.word	0x000000ff
        /*2cdc*/ 	.word	0x00000000
        /*2ce0*/ 	.short	0x0101
        /*2ce2*/ 	.byte	0x06
	.zero		1


	//   ....[22]....
        /*2ce4*/ 	.word	0x0000a0d0
        /*2ce8*/ 	.word	0x000000ff
        /*2cec*/ 	.word	0x00000030
        /*2cf0*/ 	.short	0x010a
        /*2cf2*/ 	.byte	0x32
	.zero		1


	//   ....[23]....
        /*2cf4*/ 	.word	0x0000a9f0
        /*2cf8*/ 	.word	0x000000ff
        /*2cfc*/ 	.word	0x00000000
        /*2d00*/ 	.short	0x0101
        /*2d02*/ 	.byte	0x04
	.zero		1


	//   ....[24]....
        /*2d04*/ 	.word	0x0000aad0
        /*2d08*/ 	.word	0x0000000d
        /*2d0c*/ 	.word	0x00000030
        /*2d10*/ 	.short	0x010a
        /*2d12*/ 	.byte	0x3f
	.zero		1


	//   ....[25]....
        /*2d14*/ 	.word	0x0000b110
        /*2d18*/ 	.word	0x000000ff
        /*2d1c*/ 	.word	0x00000000
        /*2d20*/ 	.short	0x0101
        /*2d22*/ 	.byte	0x04
	.zero		1


	//   ....[26]....
        /*2d24*/ 	.word	0x0000b200
        /*2d28*/ 	.word	0x0000000d
        /*2d2c*/ 	.word	0x00000030
        /*2d30*/ 	.short	0x010a
        /*2d32*/ 	.byte	0x3f
	.zero		1


	//   ....[27]....
        /*2d34*/ 	.word	0x0000b970
        /*2d38*/ 	.word	0x000000ff
        /*2d3c*/ 	.word	0x00000000
        /*2d40*/ 	.short	0x0101
        /*2d42*/ 	.byte	0x04
	.zero		1


	//   ....[28]....
        /*2d44*/ 	.word	0x0000ba50
        /*2d48*/ 	.word	0x00000014
        /*2d4c*/ 	.word	0x00000030
        /*2d50*/ 	.short	0x010a
        /*2d52*/ 	.byte	0x3f
	.zero		1


	//   ....[29]....
        /*2d54*/ 	.word	0x0000c0d0
        /*2d58*/ 	.word	0x000000ff
        /*2d5c*/ 	.word	0x00000000
        /*2d60*/ 	.short	0x0101
        /*2d62*/ 	.byte	0x04
	.zero		1


	//   ....[30]....
        /*2d64*/ 	.word	0x0000c1b0
        /*2d68*/ 	.word	0x00000014
        /*2d6c*/ 	.word	0x00000030
        /*2d70*/ 	.short	0x010a
        /*2d72*/ 	.byte	0x3f
	.zero		1


	//   ....[31]....
        /*2d74*/ 	.word	0x0000c910
        /*2d78*/ 	.word	0x000000ff
        /*2d7c*/ 	.word	0x00000000
        /*2d80*/ 	.short	0x0101
        /*2d82*/ 	.byte	0x04
	.zero		1


	//   ....[32]....
        /*2d84*/ 	.word	0x0000ca00
        /*2d88*/ 	.word	0x00000014
        /*2d8c*/ 	.word	0x00000030
        /*2d90*/ 	.short	0x010a
        /*2d92*/ 	.byte	0x3f
	.zero		1


	//   ....[33]....
        /*2d94*/ 	.word	0x0000d050
        /*2d98*/ 	.word	0x000000ff
        /*2d9c*/ 	.word	0x00000000
        /*2da0*/ 	.short	0x0101
        /*2da2*/ 	.byte	0x04
	.zero		1


	//   ....[34]....
        /*2da4*/ 	.word	0x0000d140
        /*2da8*/ 	.word	0x00000014
        /*2dac*/ 	.word	0x00000030
        /*2db0*/ 	.short	0x010a
        /*2db2*/ 	.byte	0x3f
	.zero		1


	//   ....[35]....
        /*2db4*/ 	.word	0x0000d890
        /*2db8*/ 	.word	0x000000ff
        /*2dbc*/ 	.word	0x00000000
        /*2dc0*/ 	.short	0x0101
        /*2dc2*/ 	.byte	0x04
	.zero		1


	//   ....[36]....
        /*2dc4*/ 	.word	0x0000d980
        /*2dc8*/ 	.word	0x00000014
        /*2dcc*/ 	.word	0x00000030
        /*2dd0*/ 	.short	0x010a
        /*2dd2*/ 	.byte	0x3f
	.zero		1


	//   ....[37]....
        /*2dd4*/ 	.word	0x0000dfd0
        /*2dd8*/ 	.word	0x000000ff
        /*2ddc*/ 	.word	0x00000000
        /*2de0*/ 	.short	0x0101
        /*2de2*/ 	.byte	0x04
	.zero		1


	//   ....[38]....
        /*2de4*/ 	.word	0x0000e0c0
        /*2de8*/ 	.word	0x00000014
        /*2dec*/ 	.word	0x00000030
        /*2df0*/ 	.short	0x010a
        /*2df2*/ 	.byte	0x3f
	.zero		1


	//   ....[39]....
        /*2df4*/ 	.word	0x0000e810
        /*2df8*/ 	.word	0x000000ff
        /*2dfc*/ 	.word	0x00000000
        /*2e00*/ 	.short	0x0101
        /*2e02*/ 	.byte	0x04
	.zero		1


	//   ....[40]....
        /*2e04*/ 	.word	0x0000e900
        /*2e08*/ 	.word	0x00000014
        /*2e0c*/ 	.word	0x00000030
        /*2e10*/ 	.short	0x010a
        /*2e12*/ 	.byte	0x3f
	.zero		1


	//   ....[41]....
        /*2e14*/ 	.word	0x0000ef50
        /*2e18*/ 	.word	0x000000ff
        /*2e1c*/ 	.word	0x00000000
        /*2e20*/ 	.short	0x0101
        /*2e22*/ 	.byte	0x04
	.zero		1


	//   ....[42]....
        /*2e24*/ 	.word	0x0000f040
        /*2e28*/ 	.word	0x00000014
        /*2e2c*/ 	.word	0x00000030
        /*2e30*/ 	.short	0x010a
        /*2e32*/ 	.byte	0x3f
	.zero		1


	//   ....[43]....
        /*2e34*/ 	.word	0x0000f790
        /*2e38*/ 	.word	0x000000ff
        /*2e3c*/ 	.word	0x00000000
        /*2e40*/ 	.short	0x0101
        /*2e42*/ 	.byte	0x04
	.zero		1


	//   ....[44]....
        /*2e44*/ 	.word	0x0000f880
        /*2e48*/ 	.word	0x00000014
        /*2e4c*/ 	.word	0x00000030
        /*2e50*/ 	.short	0x010a
        /*2e52*/ 	.byte	0x3f
	.zero		1


	//   ....[45]....
        /*2e54*/ 	.word	0x0000fed0
        /*2e58*/ 	.word	0x000000ff
        /*2e5c*/ 	.word	0x00000000
        /*2e60*/ 	.short	0x0101
        /*2e62*/ 	.byte	0x04
	.zero		1


	//   ....[46]....
        /*2e64*/ 	.word	0x0000ffc0
        /*2e68*/ 	.word	0x00000014
        /*2e6c*/ 	.word	0x00000030
        /*2e70*/ 	.short	0x010a
        /*2e72*/ 	.byte	0x3f
	.zero		1


	//   ....[47]....
        /*2e74*/ 	.word	0x00010710
        /*2e78*/ 	.word	0x000000ff
        /*2e7c*/ 	.word	0x00000000
        /*2e80*/ 	.short	0x0101
        /*2e82*/ 	.byte	0x04
	.zero		1


	//   ....[48]....
        /*2e84*/ 	.word	0x00010800
        /*2e88*/ 	.word	0x00000014
        /*2e8c*/ 	.word	0x00000030
        /*2e90*/ 	.short	0x010a
        /*2e92*/ 	.byte	0x3f
	.zero		1


	//   ....[49]....
        /*2e94*/ 	.word	0x00010e50
        /*2e98*/ 	.word	0x000000ff
        /*2e9c*/ 	.word	0x00000000
        /*2ea0*/ 	.short	0x0101
        /*2ea2*/ 	.byte	0x04
	.zero		1


	//   ....[50]....
        /*2ea4*/ 	.word	0x00010f40
        /*2ea8*/ 	.word	0x00000014
        /*2eac*/ 	.word	0x00000030
        /*2eb0*/ 	.short	0x010a
        /*2eb2*/ 	.byte	0x3f
	.zero		1


	//   ....[51]....
        /*2eb4*/ 	.word	0x00011690
        /*2eb8*/ 	.word	0x000000ff
        /*2ebc*/ 	.word	0x00000000
        /*2ec0*/ 	.short	0x0101
        /*2ec2*/ 	.byte	0x04
	.zero		1


	//   ....[52]....
        /*2ec4*/ 	.word	0x00011780
        /*2ec8*/ 	.word	0x0000000e
        /*2ecc*/ 	.word	0x00000030
        /*2ed0*/ 	.short	0x010a
        /*2ed2*/ 	.byte	0x3f
	.zero		1


	//   ....[53]....
        /*2ed4*/ 	.word	0x00011d80
        /*2ed8*/ 	.word	0x000000ff
        /*2edc*/ 	.word	0x00000000
        /*2ee0*/ 	.short	0x0101
        /*2ee2*/ 	.byte	0x04
	.zero		1


	//   ....[54]....
        /*2ee4*/ 	.word	0x00012770
        /*2ee8*/ 	.word	0x000000ff
        /*2eec*/ 	.word	0x00000000
        /*2ef0*/ 	.short	0x0101
        /*2ef2*/ 	.byte	0x04
	.zero		1


	//   ....[55]....
        /*2ef4*/ 	.word	0x00012f00
        /*2ef8*/ 	.word	0x000000ff
        /*2efc*/ 	.word	0x00000078
        /*2f00*/ 	.short	0x010a
        /*2f02*/ 	.byte	0x04
	.zero		1


	//   ....[56]....
        /*2f04*/ 	.word	0x00013300
        /*2f08*/ 	.word	0x000000ff
        /*2f0c*/ 	.word	0x00000050
        /*2f10*/ 	.short	0x010a
        /*2f12*/ 	.byte	0x0d
	.zero		1


	//   ....[57]....
        /*2f14*/ 	.word	0x000133f0
        /*2f18*/ 	.word	0x000000ff
        /*2f1c*/ 	.word	0x00000030
        /*2f20*/ 	.short	0x010b
        /*2f22*/ 	.byte	0x0d
	.zero		1


	//   ....[58]....
        /*2f24*/ 	.word	0x00013450
        /*2f28*/ 	.word	0x000000ff
        /*2f2c*/ 	.word	0x00000000
        /*2f30*/ 	.short	0x0101
        /*2f32*/ 	.byte	0x1f
	.zero		1


	//   ....[59]....
        /*2f34*/ 	.word	0x00013480
        /*2f38*/ 	.word	0x000000ff
        /*2f3c*/ 	.word	0x00000058
        /*2f40*/ 	.short	0x010a
        /*2f42*/ 	.byte	0x0d
	.zero		1


	//   ....[60]....
        /*2f44*/ 	.word	0x00013590
        /*2f48*/ 	.word	0x000000ff
        /*2f4c*/ 	.word	0x00000038
        /*2f50*/ 	.short	0x010b
        /*2f52*/ 	.byte	0x0d
	.zero		1


	//   ....[61]....
        /*2f54*/ 	.word	0x00013600
        /*2f58*/ 	.word	0x000000ff
        /*2f5c*/ 	.word	0x00000000
        /*2f60*/ 	.short	0x0101
        /*2f62*/ 	.byte	0x1e
	.zero		1


	//   ....[62]....
        /*2f64*/ 	.word	0x00013630
        /*2f68*/ 	.word	0x000000ff
        /*2f6c*/ 	.word	0x00000060
        /*2f70*/ 	.short	0x010a
        /*2f72*/ 	.byte	0x0d
	.zero		1


	//   ....[63]....
        /*2f74*/ 	.word	0x00013730
        /*2f78*/ 	.word	0x000000ff
        /*2f7c*/ 	.word	0x00000040
        /*2f80*/ 	.short	0x010b
        /*2f82*/ 	.byte	0x0d
	.zero		1


	//   ....[64]....
        /*2f84*/ 	.word	0x00013790
        /*2f88*/ 	.word	0x000000ff
        /*2f8c*/ 	.word	0x00000000
        /*2f90*/ 	.short	0x0101
        /*2f92*/ 	.byte	0x17
	.zero		1


	//   ....[65]....
        /*2f94*/ 	.word	0x000137c0
        /*2f98*/ 	.word	0x000000ff
        /*2f9c*/ 	.word	0x00000068
        /*2fa0*/ 	.short	0x010a
        /*2fa2*/ 	.byte	0x0d
	.zero		1


	//   ....[66]....
        /*2fa4*/ 	.word	0x000138c0
        /*2fa8*/ 	.word	0x000000ff
        /*2fac*/ 	.word	0x00000048
        /*2fb0*/ 	.short	0x010b
        /*2fb2*/ 	.byte	0x0d
	.zero		1


	//   ....[67]....
        /*2fb4*/ 	.word	0x00013930
        /*2fb8*/ 	.word	0x000000ff
        /*2fbc*/ 	.word	0x00000000
        /*2fc0*/ 	.short	0x0101
        /*2fc2*/ 	.byte	0x1d
	.zero		1


	//   ....[68]....
        /*2fc4*/ 	.word	0x00013970
        /*2fc8*/ 	.word	0x000000ff
        /*2fcc*/ 	.word	0x00000050
        /*2fd0*/ 	.short	0x010a
        /*2fd2*/ 	.byte	0x0d
	.zero		1


	//   ....[69]....
        /*2fd4*/ 	.word	0x00013a60
        /*2fd8*/ 	.word	0x000000ff
        /*2fdc*/ 	.word	0x00000030
        /*2fe0*/ 	.short	0x010b
        /*2fe2*/ 	.byte	0x0d
	.zero		1


	//   ....[70]....
        /*2fe4*/ 	.word	0x00013aa0
        /*2fe8*/ 	.word	0x000000ff
        /*2fec*/ 	.word	0x00000000
        /*2ff0*/ 	.short	0x0101
        /*2ff2*/ 	.byte	0x1f
	.zero		1


	//   ....[71]....
        /*2ff4*/ 	.word	0x00013ad0
        /*2ff8*/ 	.word	0x000000ff
        /*2ffc*/ 	.word	0x00000058
        /*3000*/ 	.short	0x010a
        /*3002*/ 	.byte	0x0d
	.zero		1


	//   ....[72]....
        /*3004*/ 	.word	0x00013bd0
        /*3008*/ 	.word	0x000000ff
        /*300c*/ 	.word	0x00000038
        /*3010*/ 	.short	0x010b
        /*3012*/ 	.byte	0x0d
	.zero		1


	//   ....[73]....
        /*3014*/ 	.word	0x00013c10
        /*3018*/ 	.word	0x000000ff
        /*301c*/ 	.word	0x00000000
        /*3020*/ 	.short	0x0101
        /*3022*/ 	.byte	0x1e
	.zero		1


	//   ....[74]....
        /*3024*/ 	.word	0x00013c50
        /*3028*/ 	.word	0x000000ff
        /*302c*/ 	.word	0x00000060
        /*3030*/ 	.short	0x010a
        /*3032*/ 	.byte	0x0d
	.zero		1


	//   ....[75]....
        /*3034*/ 	.word	0x00013d40
        /*3038*/ 	.word	0x000000ff
        /*303c*/ 	.word	0x00000040
        /*3040*/ 	.short	0x010b
        /*3042*/ 	.byte	0x0d
	.zero		1


	//   ....[76]....
        /*3044*/ 	.word	0x00013d80
        /*3048*/ 	.word	0x000000ff
        /*304c*/ 	.word	0x00000000
        /*3050*/ 	.short	0x0101
        /*3052*/ 	.byte	0x17
	.zero		1


	//   ....[77]....
        /*3054*/ 	.word	0x00013db0
        /*3058*/ 	.word	0x000000ff
        /*305c*/ 	.word	0x00000068
        /*3060*/ 	.short	0x010a
        /*3062*/ 	.byte	0x0d
	.zero		1


	//   ....[78]....
        /*3064*/ 	.word	0x00013eb0
        /*3068*/ 	.word	0x000000ff
        /*306c*/ 	.word	0x00000048
        /*3070*/ 	.short	0x010b
        /*3072*/ 	.byte	0x0d
	.zero		1


	//   ....[79]....
        /*3074*/ 	.word	0x00013ef0
        /*3078*/ 	.word	0x000000ff
        /*307c*/ 	.word	0x00000000
        /*3080*/ 	.short	0x0101
        /*3082*/ 	.byte	0x1d
	.zero		1


	//   ....[80]....
        /*3084*/ 	.word	0x00013f30
        /*3088*/ 	.word	0x000000ff
        /*308c*/ 	.word	0x00000050
        /*3090*/ 	.short	0x010a
        /*3092*/ 	.byte	0x0d
	.zero		1


	//   ....[81]....
        /*3094*/ 	.word	0x00014030
        /*3098*/ 	.word	0x000000ff
        /*309c*/ 	.word	0x00000030
        /*30a0*/ 	.short	0x010b
        /*30a2*/ 	.byte	0x0d
	.zero		1


	//   ....[82]....
        /*30a4*/ 	.word	0x00014070
        /*30a8*/ 	.word	0x000000ff
        /*30ac*/ 	.word	0x00000000
        /*30b0*/ 	.short	0x0101
        /*30b2*/ 	.byte	0x1f
	.zero		1


	//   ....[83]....
        /*30b4*/ 	.word	0x000140a0
        /*30b8*/ 	.word	0x000000ff
        /*30bc*/ 	.word	0x00000058
        /*30c0*/ 	.short	0x010a
        /*30c2*/ 	.byte	0x0d
	.zero		1


	//   ....[84]....
        /*30c4*/ 	.word	0x000141a0
        /*30c8*/ 	.word	0x000000ff
        /*30cc*/ 	.word	0x00000038
        /*30d0*/ 	.short	0x010b
        /*30d2*/ 	.byte	0x0d
	.zero		1


	//   ....[85]....
        /*30d4*/ 	.word	0x000141e0
        /*30d8*/ 	.word	0x000000ff
        /*30dc*/ 	.word	0x00000000
        /*30e0*/ 	.short	0x0101
        /*30e2*/ 	.byte	0x1e
	.zero		1


	//   ....[86]....
        /*30e4*/ 	.word	0x00014220
        /*30e8*/ 	.word	0x000000ff
        /*30ec*/ 	.word	0x00000060
        /*30f0*/ 	.short	0x010a
        /*30f2*/ 	.byte	0x0d
	.zero		1


	//   ....[87]....
        /*30f4*/ 	.word	0x00014320
        /*30f8*/ 	.word	0x000000ff
        /*30fc*/ 	.word	0x00000040
        /*3100*/ 	.short	0x010b
        /*3102*/ 	.byte	0x0d
	.zero		1


	//   ....[88]....
        /*3104*/ 	.word	0x00014360
        /*3108*/ 	.word	0x000000ff
        /*310c*/ 	.word	0x00000000
        /*3110*/ 	.short	0x0101
        /*3112*/ 	.byte	0x17
	.zero		1


	//   ....[89]....
        /*3114*/ 	.word	0x00014390
        /*3118*/ 	.word	0x000000ff
        /*311c*/ 	.word	0x00000068
        /*3120*/ 	.short	0x010a
        /*3122*/ 	.byte	0x0d
	.zero		1


	//   ....[90]....
        /*3124*/ 	.word	0x00014490
        /*3128*/ 	.word	0x000000ff
        /*312c*/ 	.word	0x00000048
        /*3130*/ 	.short	0x010b
        /*3132*/ 	.byte	0x0d
	.zero		1


	//   ....[91]....
        /*3134*/ 	.word	0x000144d0
        /*3138*/ 	.word	0x000000ff
        /*313c*/ 	.word	0x00000000
        /*3140*/ 	.short	0x0101
        /*3142*/ 	.byte	0x1d
	.zero		1


	//   ....[92]....
        /*3144*/ 	.word	0x00014510
        /*3148*/ 	.word	0x000000ff
        /*314c*/ 	.word	0x00000050
        /*3150*/ 	.short	0x010a
        /*3152*/ 	.byte	0x0d
	.zero		1


	//   ....[93]....
        /*3154*/ 	.word	0x00014610
        /*3158*/ 	.word	0x000000ff
        /*315c*/ 	.word	0x00000030
        /*3160*/ 	.short	0x010b
        /*3162*/ 	.byte	0x0d
	.zero		1


	//   ....[94]....
        /*3164*/ 	.word	0x00014650
        /*3168*/ 	.word	0x000000ff
        /*316c*/ 	.word	0x00000000
        /*3170*/ 	.short	0x0101
        /*3172*/ 	.byte	0x1f
	.zero		1


	//   ....[95]....
        /*3174*/ 	.word	0x00014680
        /*3178*/ 	.word	0x000000ff
        /*317c*/ 	.word	0x00000058
        /*3180*/ 	.short	0x010a
        /*3182*/ 	.byte	0x0d
	.zero		1


	//   ....[96]....
        /*3184*/ 	.word	0x00014780
        /*3188*/ 	.word	0x000000ff
        /*318c*/ 	.word	0x00000038
        /*3190*/ 	.short	0x010b
        /*3192*/ 	.byte	0x0d
	.zero		1


	//   ....[97]....
        /*3194*/ 	.word	0x000147c0
        /*3198*/ 	.word	0x000000ff
        /*319c*/ 	.word	0x00000000
        /*31a0*/ 	.short	0x0101
        /*31a2*/ 	.byte	0x1e
	.zero		1


	//   ....[98]....
        /*31a4*/ 	.word	0x00014800
        /*31a8*/ 	.word	0x000000ff
        /*31ac*/ 	.word	0x00000060
        /*31b0*/ 	.short	0x010a
        /*31b2*/ 	.byte	0x0d
	.zero		1


	//   ....[99]....
        /*31b4*/ 	.word	0x00014900
        /*31b8*/ 	.word	0x000000ff
        /*31bc*/ 	.word	0x00000040
        /*31c0*/ 	.short	0x010b
        /*31c2*/ 	.byte	0x0d
	.zero		1


	//   ....[100]....
        /*31c4*/ 	.word	0x00014940
        /*31c8*/ 	.word	0x000000ff
        /*31cc*/ 	.word	0x00000000
        /*31d0*/ 	.short	0x0101
        /*31d2*/ 	.byte	0x17
	.zero		1


	//   ....[101]....
        /*31d4*/ 	.word	0x00014970
        /*31d8*/ 	.word	0x000000ff
        /*31dc*/ 	.word	0x00000068
        /*31e0*/ 	.short	0x010a
        /*31e2*/ 	.byte	0x0d
	.zero		1


	//   ....[102]....
        /*31e4*/ 	.word	0x00014a70
        /*31e8*/ 	.word	0x000000ff
        /*31ec*/ 	.word	0x00000048
        /*31f0*/ 	.short	0x010b
        /*31f2*/ 	.byte	0x0d
	.zero		1


	//   ....[103]....
        /*31f4*/ 	.word	0x00014ac0
        /*31f8*/ 	.word	0x000000ff
        /*31fc*/ 	.word	0x00000000
        /*3200*/ 	.short	0x0101
        /*3202*/ 	.byte	0x1d
	.zero		1


	//   ....[104]....
        /*3204*/ 	.word	0x000151e0
        /*3208*/ 	.word	0x00000000
        /*320c*/ 	.word	0x00000050
        /*3210*/ 	.short	0x010a
        /*3212*/ 	.byte	0x3f
	.zero		1


	//   ....[105]....
        /*3214*/ 	.word	0x00015220
        /*3218*/ 	.word	0x00000000
        /*321c*/ 	.word	0x00000058
        /*3220*/ 	.short	0x010a
        /*3222*/ 	.byte	0x3f
	.zero		1


	//   ....[106]....
        /*3224*/ 	.word	0x00015260
        /*3228*/ 	.word	0x00000000
        /*322c*/ 	.word	0x00000060
        /*3230*/ 	.short	0x010a
        /*3232*/ 	.byte	0x3f
	.zero		1


	//   ....[107]....
        /*3234*/ 	.word	0x000152c0
        /*3238*/ 	.word	0x00000000
        /*323c*/ 	.word	0x00000068
        /*3240*/ 	.short	0x010a
        /*3242*/ 	.byte	0x3f
	.zero		1


	//   ....[108]....
        /*3244*/ 	.word	0x000155f0
        /*3248*/ 	.word	0x0000000c
        /*324c*/ 	.word	0x00000018
        /*3250*/ 	.short	0x010a
        /*3252*/ 	.byte	0x3f
	.zero		1


	//   ....[109]....
        /*3254*/ 	.word	0x00015950
        /*3258*/ 	.word	0x00000002
        /*325c*/ 	.word	0x00000078
        /*3260*/ 	.short	0x0101
        /*3262*/ 	.byte	0x3f
	.zero		1


	//   ....[110]....
        /*3264*/ 	.word	0x00016110
        /*3268*/ 	.word	0x00000005
        /*326c*/ 	.word	0x00000000
        /*3270*/ 	.short	0x010a
        /*3272*/ 	.byte	0x3f
	.zero		1


	//   ....[111]....
        /*3274*/ 	.word	0x000161a0
        /*3278*/ 	.word	0x00000007
        /*327c*/ 	.word	0x00000000
        /*3280*/ 	.short	0x010a
        /*3282*/ 	.byte	0x3f
	.zero		1


	//   ....[112]....
        /*3284*/ 	.word	0x00016230
        /*3288*/ 	.word	0x00000003
        /*328c*/ 	.word	0x00000000
        /*3290*/ 	.short	0x010a
        /*3292*/ 	.byte	0x3f
	.zero		1


	//   ....[113]....
        /*3294*/ 	.word	0x00016290
        /*3298*/ 	.word	0x00000003
        /*329c*/ 	.word	0x00000000
        /*32a0*/ 	.short	0x010a
        /*32a2*/ 	.byte	0x3f
	.zero		1


	//   ....[114]....
        /*32a4*/ 	.word	0x000162f0
        /*32a8*/ 	.word	0x00000002
        /*32ac*/ 	.word	0x00000000
        /*32b0*/ 	.short	0x010a
        /*32b2*/ 	.byte	0x3f
	.zero		1


	//   ....[115]....
        /*32b4*/ 	.word	0x00016350
        /*32b8*/ 	.word	0x00000004
        /*32bc*/ 	.word	0x00000030
        /*32c0*/ 	.short	0x010a
        /*32c2*/ 	.byte	0x3f
	.zero		1


	//   ....[116]....
        /*32c4*/ 	.word	0x000163a0
        /*32c8*/ 	.word	0x0000000d
        /*32cc*/ 	.word	0x00000030
        /*32d0*/ 	.short	0x010a
        /*32d2*/ 	.byte	0x3f
	.zero		1


	//   ....[117]....
        /*32d4*/ 	.word	0x000163f0
        /*32d8*/ 	.word	0x0000000d
        /*32dc*/ 	.word	0x00000030
        /*32e0*/ 	.short	0x010a
        /*32e2*/ 	.byte	0x3f
	.zero		1


	//   ....[118]....
        /*32e4*/ 	.word	0x00016440
        /*32e8*/ 	.word	0x00000014
        /*32ec*/ 	.word	0x00000030
        /*32f0*/ 	.short	0x010a
        /*32f2*/ 	.byte	0x3f
	.zero		1


	//   ....[119]....
        /*32f4*/ 	.word	0x00016490
        /*32f8*/ 	.word	0x00000014
        /*32fc*/ 	.word	0x00000030
        /*3300*/ 	.short	0x010a
        /*3302*/ 	.byte	0x3f
	.zero		1


	//   ....[120]....
        /*3304*/ 	.word	0x000164e0
        /*3308*/ 	.word	0x00000014
        /*330c*/ 	.word	0x00000030
        /*3310*/ 	.short	0x010a
        /*3312*/ 	.byte	0x3f
	.zero		1


	//   ....[121]....
        /*3314*/ 	.word	0x00016530
        /*3318*/ 	.word	0x00000014
        /*331c*/ 	.word	0x00000030
        /*3320*/ 	.short	0x010a
        /*3322*/ 	.byte	0x3f
	.zero		1


	//   ....[122]....
        /*3324*/ 	.word	0x00016580
        /*3328*/ 	.word	0x00000014
        /*332c*/ 	.word	0x00000030
        /*3330*/ 	.short	0x010a
        /*3332*/ 	.byte	0x3f
	.zero		1


	//   ....[123]....
        /*3334*/ 	.word	0x000165d0
        /*3338*/ 	.word	0x00000014
        /*333c*/ 	.word	0x00000030
        /*3340*/ 	.short	0x010a
        /*3342*/ 	.byte	0x3f
	.zero		1


	//   ....[124]....
        /*3344*/ 	.word	0x00016620
        /*3348*/ 	.word	0x00000014
        /*334c*/ 	.word	0x00000030
        /*3350*/ 	.short	0x010a
        /*3352*/ 	.byte	0x3f
	.zero		1


	//   ....[125]....
        /*3354*/ 	.word	0x00016670
        /*3358*/ 	.word	0x00000014
        /*335c*/ 	.word	0x00000030
        /*3360*/ 	.short	0x010a
        /*3362*/ 	.byte	0x3f
	.zero		1


	//   ....[126]....
        /*3364*/ 	.word	0x000166c0
        /*3368*/ 	.word	0x00000014
        /*336c*/ 	.word	0x00000030
        /*3370*/ 	.short	0x010a
        /*3372*/ 	.byte	0x3f
	.zero		1


	//   ....[127]....
        /*3374*/ 	.word	0x00016710
        /*3378*/ 	.word	0x00000014
        /*337c*/ 	.word	0x00000030
        /*3380*/ 	.short	0x010a
        /*3382*/ 	.byte	0x3f
	.zero		1


	//   ....[128]....
        /*3384*/ 	.word	0x00016760
        /*3388*/ 	.word	0x00000014
        /*338c*/ 	.word	0x00000030
        /*3390*/ 	.short	0x010a
        /*3392*/ 	.byte	0x3f
	.zero		1


	//   ....[129]....
        /*3394*/ 	.word	0x000167b0
        /*3398*/ 	.word	0x00000014
        /*339c*/ 	.word	0x00000030
        /*33a0*/ 	.short	0x010a
        /*33a2*/ 	.byte	0x3f
	.zero		1


	//   ....[130]....
        /*33a4*/ 	.word	0x00016800
        /*33a8*/ 	.word	0x0000000e
        /*33ac*/ 	.word	0x00000030
        /*33b0*/ 	.short	0x010a
        /*33b2*/ 	.byte	0x3f
	.zero		1


	//   ....[131]....
        /*33b4*/ 	.word	0x00016860
        /*33b8*/ 	.word	0x00000007
        /*33bc*/ 	.word	0x00000078
        /*33c0*/ 	.short	0x010a
        /*33c2*/ 	.byte	0x3f
	.zero		1


	//   ....[132]....
        /*33c4*/ 	.word	0x000168c0
        /*33c8*/ 	.word	0x00000003
        /*33cc*/ 	.word	0x00000050
        /*33d0*/ 	.short	0x010a
        /*33d2*/ 	.byte	0x3f
	.zero		1


	//   ....[133]....
        /*33d4*/ 	.word	0x00016920
        /*33d8*/ 	.word	0x00000003
        /*33dc*/ 	.word	0x00000058
        /*33e0*/ 	.short	0x010a
        /*33e2*/ 	.byte	0x3f
	.zero		1


	//   ....[134]....
        /*33e4*/ 	.word	0x00016980
        /*33e8*/ 	.word	0x00000003
        /*33ec*/ 	.word	0x00000060
        /*33f0*/ 	.short	0x010a
        /*33f2*/ 	.byte	0x3f
	.zero		1


	//   ....[135]....
        /*33f4*/ 	.word	0x000169e0
        /*33f8*/ 	.word	0x00000003
        /*33fc*/ 	.word	0x00000068
        /*3400*/ 	.short	0x010a
        /*3402*/ 	.byte	0x3f
	.zero		1


	//   ....[136]....
        /*3404*/ 	.word	0x00016a40
        /*3408*/ 	.word	0x00000003
        /*340c*/ 	.word	0x00000050
        /*3410*/ 	.short	0x010a
        /*3412*/ 	.byte	0x3f
	.zero		1


	//   ....[137]....
        /*3414*/ 	.word	0x00016aa0
        /*3418*/ 	.word	0x00000003
        /*341c*/ 	.word	0x00000058
        /*3420*/ 	.short	0x010a
        /*3422*/ 	.byte	0x3f
	.zero		1


	//   ....[138]....
        /*3424*/ 	.word	0x00016b00
        /*3428*/ 	.word	0x00000003
        /*342c*/ 	.word	0x00000060
        /*3430*/ 	.short	0x010a
        /*3432*/ 	.byte	0x3f
	.zero		1


	//   ....[139]....
        /*3434*/ 	.word	0x00016b60
        /*3438*/ 	.word	0x00000003
        /*343c*/ 	.word	0x00000068
        /*3440*/ 	.short	0x010a
        /*3442*/ 	.byte	0x3f
	.zero		1


	//   ....[140]....
        /*3444*/ 	.word	0x00016bc0
        /*3448*/ 	.word	0x00000003
        /*344c*/ 	.word	0x00000050
        /*3450*/ 	.short	0x010a
        /*3452*/ 	.byte	0x3f
	.zero		1


	//   ....[141]....
        /*3454*/ 	.word	0x00016c20
        /*3458*/ 	.word	0x00000003
        /*345c*/ 	.word	0x00000058
        /*3460*/ 	.short	0x010a
        /*3462*/ 	.byte	0x3f
	.zero		1


	//   ....[142]....
        /*3464*/ 	.word	0x00016c80
        /*3468*/ 	.word	0x00000003
        /*346c*/ 	.word	0x00000060
        /*3470*/ 	.short	0x010a
        /*3472*/ 	.byte	0x3f
	.zero		1


	//   ....[143]....
        /*3474*/ 	.word	0x00016ce0
        /*3478*/ 	.word	0x00000003
        /*347c*/ 	.word	0x00000068
        /*3480*/ 	.short	0x010a
        /*3482*/ 	.byte	0x3f
	.zero		1


	//   ....[144]....
        /*3484*/ 	.word	0x00016d40
        /*3488*/ 	.word	0x00000003
        /*348c*/ 	.word	0x00000050
        /*3490*/ 	.short	0x010a
        /*3492*/ 	.byte	0x3f
	.zero		1


	//   ....[145]....
        /*3494*/ 	.word	0x00016da0
        /*3498*/ 	.word	0x00000003
        /*349c*/ 	.word	0x00000058
        /*34a0*/ 	.short	0x010a
        /*34a2*/ 	.byte	0x3f
	.zero		1


	//   ....[146]....
        /*34a4*/ 	.word	0x00016e00
        /*34a8*/ 	.word	0x00000003
        /*34ac*/ 	.word	0x00000060
        /*34b0*/ 	.short	0x010a
        /*34b2*/ 	.byte	0x3f
	.zero		1


	//   ....[147]....
        /*34b4*/ 	.word	0x00016e60
        /*34b8*/ 	.word	0x00000003
        /*34bc*/ 	.word	0x00000068
        /*34c0*/ 	.short	0x010a
        /*34c2*/ 	.byte	0x3f
	.zero		1


	//   ....[148]....
        /*34c4*/ 	.word	0x00016eb0
        /*34c8*/ 	.word	0x00000000
        /*34cc*/ 	.word	0x00000050
        /*34d0*/ 	.short	0x010a
        /*34d2*/ 	.byte	0x3f
	.zero		1


	//   ....[149]....
        /*34d4*/ 	.word	0x00016f00
        /*34d8*/ 	.word	0x00000000
        /*34dc*/ 	.word	0x00000058
        /*34e0*/ 	.short	0x010a
        /*34e2*/ 	.byte	0x3f
	.zero		1


	//   ....[150]....
        /*34e4*/ 	.word	0x00016f50
        /*34e8*/ 	.word	0x00000000
        /*34ec*/ 	.word	0x00000060
        /*34f0*/ 	.short	0x010a
        /*34f2*/ 	.byte	0x3f
	.zero		1


	//   ....[151]....
        /*34f4*/ 	.word	0x00017030
        /*34f8*/ 	.word	0x0000000c
        /*34fc*/ 	.word	0x00000018
        /*3500*/ 	.short	0x010a
        /*3502*/ 	.byte	0x3f
	.zero		1


	//   ....[152]....
        /*3504*/ 	.word	0x00017110
        /*3508*/ 	.word	0x00000005
        /*350c*/ 	.word	0x00000000
        /*3510*/ 	.short	0x010a
        /*3512*/ 	.byte	0x3f
	.zero		1


	//   ....[153]....
        /*3514*/ 	.word	0x00017160
        /*3518*/ 	.word	0x00000007
        /*351c*/ 	.word	0x00000000
        /*3520*/ 	.short	0x010a
        /*3522*/ 	.byte	0x3f
	.zero		1


	//----- nvinfo : EIATTR_NUM_MBARRIERS
	.align		4
.L_40:
        /*3524*/ 	.byte	0x03, 0x38
        /*3526*/ 	.short	0x0010


	//----- nvinfo : EIATTR_EXIT_INSTR_OFFSETS
	.align		4
        /*3528*/ 	.byte	0x04, 0x1c
        /*352a*/ 	.short	(.L_42 - .L_41)


	//   ....[0]....
.L_41:
        /*352c*/ 	.word	0x00016280


	//----- nvinfo : EIATTR_MAX_THREADS
	.align		4
.L_42:
        /*3530*/ 	.byte	0x04, 0x05
        /*3532*/ 	.short	(.L_44 - .L_43)
.L_43:
        /*3534*/ 	.word	0x00000180
        /*3538*/ 	.word	0x00000001
        /*353c*/ 	.word	0x00000001


	//----- nvinfo : EIATTR_CRS_STACK_SIZE
	.align		4
.L_44:
        /*3540*/ 	.byte	0x04, 0x1e
        /*3542*/ 	.short	(.L_46 - .L_45)
.L_45:
        /*3544*/ 	.word	0x00000000


	//----- nvinfo : EIATTR_CBANK_PARAM_SIZE
	.align		4
.L_46:
        /*3548*/ 	.byte	0x03, 0x19
        /*354a*/ 	.short	0x0770


	//----- nvinfo : EIATTR_PARAM_CBANK
	.align		4
        /*354c*/ 	.byte	0x04, 0x0a
        /*354e*/ 	.short	(.L_48 - .L_47)
	.align		4
.L_47:
        /*3550*/ 	.word	index@(.nv.constant0._ZN7cutlass13device_kernelINS_4gemm6kernel13GemmUniversalIN4cute5tupleIJiiiiEEENS1_10collective13CollectiveMmaINS1_34MainloopSm90TmaGmmaWarpSpecializedILi3ENS5_IJNS4_1CILi1EEESB_SB_EEENS1_35KernelTmaWarpSpecializedCooperativeEEENS5_IJNSA_ILi256EEESF_NSA_ILi64EEEEEENS_6half_tENS5_IJlSB_lEEESI_SJ_NS4_8TiledMMAINS4_8MMA_AtomIJNS4_4SM904GMMA26MMA_64x256x16_F32F16F16_SSILNSN_5MajorE0ELSP_0ELNSN_7ScaleInE1ELSQ_1EEEEEENS4_6LayoutINS5_IJNSA_ILi2EEESB_SB_EEENS5_IJSB_NSA_ILi0EEESW_EEEEENS5_IJNS4_10UnderscoreESZ_SZ_EEEEENS4_13SM90_TMA_LOADENS4_14ComposedLayoutINS4_7SwizzleILi3ELi4ELi3EEENS4_18smem_ptr_flag_bitsILi16EEENST_INS5_IJNSA_ILi8EEESG_EEENS5_IJSG_SB_EEEEEEEvNS4_8identityES12_S1C_vS1D_EENS_8epilogue10collective18CollectiveEpilogueINS1F_22Sm90TmaWarpSpecializedILi4ELi2ELi16ELb1ELb0EEEJSH_NS5_IJNSA_ILi128EEENSA_ILi32EEEEEESI_SJ_SI_SJ_NS1F_6fusion15FusionCallbacksIS1J_NS1N_17LinCombPerRowBiasISI_fSI_SI_fLi8ELNS_15FloatRoundStyleE2EEESH_S1M_JEEES12_NS13_INS14_ILi2ELi4ELi3EEES17_NST_INS5_IJS18_S1L_EEENS5_IJS1L_SB_EEEEEEENS4_17SM75_U32x4_LDSM_NENS4_14SM90_TMA_STOREES1X_NS4_17SM90_U32x4_STSM_NENS4_9Copy_AtomIJS20_SI_EEEvEEEvvEEEEvNT_6ParamsE)
        /*3554*/ 	.short	0x0210
        /*3556*/ 	.short	0x0770


	//----- nvinfo : EIATTR_SW_WAR
	.align		4
.L_48:
        /*3558*/ 	.byte	0x04, 0x36
        /*355a*/ 	.short	(.L_50 - .L_49)
.L_49:
        /*355c*/ 	.word	0x00000008
.L_50:


//--------------------- .nv.callgraph             --------------------------
	.section	.nv.callgraph,"",@"SHT_CUDA_CALLGRAPH"
	.align	4
	.sectionentsize	8
	.align		4
        /*0000*/ 	.word	0x00000000
	.align		4
        /*0004*/ 	.word	0xffffffff
	.align		4
        /*0008*/ 	.word	index@(_ZN7cutlass13device_kernelINS_4gemm6kernel13GemmUniversalIN4cute5tupleIJiiiiEEENS1_10collective13CollectiveMmaINS1_34MainloopSm90TmaGmmaWarpSpecializedILi3ENS5_IJNS4_1CILi1EEESB_SB_EEENS1_35KernelTmaWarpSpecializedCooperativeEEENS5_IJNSA_ILi256EEESF_NSA_ILi64EEEEEENS_6half_tENS5_IJlSB_lEEESI_SJ_NS4_8TiledMMAINS4_8MMA_AtomIJNS4_4SM904GMMA26MMA_64x256x16_F32F16F16_SSILNSN_5MajorE0ELSP_0ELNSN_7ScaleInE1ELSQ_1EEEEEENS4_6LayoutINS5_IJNSA_ILi2EEESB_SB_EEENS5_IJSB_NSA_ILi0EEESW_EEEEENS5_IJNS4_10UnderscoreESZ_SZ_EEEEENS4_13SM90_TMA_LOADENS4_14ComposedLayoutINS4_7SwizzleILi3ELi4ELi3EEENS4_18smem_ptr_flag_bitsILi16EEENST_INS5_IJNSA_ILi8EEESG_EEENS5_IJSG_SB_EEEEEEEvNS4_8identityES12_S1C_vS1D_EENS_8epilogue10collective18CollectiveEpilogueINS1F_22Sm90TmaWarpSpecializedILi4ELi2ELi16ELb1ELb0EEEJSH_NS5_IJNSA_ILi128EEENSA_ILi32EEEEEESI_SJ_SI_SJ_NS1F_6fusion15FusionCallbacksIS1J_NS1N_17LinCombPerRowBiasISI_fSI_SI_fLi8ELNS_15FloatRoundStyleE2EEESH_S1M_JEEES12_NS13_INS14_ILi2ELi4ELi3EEES17_NST_INS5_IJS18_S1L_EEENS5_IJS1L_SB_EEEEEEENS4_17SM75_U32x4_LDSM_NENS4_14SM90_TMA_STOREES1X_NS4_17SM90_U32x4_STSM_NENS4_9Copy_AtomIJS20_SI_EEEvEEEvvEEEEvNT_6ParamsE)
	.align		4
        /*000c*/ 	.word	index@(__assertfail)
	.align		4
        /*0010*/ 	.word	0x00000000
	.align		4
        /*0014*/ 	.word	0xfffffffe
	.align		4
        /*0018*/ 	.word	0x00000000
	.align		4
        /*001c*/ 	.word	0xfffffffd
	.align		4
        /*0020*/ 	.word	0x00000000
	.align		4
        /*0024*/ 	.word	0xfffffffc


//--------------------- .nv.constant4             --------------------------
	.section	.nv.constant4,"a",@progbits
	.align	8
	.align		8
.nv.constant4:
        /*0000*/ 	.dword	__assertfail
	.align		8
        /*0008*/ 	.dword	__unnamed_1
	.align		8
        /*0010*/ 	.dword	__unnamed_2
	.align		8
        /*0018*/ 	.dword	_ZN39_INTERNAL_ca874ccd_4_k_cu_59b20542_39834cuda3std3__45__cpo5beginE
	.align		8
        /*0020*/ 	.dword	_ZN39_INTERNAL_ca874ccd_4_k_cu_59b20542_39834cuda3std3__45__cpo3endE
	.align		8
        /*0028*/ 	.dword	_ZN39_INTERNAL_ca874ccd_4_k_cu_59b20542_39834cuda3std3__45__cpo6cbeginE
	.align		8
        /*0030*/ 	.dword	_ZN39_INTERNAL_ca874ccd_4_k_cu_59b20542_39834cuda3std3__45__cpo4cendE
	.align		8
        /*0038*/ 	.dword	_ZN39_INTERNAL_ca874ccd_4_k_cu_59b20542_39834cuda3std3__441_GLOBAL__N__ca874ccd_4_k_cu_59b20542_39836ignoreE
	.align		8
        /*0040*/ 	.dword	_ZN39_INTERNAL_ca874ccd_4_k_cu_59b20542_39834cuda3std3__419piecewise_constructE
	.align		8
        /*0048*/ 	.dword	_ZN39_INTERNAL_ca874ccd_4_k_cu_59b20542_39834cuda3std3__48in_placeE
	.align		8
        /*0050*/ 	.dword	_ZN39_INTERNAL_ca874ccd_4_k_cu_59b20542_39834cuda3std6ranges3__45__cpo4swapE
	.align		8
        /*0058*/ 	.dword	_ZN39_INTERNAL_ca874ccd_4_k_cu_59b20542_39834cuda3std6ranges3__45__cpo9iter_moveE
	.align		8
        /*0060*/ 	.dword	_ZN39_INTERNAL_ca874ccd_4_k_cu_59b20542_39834cute7productE
	.align		8
        /*0068*/ 	.dword	_ZN39_INTERNAL_ca874ccd_4_k_cu_59b20542_39834cute1_E
	.align		8
        /*0070*/ 	.dword	$str$22
	.align		8
        /*0078*/ 	.dword	$str$23
	.align		8
        /*0080*/ 	.dword	$str$26
	.align		8
        /*0088*/ 	.dword	$str$27


//--------------------- .text._ZN7cutlass13device_kernelINS_4gemm6kernel13GemmUniversalIN4cute5tupleIJiiiiEEENS1_10collective13CollectiveMmaINS1_34MainloopSm90TmaGmmaWarpSpecializedILi3ENS5_IJNS4_1CILi1EEESB_SB_EEENS1_35KernelTmaWarpSpecializedCooperativeEEENS5_IJNSA_ILi256EEESF_NSA_ILi64EEEEEENS_6half_tENS5_IJlSB_lEEESI_SJ_NS4_8TiledMMAINS4_8MMA_AtomIJNS4_4SM904GMMA26MMA_64x256x16_F32F16F16_SSILNSN_5MajorE0ELSP_0ELNSN_7ScaleInE1ELSQ_1EEEEEENS4_6LayoutINS5_IJNSA_ILi2EEESB_SB_EEENS5_IJSB_NSA_ILi0EEESW_EEEEENS5_IJNS4_10UnderscoreESZ_SZ_EEEEENS4_13SM90_TMA_LOADENS4_14ComposedLayoutINS4_7SwizzleILi3ELi4ELi3EEENS4_18smem_ptr_flag_bitsILi16EEENST_INS5_IJNSA_ILi8EEESG_EEENS5_IJSG_SB_EEEEEEEvNS4_8identityES12_S1C_vS1D_EENS_8epilogue10collective18CollectiveEpilogueINS1F_22Sm90TmaWarpSpecializedILi4ELi2ELi16ELb1ELb0EEEJSH_NS5_IJNSA_ILi128EEENSA_ILi32EEEEEESI_SJ_SI_SJ_NS1F_6fusion15FusionCallbacksIS1J_NS1N_17LinCombPerRowBiasISI_fSI_SI_fLi8ELNS_15FloatRoundStyleE2EEESH_S1M_JEEES12_NS13_INS14_ILi2ELi4ELi3EEES17_NST_INS5_IJS18_S1L_EEENS5_IJS1L_SB_EEEEEEENS4_17SM75_U32x4_LDSM_NENS4_14SM90_TMA_STOREES1X_NS4_17SM90_U32x4_STSM_NENS4_9Copy_AtomIJS20_SI_EEEvEEEvvEEEEvNT_6ParamsE --------------------------
	.section	.text._ZN7cutlass13device_kernelINS_4gemm6kernel13GemmUniversalIN4cute5tupleIJiiiiEEENS1_10collective13CollectiveMmaINS1_34MainloopSm90TmaGmmaWarpSpecializedILi3ENS5_IJNS4_1CILi1EEESB_SB_EEENS1_35KernelTmaWarpSpecializedCooperativeEEENS5_IJNSA_ILi256EEESF_NSA_ILi64EEEEEENS_6half_tENS5_IJlSB_lEEESI_SJ_NS4_8TiledMMAINS4_8MMA_AtomIJNS4_4SM904GMMA26MMA_64x256x16_F32F16F16_SSILNSN_5MajorE0ELSP_0ELNSN_7ScaleInE1ELSQ_1EEEEEENS4_6LayoutINS5_IJNSA_ILi2EEESB_SB_EEENS5_IJSB_NSA_ILi0EEESW_EEEEENS5_IJNS4_10UnderscoreESZ_SZ_EEEEENS4_13SM90_TMA_LOADENS4_14ComposedLayoutINS4_7SwizzleILi3ELi4ELi3EEENS4_18smem_ptr_flag_bitsILi16EEENST_INS5_IJNSA_ILi8EEESG_EEENS5_IJSG_SB_EEEEEEEvNS4_8identityES12_S1C_vS1D_EENS_8epilogue10collective18CollectiveEpilogueINS1F_22Sm90TmaWarpSpecializedILi4ELi2ELi16ELb1ELb0EEEJSH_NS5_IJNSA_ILi128EEENSA_ILi32EEEEEESI_SJ_SI_SJ_NS1F_6fusion15FusionCallbacksIS1J_NS1N_17LinCombPerRowBiasISI_fSI_SI_fLi8ELNS_15FloatRoundStyleE2EEESH_S1M_JEEES12_NS13_INS14_ILi2ELi4ELi3EEES17_NST_INS5_IJS18_S1L_EEENS5_IJS1L_SB_EEEEEEENS4_17SM75_U32x4_LDSM_NENS4_14SM90_TMA_STOREES1X_NS4_17SM90_U32x4_STSM_NENS4_9Copy_AtomIJS20_SI_EEEvEEEvvEEEEvNT_6ParamsE,"ax",@progbits
	.align	128
.text._ZN7cutlass13device_kernelINS_4gemm6kernel13GemmUniversalIN4cute5tupleIJiiiiEEENS1_10collective13CollectiveMmaINS1_34MainloopSm90TmaGmmaWarpSpecializedILi3ENS5_IJNS4_1CILi1EEESB_SB_EEENS1_35KernelTmaWarpSpecializedCooperativeEEENS5_IJNSA_ILi256EEESF_NSA_ILi64EEEEEENS_6half_tENS5_IJlSB_lEEESI_SJ_NS4_8TiledMMAINS4_8MMA_AtomIJNS4_4SM904GMMA26MMA_64x256x16_F32F16F16_SSILNSN_5MajorE0ELSP_0ELNSN_7ScaleInE1ELSQ_1EEEEEENS4_6LayoutINS5_IJNSA_ILi2EEESB_SB_EEENS5_IJSB_NSA_ILi0EEESW_EEEEENS5_IJNS4_10UnderscoreESZ_SZ_EEEEENS4_13SM90_TMA_LOADENS4_14ComposedLayoutINS4_7SwizzleILi3ELi4ELi3EEENS4_18smem_ptr_flag_bitsILi16EEENST_INS5_IJNSA_ILi8EEESG_EEENS5_IJSG_SB_EEEEEEEvNS4_8identityES12_S1C_vS1D_EENS_8epilogue10collective18CollectiveEpilogueINS1F_22Sm90TmaWarpSpecializedILi4ELi2ELi16ELb1ELb0EEEJSH_NS5_IJNSA_ILi128EEENSA_ILi32EEEEEESI_SJ_SI_SJ_NS1F_6fusion15FusionCallbacksIS1J_NS1N_17LinCombPerRowBiasISI_fSI_SI_fLi8ELNS_15FloatRoundStyleE2EEESH_S1M_JEEES12_NS13_INS14_ILi2ELi4ELi3EEES17_NST_INS5_IJS18_S1L_EEENS5_IJS1L_SB_EEEEEEENS4_17SM75_U32x4_LDSM_NENS4_14SM90_TMA_STOREES1X_NS4_17SM90_U32x4_STSM_NENS4_9Copy_AtomIJS20_SI_EEEvEEEvvEEEEvNT_6ParamsE:
        .type           _ZN7cutlass13device_kernelINS_4gemm6kernel13GemmUniversalIN4cute5tupleIJiiiiEEENS1_10collective13CollectiveMmaINS1_34MainloopSm90TmaGmmaWarpSpecializedILi3ENS5_IJNS4_1CILi1EEESB_SB_EEENS1_35KernelTmaWarpSpecializedCooperativeEEENS5_IJNSA_ILi256EEESF_NSA_ILi64EEEEEENS_6half_tENS5_IJlSB_lEEESI_SJ_NS4_8TiledMMAINS4_8MMA_AtomIJNS4_4SM904GMMA26MMA_64x256x16_F32F16F16_SSILNSN_5MajorE0ELSP_0ELNSN_7ScaleInE1ELSQ_1EEEEEENS4_6LayoutINS5_IJNSA_ILi2EEESB_SB_EEENS5_IJSB_NSA_ILi0EEESW_EEEEENS5_IJNS4_10UnderscoreESZ_SZ_EEEEENS4_13SM90_TMA_LOADENS4_14ComposedLayoutINS4_7SwizzleILi3ELi4ELi3EEENS4_18smem_ptr_flag_bitsILi16EEENST_INS5_IJNSA_ILi8EEESG_EEENS5_IJSG_SB_EEEEEEEvNS4_8identityES12_S1C_vS1D_EENS_8epilogue10collective18CollectiveEpilogueINS1F_22Sm90TmaWarpSpecializedILi4ELi2ELi16ELb1ELb0EEEJSH_NS5_IJNSA_ILi128EEENSA_ILi32EEEEEESI_SJ_SI_SJ_NS1F_6fusion15FusionCallbacksIS1J_NS1N_17LinCombPerRowBiasISI_fSI_SI_fLi8ELNS_15FloatRoundStyleE2EEESH_S1M_JEEES12_NS13_INS14_ILi2ELi4ELi3EEES17_NST_INS5_IJS18_S1L_EEENS5_IJS1L_SB_EEEEEEENS4_17SM75_U32x4_LDSM_NENS4_14SM90_TMA_STOREES1X_NS4_17SM90_U32x4_STSM_NENS4_9Copy_AtomIJS20_SI_EEEvEEEvvEEEEvNT_6ParamsE,@function
        .size           _ZN7cutlass13device_kernelINS_4gemm6kernel13GemmUniversalIN4cute5tupleIJiiiiEEENS1_10collective13CollectiveMmaINS1_34MainloopSm90TmaGmmaWarpSpecializedILi3ENS5_IJNS4_1CILi1EEESB_SB_EEENS1_35KernelTmaWarpSpecializedCooperativeEEENS5_IJNSA_ILi256EEESF_NSA_ILi64EEEEEENS_6half_tENS5_IJlSB_lEEESI_SJ_NS4_8TiledMMAINS4_8MMA_AtomIJNS4_4SM904GMMA26MMA_64x256x16_F32F16F16_SSILNSN_5MajorE0ELSP_0ELNSN_7ScaleInE1ELSQ_1EEEEEENS4_6LayoutINS5_IJNSA_ILi2EEESB_SB_EEENS5_IJSB_NSA_ILi0EEESW_EEEEENS5_IJNS4_10UnderscoreESZ_SZ_EEEEENS4_13SM90_TMA_LOADENS4_14ComposedLayoutINS4_7SwizzleILi3ELi4ELi3EEENS4_18smem_ptr_flag_bitsILi16EEENST_INS5_IJNSA_ILi8EEESG_EEENS5_IJSG_SB_EEEEEEEvNS4_8identityES12_S1C_vS1D_EENS_8epilogue10collective18CollectiveEpilogueINS1F_22Sm90TmaWarpSpecializedILi4ELi2ELi16ELb1ELb0EEEJSH_NS5_IJNSA_ILi128EEENSA_ILi32EEEEEESI_SJ_SI_SJ_NS1F_6fusion15FusionCallbacksIS1J_NS1N_17LinCombPerRowBiasISI_fSI_SI_fLi8ELNS_15FloatRoundStyleE2EEESH_S1M_JEEES12_NS13_INS14_ILi2ELi4ELi3EEES17_NST_INS5_IJS18_S1L_EEENS5_IJS1L_SB_EEEEEEENS4_17SM75_U32x4_LDSM_NENS4_14SM90_TMA_STOREES1X_NS4_17SM90_U32x4_STSM_NENS4_9Copy_AtomIJS20_SI_EEEvEEEvvEEEEvNT_6ParamsE,(.L_x_400 - _ZN7cutlass13device_kernelINS_4gemm6kernel13GemmUniversalIN4cute5tupleIJiiiiEEENS1_10collective13CollectiveMmaINS1_34MainloopSm90TmaGmmaWarpSpecializedILi3ENS5_IJNS4_1CILi1EEESB_SB_EEENS1_35KernelTmaWarpSpecializedCooperativeEEENS5_IJNSA_ILi256EEESF_NSA_ILi64EEEEEENS_6half_tENS5_IJlSB_lEEESI_SJ_NS4_8TiledMMAINS4_8MMA_AtomIJNS4_4SM904GMMA26MMA_64x256x16_F32F16F16_SSILNSN_5MajorE0ELSP_0ELNSN_7ScaleInE1ELSQ_1EEEEEENS4_6LayoutINS5_IJNSA_ILi2EEESB_SB_EEENS5_IJSB_NSA_ILi0EEESW_EEEEENS5_IJNS4_10UnderscoreESZ_SZ_EEEEENS4_13SM90_TMA_LOADENS4_14ComposedLayoutINS4_7SwizzleILi3ELi4ELi3EEENS4_18smem_ptr_flag_bitsILi16EEENST_INS5_IJNSA_ILi8EEESG_EEENS5_IJSG_SB_EEEEEEEvNS4_8identityES12_S1C_vS1D_EENS_8epilogue10collective18CollectiveEpilogueINS1F_22Sm90TmaWarpSpecializedILi4ELi2ELi16ELb1ELb0EEEJSH_NS5_IJNSA_ILi128EEENSA_ILi32EEEEEESI_SJ_SI_SJ_NS1F_6fusion15FusionCallbacksIS1J_NS1N_17LinCombPerRowBiasISI_fSI_SI_fLi8ELNS_15FloatRoundStyleE2EEESH_S1M_JEEES12_NS13_INS14_ILi2ELi4ELi3EEES17_NST_INS5_IJS18_S1L_EEENS5_IJS1L_SB_EEEEEEENS4_17SM75_U32x4_LDSM_NENS4_14SM90_TMA_STOREES1X_NS4_17SM90_U32x4_STSM_NENS4_9Copy_AtomIJS20_SI_EEEvEEEvvEEEEvNT_6ParamsE)
        .other          _ZN7cutlass13device_kernelINS_4gemm6kernel13GemmUniversalIN4cute5tupleIJiiiiEEENS1_10collective13CollectiveMmaINS1_34MainloopSm90TmaGmmaWarpSpecializedILi3ENS5_IJNS4_1CILi1EEESB_SB_EEENS1_35KernelTmaWarpSpecializedCooperativeEEENS5_IJNSA_ILi256EEESF_NSA_ILi64EEEEEENS_6half_tENS5_IJlSB_lEEESI_SJ_NS4_8TiledMMAINS4_8MMA_AtomIJNS4_4SM904GMMA26MMA_64x256x16_F32F16F16_SSILNSN_5MajorE0ELSP_0ELNSN_7ScaleInE1ELSQ_1EEEEEENS4_6LayoutINS5_IJNSA_ILi2EEESB_SB_EEENS5_IJSB_NSA_ILi0EEESW_EEEEENS5_IJNS4_10UnderscoreESZ_SZ_EEEEENS4_13SM90_TMA_LOADENS4_14ComposedLayoutINS4_7SwizzleILi3ELi4ELi3EEENS4_18smem_ptr_flag_bitsILi16EEENST_INS5_IJNSA_ILi8EEESG_EEENS5_IJSG_SB_EEEEEEEvNS4_8identityES12_S1C_vS1D_EENS_8epilogue10collective18CollectiveEpilogueINS1F_22Sm90TmaWarpSpecializedILi4ELi2ELi16ELb1ELb0EEEJSH_NS5_IJNSA_ILi128EEENSA_ILi32EEEEEESI_SJ_SI_SJ_NS1F_6fusion15FusionCallbacksIS1J_NS1N_17LinCombPerRowBiasISI_fSI_SI_fLi8ELNS_15FloatRoundStyleE2EEESH_S1M_JEEES12_NS13_INS14_ILi2ELi4ELi3EEES17_NST_INS5_IJS18_S1L_EEENS5_IJS1L_SB_EEEEEEENS4_17SM75_U32x4_LDSM_NENS4_14SM90_TMA_STOREES1X_NS4_17SM90_U32x4_STSM_NENS4_9Copy_AtomIJS20_SI_EEEvEEEvvEEEEvNT_6ParamsE,@"STO_CUDA_ENTRY STV_DEFAULT"
_ZN7cutlass13device_kernelINS_4gemm6kernel13GemmUniversalIN4cute5tupleIJiiiiEEENS1_10collective13CollectiveMmaINS1_34MainloopSm90TmaGmmaWarpSpecializedILi3ENS5_IJNS4_1CILi1EEESB_SB_EEENS1_35KernelTmaWarpSpecializedCooperativeEEENS5_IJNSA_ILi256EEESF_NSA_ILi64EEEEEENS_6half_tENS5_IJlSB_lEEESI_SJ_NS4_8TiledMMAINS4_8MMA_AtomIJNS4_4SM904GMMA26MMA_64x256x16_F32F16F16_SSILNSN_5MajorE0ELSP_0ELNSN_7ScaleInE1ELSQ_1EEEEEENS4_6LayoutINS5_IJNSA_ILi2EEESB_SB_EEENS5_IJSB_NSA_ILi0EEESW_EEEEENS5_IJNS4_10UnderscoreESZ_SZ_EEEEENS4_13SM90_TMA_LOADENS4_14ComposedLayoutINS4_7SwizzleILi3ELi4ELi3EEENS4_18smem_ptr_flag_bitsILi16EEENST_INS5_IJNSA_ILi8EEESG_EEENS5_IJSG_SB_EEEEEEEvNS4_8identityES12_S1C_vS1D_EENS_8epilogue10collective18CollectiveEpilogueINS1F_22Sm90TmaWarpSpecializedILi4ELi2ELi16ELb1ELb0EEEJSH_NS5_IJNSA_ILi128EEENSA_ILi32EEEEEESI_SJ_SI_SJ_NS1F_6fusion15FusionCallbacksIS1J_NS1N_17LinCombPerRowBiasISI_fSI_SI_fLi8ELNS_15FloatRoundStyleE2EEESH_S1M_JEEES12_NS13_INS14_ILi2ELi4ELi3EEES17_NST_INS5_IJS18_S1L_EEENS5_IJS1L_SB_EEEEEEENS4_17SM75_U32x4_LDSM_NENS4_14SM90_TMA_STOREES1X_NS4_17SM90_U32x4_STSM_NENS4_9Copy_AtomIJS20_SI_EEEvEEEvvEEEEvNT_6ParamsE:
[----:B------:R-:W1:Y:S02]  /*0000*/  LDC R1, c[0x0][0x28] ;  /* 0x00000a00ff017b82 */ /* 0x000e640000000800 */
[----:B-1----:R-:W-:Y:S01]  /*0010*/  IADD3 R1, R1, -0x7a8, RZ ;  /* 0xfffff85801017810 */ /* 0x002fe20007ffe0ff */
[----:B------:R-:W1:Y:S05]  /*0020*/  S2R R4, SR_TID.X ;  /* 0x0000000000047919 */ /* 0x000e6a0000002100 */
[----:B------:R-:W2:Y:S01]  /*0030*/  LDC.64 R2, c[0x0][0x588] ;  /* 0x00016200ff027b82 */ /* 0x000ea20000000a00 */
[----:B------:R-:W-:Y:S01]  /*0040*/  ELECT P0, URZ, PT ;  /* 0x00000000003f782f */ /* 0x000fe20003800000 */
[----:B------:R-:W-:Y:S01]  /*0050*/  BSSY B0, `(.L_x_0) ;  /* 0x000001a000007945 */ /* 0x000fe20003800000 */
[----:B-1----:R-:W-:-:S05]  /*0060*/  SHF.R.U32.HI R8, RZ, 0x5, R4 ;  /* 0x00000005ff087819 */ /* 0x002fca0000011604 */
[----:B------:R-:W1:Y:S02]  /*0070*/  SHFL.IDX PT, R0, R8, RZ, 0x1f ;  /* 0x00001fff08007589 */ /* 0x000e6400000e0000 */
[----:B-1----:R-:W-:Y:S02]  /*0080*/  R2UR UR47, R0 ;  /* 0x00000000002f72ca */ /* 0x002fe400000e0000 */
[----:B------:R-:W-:-:S06]  /*0090*/  SHF.R.U32.HI R0, RZ, 0x7, R4 ;  /* 0x00000007ff007819 */ /* 0x000fcc0000011604 */
[----:B------:R-:W1:Y:S05]  /*00a0*/  SHFL.IDX PT, R0, R0, RZ, 0x1f ;  /* 0x00001fff00007589 */ /* 0x000e6a00000e0000 */
[----:B------:R-:W-:Y:S02]  /*00b0*/  USHF.R.S32.HI UR4, URZ, 0x1f, UR47 ;  /* 0x0000001f3f047899 */ /* 0x000fe4000801142f */
[----:B------:R-:W-:Y:S02]  /*00c0*/  ISETP.NE.OR P0, PT, RZ, UR47, !P0 ;  /* 0x0000002fff007c0c */ /* 0x000fe4000c705670 */
[----:B------:R-:W-:-:S04]  /*00d0*/  ULEA.HI UR4, UR4, UR47, URZ, 0x2 ;  /* 0x0000002f04047291 */ /* 0x000fc8000f8f103f */
[----:B------:R-:W-:-:S04]  /*00e0*/  ULOP3.LUT UR4, UR4, 0xfffffffc, URZ, 0xc0, !UPT ;  /* 0xfffffffc04047892 */ /* 0x000fc8000f8ec03f */
[----:B------:R-:W-:-:S03]  /*00f0*/  UIADD3 UR47, UR47, -UR4, URZ ;  /* 0x800000042f2f7290 */ /* 0x000fc6000fffe03f */
[----:B--2---:R-:W-:Y:S09]  /*0100*/  @P0 BRA `(.L_x_1) ;  /* 0x0000000000380947 */ /* 0x004ff20003800000 */
[----:B------:R-:W-:Y:S02]  /*0110*/  ULDC.64 UR4, c[0x0][0x198] ;  /* 0x0000660000047ab9 */ /* 0x000fe40000000a00 */
[----:B------:R-:W-:Y:S02]  /*0120*/  UIADD3 UR6, UP0, UR4, 0xf0, URZ ;  /* 0x000000f004067890 */ /* 0x000fe4000ff1e03f */
[----:B------:R-:W-:Y:S02]  /*0130*/  UIADD3 UR8, UP1, UR4, 0x1f0, URZ ;  /* 0x000001f004087890 */ /* 0x000fe4000ff3e03f */
[----:B------:R-:W-:Y:S02]  /*0140*/  UIADD3 UR10, UP2, UR4, 0x3f0, URZ ;  /* 0x000003f0040a7890 */ /* 0x000fe4000ff5e03f */
[----:B------:R-:W-:Y:S02]  /*0150*/  UIADD3 UR4, UP3, UR4, 0x4f0, URZ ;  /* 0x000004f004047890 */ /* 0x000fe4000ff7e03f */
[----:B------:R-:W-:-:S02]  /*0160*/  UIADD3.X UR7, URZ, UR5, URZ, UP0, !UPT ;  /* 0x000000053f077290 */ /* 0x000fc400087fe43f */
[----:B------:R-:W-:Y:S02]  /*0170*/  UIADD3.X UR9, URZ, UR5, URZ, UP1, !UPT ;  /* 0x000000053f097290 */ /* 0x000fe40008ffe43f */
[----:B------:R-:W-:Y:S02]  /*0180*/  UIADD3.X UR11, URZ, UR5, URZ, UP2, !UPT ;  /* 0x000000053f0b7290 */ /* 0x000fe400097fe43f */
[----:B------:R-:W-:-:S03]  /*0190*/  UIADD3.X UR5, URZ, UR5, URZ, UP3, !UPT ;  /* 0x000000053f057290 */ /* 0x000fc60009ffe43f */
[----:B------:R2:W-:Y:S02]  /*01a0*/  UTMACCTL.PF [UR6] ;  /* 0x00000000060079b9 */ /* 0x0005e40008040000 */
[----:B------:R2:W-:Y:S02]  /*01b0*/  UTMACCTL.PF [UR8] ;  /* 0x00000000080079b9 */ /* 0x0005e40008040000 */
[----:B------:R2:W-:Y:S02]  /*01c0*/  UTMACCTL.PF [UR10] ;  /* 0x000000000a0079b9 */ /* 0x0005e40008040000 */
[----:B------:R2:W-:Y:S02]  /*01d0*/  UTMACCTL.PF [UR4] ;  /* 0x00000000040079b9 */ /* 0x0005e40008040000 */
[----:B--2---:R-:W-:Y:S01]  /*01e0*/  NOP ;  /* 0x0000000000007918 */ /* 0x004fe20000000000 */
.L_x_1:
[----:B------:R-:W-:Y:S05]  /*01f0*/  BSYNC B0 ;  /* 0x0000000000007941 */ /* 0x000fea0003800000 */
.L_x_0:
[----:B------:R-:W-:Y:S01]  /*0200*/  ULDC.64 UR6, c[0x0][0x590] ;  /* 0x0001640000067ab9 */ /* 0x000fe20000000a00 */
[----:B-1----:R-:W-:Y:S01]  /*0210*/  R2UR UR4, R0 ;  /* 0x00000000000472ca */ /* 0x002fe200000e0000 */
[----:B------:R-:W-:Y:S01]  /*0220*/  ULDC.64 UR56, c[0x0][0x208] ;  /* 0x0000820000387ab9 */ /* 0x000fe20000000a00 */
[----:B------:R-:W-:Y:S01]  /*0230*/  ISETP.NE.U32.AND P2, PT, RZ, UR6, PT ;  /* 0x00000006ff007c0c */ /* 0x000fe2000bf45070 */
[----:B------:R-:W-:Y:S01]  /*0240*/  IMAD.MOV.U32 R4, RZ, RZ, R2 ;  /* 0x000000ffff047224 */ /* 0x000fe200078e0002 */
[----:B------:R-:W-:Y:S02]  /*0250*/  PRMT R6, RZ, 0x7610, R6 ;  /* 0x00007610ff067816 */ /* 0x000fe40000000006 */
[----:B------:R-:W-:Y:S02]  /*0260*/  ISETP.NE.AND.EX P1, PT, RZ, UR7, PT, P2 ;  /* 0x00000007ff007c0c */ /* 0x000fe4000bf25320 */
[----:B------:R-:W-:-:S11]  /*0270*/  MOV R5, R3 ;  /* 0x0000000300057202 */ /* 0x000fd60000000f00 */
[----:B------:R-:W-:Y:S05]  /*0280*/  @P1 BRA `(.L_x_2) ;  /* 0x0000000000301947 */ /* 0x000fea0003800000 */
[----:B------:R-:W-:Y:S02]  /*0290*/  ULDC.64 UR8, c[0x0][0x588] ;  /* 0x0001620000087ab9 */ /* 0x000fe40000000a00 */
[----:B------:R-:W-:-:S04]  /*02a0*/  ISETP.NE.U32.AND P0, PT, RZ, UR8, PT ;  /* 0x00000008ff007c0c */ /* 0x000fc8000bf05070 */
[----:B------:R-:W-:-:S13]  /*02b0*/  ISETP.NE.AND.EX P0, PT, RZ, UR9, PT, P0 ;  /* 0x00000009ff007c0c */ /* 0x000fda000bf05300 */
[----:B------:R-:W-:Y:S05]  /*02c0*/  @!P0 BRA `(.L_x_3) ;  /* 0x0000000000108947 */ /* 0x000fea0003800000 */
[----:B------:R-:W2:Y:S01]  /*02d0*/  LDG.E R0, desc[UR56][R4.64] ;  /* 0x0000003804007981 */ /* 0x000ea2000c1e1900 */
[----:B------:R-:W-:Y:S01]  /*02e0*/  IMAD.MOV.U32 R6, RZ, RZ, 0x1 ;  /* 0x00000001ff067424 */ /* 0x000fe200078e00ff */
[----:B--2---:R-:W-:Y:S01]  /*02f0*/  FSETP.NEU.AND P3, PT, R0, RZ, PT ;  /* 0x000000ff0000720b */ /* 0x004fe20003f6d000 */
[----:B------:R-:W-:-:S12]  /*0300*/  BRA `(.L_x_2) ;  /* 0x0000000000107947 */ /* 0x000fd80003800000 */
.L_x_3:
[----:B------:R-:W-:Y:S01]  /*0310*/  ULDC UR5, c[0x0][0x580] ;  /* 0x0001600000057ab9 */ /* 0x000fe20000000800 */
[----:B------:R-:W-:Y:S02]  /*0320*/  MOV R6, 0x1 ;  /* 0x0000000100067802 */ /* 0x000fe40000000f00 */
[----:B------:R-:W-:Y:S02]  /*0330*/  CS2R R4, SRZ ;  /* 0x0000000000047805 */ /* 0x000fe4000001ff00 */
[----:B------:R-:W-:-:S13]  /*0340*/  FSETP.NEU.AND P3, PT, RZ, UR5, PT ;  /* 0x00000005ff007c0b */ /* 0x000fda000bf6d000 */
.L_x_2:
[----:B------:R-:W-:Y:S01]  /*0350*/  ISETP.NE.U32.AND P0, PT, R4, RZ, PT ;  /* 0x000000ff0400720c */ /* 0x000fe20003f05070 */
[----:B------:R-:W-:Y:S01]  /*0360*/  IMAD.MOV.U32 R0, RZ, RZ, 0x1 ;  /* 0x00000001ff007424 */ /* 0x000fe200078e00ff */
[----:B------:R-:W-:Y:S02]  /*0370*/  ISETP.NE.AND.EX P2, PT, RZ, UR7, PT, P2 ;  /* 0x00000007ff007c0c */ /* 0x000fe4000bf45320 */
[----:B------:R-:W-:-:S13]  /*0380*/  ISETP.NE.AND.EX P0, PT, R5, RZ, PT, P0 ;  /* 0x000000ff0500720c */ /* 0x000fda0003f05300 */
[----:B------:R-:W-:Y:S05]  /*0390*/  @P0 BRA P2, `(.L_x_4) ;  /* 0x0000000000300947 */ /* 0x000fea0001000000 */
[----:B------:R-:W-:Y:S02]  /*03a0*/  ISETP.NE.U32.AND P2, PT, RZ, UR6, PT ;  /* 0x00000006ff007c0c */ /* 0x000fe4000bf45070 */
[----:B------:R-:W-:Y:S02]  /*03b0*/  ISETP.NE.U32.AND P0, PT, R4, RZ, PT ;  /* 0x000000ff0400720c */ /* 0x000fe40003f05070 */
[----:B------:R-:W-:Y:S02]  /*03c0*/  ISETP.NE.AND.EX P2, PT, RZ, UR7, PT, P2 ;  /* 0x00000007ff007c0c */ /* 0x000fe4000bf45320 */
[----:B------:R-:W-:Y:S02]  /*03d0*/  PRMT R0, R6, 0x9910, RZ ;  /* 0x0000991006007816 */ /* 0x000fe400000000ff */
[----:B------:R-:W-:Y:S02]  /*03e0*/  ISETP.NE.AND.EX P0, PT, R5, RZ, PT, P0 ;  /* 0x000000ff0500720c */ /* 0x000fe40003f05300 */
[----:B------:R-:W-:-:S02]  /*03f0*/  ISETP.NE.AND P4, PT, R0, RZ, PT ;  /* 0x000000ff0000720c */ /* 0x000fc40003f85270 */
[----:B------:R-:W-:Y:S02]  /*0400*/  SEL R5, RZ, 0xffffffff, P3 ;  /* 0xffffffffff057807 */ /* 0x000fe40001800000 */
[----:B------:R-:W-:-:S04]  /*0410*/  SEL R0, RZ, 0xffffffff, P0 ;  /* 0xffffffffff007807 */ /* 0x000fc80000000000 */
[----:B------:R-:W-:-:S04]  /*0420*/  @P2 SEL R5, R0, R5, !P4 ;  /* 0x0000000500052207 */ /* 0x000fc80006000000 */
[----:B------:R-:W-:-:S04]  /*0430*/  LOP3.LUT R5, R5, 0x1, RZ, 0xc0, !PT ;  /* 0x0000000105057812 */ /* 0x000fc800078ec0ff */
[----:B------:R-:W-:-:S04]  /*0440*/  ISETP.NE.U32.AND P0, PT, R5, 0x1, PT ;  /* 0x000000010500780c */ /* 0x000fc80003f05070 */
[----:B------:R-:W-:-:S09]  /*0450*/  SEL R0, RZ, 0x1, !P0 ;  /* 0x00000001ff007807 */ /* 0x000fd20004000000 */
.L_x_4:
[----:B------:R-:W1:Y:S01]  /*0460*/  SHFL.IDX PT, R4, R8, RZ, 0x1f ;  /* 0x00001fff08047589 */ /* 0x000e6200000e0000 */
[----:B------:R-:W-:Y:S02]  /*0470*/  UISETP.NE.AND UP0, UPT, UR47, URZ, UPT ;  /* 0x0000003f2f00728c */ /* 0x000fe4000bf05270 */
[----:B------:R-:W-:Y:S02]  /*0480*/  UISETP.NE.AND UP1, UPT, UR4, URZ, UPT ;  /* 0x0000003f0400728c */ /* 0x000fe4000bf25270 */
[----:B------:R-:W-:Y:S02]  /*0490*/  UP2UR UR53, UPR, URZ, 0x1 ;  /* 0x000000013f357883 */ /* 0x000fe40008000000 */
[----:B------:R-:W-:Y:S02]  /*04a0*/  UISETP.EQ.OR UP0, UPT, UR47, 0x3, !UP0 ;  /* 0x000000032f00788c */ /* 0x000fe4000c702670 */
[----:B------:R-:W-:Y:S02]  /*04b0*/  UIADD3 UR9, UR4, -0x1, URZ ;  /* 0xffffffff04097890 */ /* 0x000fe4000fffe03f */
[----:B------:R-:W-:Y:S01]  /*04c0*/  UISETP.EQ.AND UP0, UPT, UR4, URZ, UP0 ;  /* 0x0000003f0400728c */ /* 0x000fe20008702270 */
[----:B-1----:R-:W-:-:S13]  /*04d0*/  ISETP.NE.AND P0, PT, R4, RZ, PT ;  /* 0x000000ff0400720c */ /* 0x002fda0003f05270 */
[----:B------:R-:W-:Y:S05]  /*04e0*/  @P0 BRA `(.L_x_5) ;  /* 0x0000000000500947 */ /* 0x000fea0003800000 */
[----:B------:R-:W1:Y:S01]  /*04f0*/  S2UR UR8, SR_CgaCtaId ;  /* 0x00000000000879c3 */ /* 0x000e620000008800 */
[----:B------:R-:W-:Y:S01]  /*0500*/  UMOV UR4, 0x400 ;  /* 0x0000040000047882 */ /* 0x000fe20000000000 */
[----:B------:R-:W-:Y:S01]  /*0510*/  UMOV UR5, 0x1 ;  /* 0x0000000100057882 */ /* 0x000fe20000000000 */
[----:B------:R-:W-:Y:S01]  /*0520*/  UMOV UR6, 0x100 ;  /* 0x0000010000067882 */ /* 0x000fe20000000000 */
[----:B------:R-:W-:Y:S01]  /*0530*/  ELECT P0, URZ, PT ;  /* 0x00000000003f782f */ /* 0x000fe20003800000 */
[----:B------:R-:W-:-:S04]  /*0540*/  UIADD3 UR6, -UR6, 0x100000, URZ ;  /* 0x0010000006067890 */ /* 0x000fc8000fffe13f */
[----:B------:R-:W-:Y:S02]  /*0550*/  USHF.L.U32 UR7, UR6, 0xb, URZ ;  /* 0x0000000b06077899 */ /* 0x000fe4000800063f */
[----:B------:R-:W-:Y:S02]  /*0560*/  USHF.L.U32 UR6, UR6, 0x1, URZ ;  /* 0x0000000106067899 */ /* 0x000fe4000800063f */
[----:B-1----:R-:W-:Y:S02]  /*0570*/  ULEA UR8, UR8, UR4, 0x18 ;  /* 0x0000000408087291 */ /* 0x002fe4000f8ec03f */
[----:B------:R-:W-:-:S04]  /*0580*/  UIADD3 UR4, -UR5, 0x100000, URZ ;  /* 0x0010000005047890 */ /* 0x000fc8000fffe13f */
[----:B------:R-:W-:Y:S02]  /*0590*/  USHF.L.U32 UR5, UR4, 0xb, URZ ;  /* 0x0000000b04057899 */ /* 0x000fe4000800063f */
[----:B------:R-:W-:Y:S01]  /*05a0*/  USHF.L.U32 UR4, UR4, 0x1, URZ ;  /* 0x0000000104047899 */ /* 0x000fe2000800063f */
[----:B------:R-:W1:Y:S11]  /*05b0*/  FENCE.VIEW.ASYNC.S ;  /* 0x00000000000073c6 */ /* 0x000e760000000000 */
[----:B-1----:R1:W2:Y:S01]  /*05c0*/  SYNCS.EXCH.64 URZ, [UR8], UR4 ;  /* 0x00000004083f75b2 */ /* 0x0022a20008000100 */
[----:B------:R1:W3:Y:S01]  /*05d0*/  SYNCS.EXCH.64 URZ, [UR8+0x18], UR6 ;  /* 0x00001806083f75b2 */ /* 0x0002e20008000100 */
[----:B------:R1:W4:Y:S01]  /*05e0*/  SYNCS.EXCH.64 URZ, [UR8+0x8], UR4 ;  /* 0x00000804083f75b2 */ /* 0x0003220008000100 */
[----:B------:R1:W1:Y:S01]  /*05f0*/  SYNCS.EXCH.64 URZ, [UR8+0x20], UR6 ;  /* 0x00002006083f75b2 */ /* 0x0002620008000100 */
[----:B------:R1:W1:Y:S01]  /*0600*/  SYNCS.EXCH.64 URZ, [UR8+0x10], UR4 ;  /* 0x00001004083f75b2 */ /* 0x0002620008000100 */
[----:B------:R1:W1:Y:S01]  /*0610*/  SYNCS.EXCH.64 URZ, [UR8+0x28], UR6 ;  /* 0x00002806083f75b2 */ /* 0x0002620008000100 */
[----:B------:R-:W-:Y:S01]  /*0620*/  NOP ;  /* 0x0000000000007918 */ /* 0x000fe20000000000 */
.L_x_5:
[----:B------:R-:W5:Y:S01]  /*0630*/  SHFL.IDX PT, R4, R8, RZ, 0x1f ;  /* 0x00001fff08047589 */ /* 0x000f6200000e0000 */
[----:B------:R-:W1:Y:S01]  /*0640*/  LDC R5, c[0x0][0x904] ;  /* 0x00024100ff057b82 */ /* 0x000e620000000800 */
[----:B------:R-:W-:Y:S01]  /*0650*/  NOP ;  /* 0x0000000000007918 */ /* 0x000fe20000000000 */
[----:B-----5:R-:W-:-:S13]  /*0660*/  ISETP.NE.AND P0, PT, R4, RZ, PT ;  /* 0x000000ff0400720c */ /* 0x020fda0003f05270 */
[----:B------:R-:W-:Y:S05]  /*0670*/  @P0 BRA `(.L_x_6) ;  /* 0x0000000000580947 */ /* 0x000fea0003800000 */
[----:B-1----:R-:W1:Y:S01]  /*0680*/  S2UR UR5, SR_CgaCtaId ;  /* 0x00000000000579c3 */ /* 0x002e620000008800 */
[----:B------:R-:W-:Y:S01]  /*0690*/  UMOV UR4, 0x400 ;  /* 0x0000040000047882 */ /* 0x000fe20000000000 */
[----:B------:R-:W-:Y:S01]  /*06a0*/  UMOV UR6, 0x20 ;  /* 0x0000002000067882 */ /* 0x000fe20000000000 */
[----:B------:R-:W-:Y:S01]  /*06b0*/  UMOV UR7, 0x100 ;  /* 0x0000010000077882 */ /* 0x000fe20000000000 */
[----:B------:R-:W-:Y:S01]  /*06c0*/  ELECT P0, URZ, PT ;  /* 0x00000000003f782f */ /* 0x000fe20003800000 */
[----:B-1----:R-:W-:Y:S02]  /*06d0*/  ULEA UR8, UR5, UR4, 0x18 ;  /* 0x0000000405087291 */ /* 0x002fe4000f8ec03f */
[----:B------:R-:W-:-:S04]  /*06e0*/  UIADD3 UR4, -UR6, 0x100000, URZ ;  /* 0x0010000006047890 */ /* 0x000fc8000fffe13f */
[----:B------:R-:W-:Y:S02]  /*06f0*/  USHF.L.U32 UR5, UR4, 0xb, URZ ;  /* 0x0000000b04057899 */ /* 0x000fe4000800063f */
[----:B------:R-:W-:Y:S02]  /*0700*/  USHF.L.U32 UR4, UR4, 0x1, URZ ;  /* 0x0000000104047899 */ /* 0x000fe4000800063f */
[----:B------:R-:W-:-:S04]  /*0710*/  UIADD3 UR6, -UR7, 0x100000, URZ ;  /* 0x0010000007067890 */ /* 0x000fc8000fffe13f */
[----:B------:R-:W-:Y:S02]  /*0720*/  USHF.L.U32 UR7, UR6, 0xb, URZ ;  /* 0x0000000b06077899 */ /* 0x000fe4000800063f */
[----:B------:R-:W-:Y:S01]  /*0730*/  USHF.L.U32 UR6, UR6, 0x1, URZ ;  /* 0x0000000106067899 */ /* 0x000fe2000800063f */
[----:B------:R-:W1:Y:S03]  /*0740*/  FENCE.VIEW.ASYNC.S ;  /* 0x00000000000073c6 */ /* 0x000e660000000000 */
[----:B-1----:R1:W1:Y:S08]  /*0750*/  SYNCS.EXCH.64 URZ, [UR8+0x30], UR4 ;  /* 0x00003004083f75b2 */ /* 0x0022700008000100 */
[----:B------:R1:W1:Y:S01]  /*0760*/  SYNCS.EXCH.64 URZ, [UR8+0x50], UR6 ;  /* 0x00005006083f75b2 */ /* 0x0002620008000100 */
[----:B------:R1:W1:Y:S01]  /*0770*/  SYNCS.EXCH.64 URZ, [UR8+0x38], UR4 ;  /* 0x00003804083f75b2 */ /* 0x0002620008000100 */
[----:B------:R1:W1:Y:S01]  /*0780*/  SYNCS.EXCH.64 URZ, [UR8+0x58], UR6 ;  /* 0x00005806083f75b2 */ /* 0x0002620008000100 */
[----:B------:R1:W1:Y:S01]  /*0790*/  SYNCS.EXCH.64 URZ, [UR8+0x40], UR4 ;  /* 0x00004004083f75b2 */ /* 0x0002620008000100 */
[----:B------:R1:W1:Y:S01]  /*07a0*/  SYNCS.EXCH.64 URZ, [UR8+0x60], UR6 ;  /* 0x00006006083f75b2 */ /* 0x0002620008000100 */
[----:B------:R1:W1:Y:S01]  /*07b0*/  SYNCS.EXCH.64 URZ, [UR8+0x48], UR4 ;  /* 0x00004804083f75b2 */ /* 0x0002620008000100 */
[----:B------:R1:W1:Y:S01]  /*07c0*/  SYNCS.EXCH.64 URZ, [UR8+0x68], UR6 ;  /* 0x00006806083f75b2 */ /* 0x0002620008000100 */
[----:B------:R-:W-:Y:S01]  /*07d0*/  NOP ;  /* 0x0000000000007918 */ /* 0x000fe20000000000 */
.L_x_6:
[----:B------:R-:W5:Y:S01]  /*07e0*/  S2R R7, SR_CTAID.Y ;  /* 0x0000000000077919 */ /* 0x000f620000002600 */
[----:B-1----:R-:W-:Y:S01]  /*07f0*/  ISETP.NE.AND P2, PT, R5, 0x1, PT ;  /* 0x000000010500780c */ /* 0x002fe20003f45270 */
[----:B------:R-:W1:Y:S01]  /*0800*/  S2UR UR37, SR_CgaCtaId ;  /* 0x00000000002579c3 */ /* 0x000e620000008800 */
[----:B------:R-:W-:Y:S01]  /*0810*/  ELECT P0, URZ, PT ;  /* 0x00000000003f782f */ /* 0x000fe20003800000 */
[----:B------:R-:W2:Y:S01]  /*0820*/  SHFL.IDX PT, R8, R8, RZ, 0x1f ;  /* 0x00001fff08087589 */ /* 0x000ea200000e0000 */
[----:B------:R-:W-:Y:S01]  /*0830*/  UMOV UR4, 0x20 ;  /* 0x0000002000047882 */ /* 0x000fe20000000000 */
[----:B------:R-:W-:Y:S01]  /*0840*/  UISETP.EQ.AND UP2, UPT, UR47, 0x2, !UP1 ;  /* 0x000000022f00788c */ /* 0x000fe2000cf42270 */
[----:B------:R-:W-:Y:S01]  /*0850*/  NOP ;  /* 0x0000000000007918 */ /* 0x000fe20000000000 */
[----:B------:R-:W3:Y:S01]  /*0860*/  S2R R6, SR_CTAID.X ;  /* 0x0000000000067919 */ /* 0x000ee20000002500 */
[----:B------:R-:W-:Y:S01]  /*0870*/  USEL UR46, URZ, 0x1, !UP0 ;  /* 0x000000013f2e7887 */ /* 0x000fe2000c000000 */
[----:B------:R-:W-:Y:S01]  /*0880*/  BSSY B6, `(.L_x_7) ;  /* 0x000159f000067945 */ /* 0x000fe20003800000 */
[----:B------:R-:W-:Y:S01]  /*0890*/  USEL UR45, URZ, 0x1, !UP2 ;  /* 0x000000013f2d7887 */ /* 0x000fe2000d000000 */
[----:B------:R-:W-:-:S02]  /*08a0*/  UMOV UR38, 0x1 ;  /* 0x0000000100267882 */ /* 0x000fc40000000000 */
[----:B------:R-:W3:Y:S01]  /*08b0*/  @P2 LDC R11, c[0x0][0x10] ;  /* 0x00000400ff0b2b82 */ /* 0x000ee20000000800 */
[----:B------:R-:W-:-:S07]  /*08c0*/  @P2 MOV R5, RZ ;  /* 0x000000ff00052202 */ /* 0x000fce0000000f00 */
[----:B------:R-:W4:Y:S01]  /*08d0*/  @!P2 LDC R9, c[0x0][0xc] ;  /* 0x00000300ff09ab82 */ /* 0x000f220000000800 */
[----:B--2---:R-:W-:Y:S02]  /*08e0*/  ISETP.NE.OR P0, PT, R8, RZ, !P0 ;  /* 0x000000ff0800720c */ /* 0x004fe40004705670 */
[----:B-----5:R-:W-:-:S05]  /*08f0*/  @P2 MOV R8, R7 ;  /* 0x0000000700082202 */ /* 0x020fca0000000f00 */
[----:B------:R-:W-:Y:S02]  /*0900*/  @P2 IMAD.MOV.U32 R4, RZ, RZ, R8 ;  /* 0x000000ffff042224 */ /* 0x000fe400078e0008 */
[----:B------:R-:W-:Y:S01]  /*0910*/  @!P2 IMAD.MOV.U32 R8, RZ, RZ, R7 ;  /* 0x000000ffff08a224 */ /* 0x000fe200078e0007 */
[----:B------:R-:W-:-:S03]  /*0920*/  MOV R7, RZ ;  /* 0x000000ff00077202 */ /* 0x000fc60000000f00 */
[----:B------:R-:W-:Y:S01]  /*0930*/  VOTEU.ALL UP3, P0 ;  /* 0x00000000003f7886 */ /* 0x000fe20000060000 */
[----:B---3--:R-:W-:Y:S01]  /*0940*/  @P2 IMAD.WIDE.U32 R10, R6, R11, R4 ;  /* 0x0000000b060a2225 */ /* 0x008fe200078e0004 */
[----:B------:R-:W-:Y:S01]  /*0950*/  VOTEU.ALL UP0, P0 ;  /* 0x00000000003f7886 */ /* 0x000fe20000000000 */
[----:B------:R-:W-:Y:S01]  /*0960*/  VOTEU.ALL UP2, P0 ;  /* 0x00000000003f7886 */ /* 0x000fe20000040000 */
[----:B------:R-:W-:Y:S01]  /*0970*/  PLOP3.LUT P0, PT, PT, PT, UP1, 0x80, 0x0 ;  /* 0x000000000000781c */ /* 0x000fe20003f0f018 */
[----:B----4-:R-:W-:Y:S01]  /*0980*/  @!P2 IMAD.WIDE.U32 R4, R9, R8, R6 ;  /* 0x000000080904a225 */ /* 0x010fe200078e0006 */
[----:B------:R-:W-:Y:S01]  /*0990*/  @!UP3 UMOV UR6, 0x400 ;  /* 0x000004000006b882 */ /* 0x000fe20000000000 */
[----:B------:R-:W-:Y:S01]  /*09a0*/  @P2 MOV R12, R10 ;  /* 0x0000000a000c2202 */ /* 0x000fe20000000f00 */
[----:B------:R-:W-:-:S04]  /*09b0*/  @!UP3 UIADD3 UR4, -UR4, 0x100000, URZ ;  /* 0x001000000404b890 */ /* 0x000fc8000fffe13f */
[----:B------:R-:W-:Y:S02]  /*09c0*/  @!UP3 USHF.L.U32 UR5, UR4, 0xb, URZ ;  /* 0x0000000b0405b899 */ /* 0x000fe4000800063f */
[----:B------:R-:W-:Y:S01]  /*09d0*/  @!UP3 USHF.L.U32 UR4, UR4, 0x1, URZ ;  /* 0x000000010404b899 */ /* 0x000fe2000800063f */
[----:B------:R-:W-:Y:S01]  /*09e0*/  @P2 IMAD.MOV.U32 R9, RZ, RZ, RZ ;  /* 0x000000ffff092224 */ /* 0x000fe200078e00ff */
[----:B------:R-:W-:Y:S01]  /*09f0*/  @!P2 MOV R12, R4 ;  /* 0x00000004000ca202 */ /* 0x000fe20000000f00 */
[----:B-1----:R-:W-:Y:S02]  /*0a00*/  @!UP3 ULEA UR8, UR37, UR6, 0x18 ;  /* 0x000000062508b291 */ /* 0x002fe4000f8ec03f */
[----:B------:R-:W-:Y:S01]  /*0a10*/  @P2 IMAD.IADD R18, R11, 0x1, R9 ;  /* 0x000000010b122824 */ /* 0x000fe200078e0209 */
[----:B------:R-:W-:Y:S01]  /*0a20*/  ULDC UR6, c[0x0][0xc] ;  /* 0x0000030000067ab9 */ /* 0x000fe20000000800 */
[----:B------:R-:W-:Y:S01]  /*0a30*/  @!P2 IMAD.MOV.U32 R18, RZ, RZ, R5 ;  /* 0x000000ffff12a224 */ /* 0x000fe200078e0005 */
[----:B------:R1:W-:Y:S01]  /*0a40*/  STL [R1+0x200], R12 ;  /* 0x0002000c01007387 */ /* 0x0003e20000100800 */
[----:B------:R-:W-:Y:S01]  /*0a50*/  ULDC UR7, c[0x0][0x10] ;  /* 0x0000040000077ab9 */ /* 0x000fe20000000800 */
[----:B------:R-:W-:-:S02]  /*0a60*/  UISETP.GE.U32.AND UP3, UPT, UR9, 0x2, UPT ;  /* 0x000000020900788c */ /* 0x000fc4000bf66070 */
[----:B------:R1:W-:Y:S02]  /*0a70*/  STL [R1+0x204], R18 ;  /* 0x0002041201007387 */ /* 0x0003e40000100800 */
[----:B------:R-:W-:Y:S02]  /*0a80*/  USEL UR45, UR45, 0x2, UP3 ;  /* 0x000000022d2d7887 */ /* 0x000fe40009800000 */
[----:B------:R-:W2:Y:S02]  /*0a90*/  FENCE.VIEW.ASYNC.S ;  /* 0x00000000000073c6 */ /* 0x000ea40000000000 */
[----:B--2---:R-:W2:Y:S01]  /*0aa0*/  @!UP0 SYNCS.EXCH.64 URZ, [UR8+0x70], UR4 ;  /* 0x00007004083f85b2 */ /* 0x004ea20008000100 */
[----:B------:R-:W-:Y:S01]  /*0ab0*/  USEL UR46, UR46, 0x2, UP3 ;  /* 0x000000022e2e7887 */ /* 0x000fe20009800000 */
[----:B------:R3:W2:Y:S01]  /*0ac0*/  @!UP2 SYNCS.EXCH.64 URZ, [UR8+0x78], UR4 ;  /* 0x00007804083fa5b2 */ /* 0x0006a20008000100 */
[----:B------:R-:W-:Y:S01]  /*0ad0*/  NOP ;  /* 0x0000000000007918 */ /* 0x000fe20000000000 */
[----:B---3--:R-:W-:-:S03]  /*0ae0*/  UIMAD.WIDE.U32 UR4, UR6, UR7, URZ ;  /* 0x00000007060472a5 */ /* 0x008fc6000f8e003f */
[----:B------:R-:W-:Y:S02]  /*0af0*/  ULDC UR6, c[0x0][0x14] ;  /* 0x0000050000067ab9 */ /* 0x000fe40000000800 */
[----:B------:R-:W-:Y:S02]  /*0b00*/  UIMAD.WIDE.U32 UR54, UR4, UR6, URZ ;  /* 0x00000006043672a5 */ /* 0x000fe4000f8e003f */
[----:B------:R-:W-:-:S04]  /*0b10*/  UIMAD UR39, UR5, UR6, URZ ;  /* 0x00000006052772a4 */ /* 0x000fc8000f8e023f */
[----:B------:R-:W-:Y:S01]  /*0b20*/  UIADD3 UR39, UR55, UR39, URZ ;  /* 0x0000002737277290 */ /* 0x000fe2000fffe03f */
[----:B--2---:R-:W-:Y:S06]  /*0b30*/  BAR.SYNC.DEFER_BLOCKING 0x0 ;  /* 0x0000000000007b1d */ /* 0x004fec0000010000 */
[----:B-1----:R-:W-:Y:S05]  /*0b40*/  @!P0 BRA `(.L_x_8) ;  /* 0x0000011c00108947 */ /* 0x002fea0003800000 */
[----:B------:R-:W-:-:S06]  /*0b50*/  UISETP.GT.U32.AND UP0, UPT, UR9, 0x1, UPT ;  /* 0x000000010900788c */ /* 0x000fcc000bf04070 */
[----:B------:R-:W-:-:S13]  /*0b60*/  PLOP3.LUT P0, PT, PT, PT, UP0, 0x80, 0x0 ;  /* 0x000000000000781c */ /* 0x000fda0003f0f008 */
[----:B------:R-:W-:Y:S05]  /*0b70*/  @P0 BRA `(.L_x_9) ;  /* 0x0000015400bc0947 */ /* 0x000fea0003800000 */
[----:B------:R-:W-:Y:S01]  /*0b80*/  ULDC.64 UR4, c[0x0][0x8f8] ;  /* 0x00023e0000047ab9 */ /* 0x000fe20000000a00 */
[----:B------:R-:W-:Y:S01]  /*0b90*/  UMOV UR58, 0xffffffff ;  /* 0xffffffff003a7882 */ /* 0x000fe20000000000 */
[----:B------:R-:W-:Y:S01]  /*0ba0*/  ISETP.GE.U32.AND P0, PT, R12, UR4, PT ;  /* 0x000000040c007c0c */ /* 0x000fe2000bf06070 */
[----:B------:R-:W-:Y:S01]  /*0bb0*/  UMOV UR43, 0xffffffff ;  /* 0xffffffff002b7882 */ /* 0x000fe20000000000 */
[----:B------:R-:W-:Y:S02]  /*0bc0*/  PRMT R160, RZ, 0x7610, R160 ;  /* 0x00007610ffa07816 */ /* 0x000fe400000000a0 */
[----:B------:R-:W-:Y:S02]  /*0bd0*/  ISETP.GE.U32.AND.EX P0, PT, R18, UR5, PT, P0 ;  /* 0x0000000512007c0c */ /* 0x000fe4000bf06100 */
[----:B------:R-:W-:Y:S02]  /*0be0*/  MOV R19, 0xffffffff ;  /* 0xffffffff00137802 */ /* 0x000fe40000000f00 */
[----:B------:R-:W-:-:S09]  /*0bf0*/  PRMT R0, RZ, 0x7610, R0 ;  /* 0x00007610ff007816 */ /* 0x000fd20000000000 */
[----:B------:R-:W-:Y:S05]  /*0c00*/  @P0 BRA `(.L_x_10) ;  /* 0x0000000400680947 */ /* 0x000fea0003800000 */
[----:B------:R-:W1:Y:S01]  /*0c10*/  LDC.64 R14, c[0x0][0x8d0] ;  /* 0x00023400ff0e7b82 */ /* 0x000e620000000a00 */
[----:B------:R-:W-:Y:S01]  /*0c20*/  IMAD.MOV.U32 R2, RZ, RZ, R12 ;  /* 0x000000ffff027224 */ /* 0x000fe200078e000c */
[----:B------:R-:W-:-:S06]  /*0c30*/  MOV R3, R18 ;  /* 0x0000001200037202 */ /* 0x000fcc0000000f00 */
[----:B------:R-:W2:Y:S08]  /*0c40*/  LDC R0, c[0x0][0x8d8] ;  /* 0x00023600ff007b82 */ /* 0x000eb00000000800 */
[----:B------:R-:W3:Y:S01]  /*0c50*/  LDC.64 R16, c[0x0][0x8c8] ;  /* 0x00023200ff107b82 */ /* 0x000ee20000000a00 */
[----:B-1----:R-:W-:-:S04]  /*0c60*/  ISETP.NE.U32.AND P0, PT, R14, RZ, PT ;  /* 0x000000ff0e00720c */ /* 0x002fc80003f05070 */
[----:B------:R-:W-:-:S13]  /*0c70*/  ISETP.NE.AND.EX P0, PT, R15, RZ, PT, P0 ;  /* 0x000000ff0f00720c */ /* 0x000fda0003f05300 */
[----:B--23--:R-:W-:Y:S05]  /*0c80*/  @!P0 BRA `(.L_x_11) ;  /* 0x0000000000288947 */ /* 0x00cfea0003800000 */
[----:B------:R-:W1:Y:S02]  /*0c90*/  LDC R9, c[0x0][0x8dc] ;  /* 0x00023700ff097b82 */ /* 0x000e640000000800 */
[----:B-1----:R-:W-:-:S05]  /*0ca0*/  IADD3 R9, P0, R12, R9, RZ ;  /* 0x000000090c097210 */ /* 0x002fca0007f1e0ff */
[----:B------:R-:W-:-:S04]  /*0cb0*/  IMAD.X R13, RZ, RZ, R18, P0 ;  /* 0x000000ffff0d7224 */ /* 0x000fc800000e0612 */
[----:B------:R-:W-:-:S04]  /*0cc0*/  IMAD.WIDE.U32 R2, R13, R14, RZ ;  /* 0x0000000e0d027225 */ /* 0x000fc800078e00ff */
[----:B------:R-:W-:-:S04]  /*0cd0*/  IMAD.WIDE.U32 R4, P0, R9, R15, R2 ;  /* 0x0000000f09047225 */ /* 0x000fc80007800002 */
[----:B------:R-:W-:Y:S01]  /*0ce0*/  IMAD.WIDE.U32 R2, R9, R14, RZ ;  /* 0x0000000e09027225 */ /* 0x000fe200078e00ff */
[----:B------:R-:W-:-:S03]  /*0cf0*/  IADD3.X R11, RZ, RZ, RZ, P0, !PT ;  /* 0x000000ffff0b7210 */ /* 0x000fc600007fe4ff */
[----:B------:R-:W-:Y:S01]  /*0d00*/  IMAD.MOV.U32 R10, RZ, RZ, R5 ;  /* 0x000000ffff0a7224 */ /* 0x000fe200078e0005 */
[----:B------:R-:W-:-:S05]  /*0d10*/  IADD3 RZ, P0, R3, R4, RZ ;  /* 0x0000000403ff7210 */ /* 0x000fca0007f1e0ff */
[----:B------:R-:W-:-:S08]  /*0d20*/  IMAD.WIDE.U32.X R2, R13, R15, R10, P0 ;  /* 0x0000000f0d027225 */ /* 0x000fd000000e040a */
.L_x_11:
[-CC-:B------:R-:W-:Y:S01]  /*0d30*/  SHF.R.U64 R20, R2, R0.reuse, R3.reuse ;  /* 0x0000000002147219 */ /* 0x180fe20000001203 */
[----:B------:R-:W-:Y:S01]  /*0d40*/  IMAD.MOV.U32 R2, RZ, RZ, R12 ;  /* 0x000000ffff027224 */ /* 0x000fe200078e000c */
[----:B------:R-:W-:Y:S01]  /*0d50*/  SHF.R.U32.HI R0, RZ, R0, R3 ;  /* 0x00000000ff007219 */ /* 0x000fe20000011603 */
[----:B------:R-:W1:Y:S01]  /*0d60*/  LDC R10, c[0x0][0x8c0] ;  /* 0x00023000ff0a7b82 */ /* 0x000e620000000800 */
[----:B------:R-:W-:Y:S01]  /*0d70*/  IADD3 R5, P0, RZ, -R20, RZ ;  /* 0x80000014ff057210 */ /* 0x000fe20007f1e0ff */
[----:B------:R-:W-:Y:S01]  /*0d80*/  ULDC UR4, c[0x0][0x150] ;  /* 0x0000540000047ab9 */ /* 0x000fe20000000800 */
[----:B------:R-:W-:Y:S01]  /*0d90*/  I2FP.F32.U32 R4, R8 ;  /* 0x0000000800047245 */ /* 0x000fe20000201000 */
[----:B------:R-:W-:Y:S01]  /*0da0*/  ULDC UR5, c[0x0][0x154] ;  /* 0x0000550000057ab9 */ /* 0x000fe20000000800 */
[----:B------:R-:W-:Y:S02]  /*0db0*/  IADD3.X R3, RZ, ~R0, RZ, P0, !PT ;  /* 0x80000000ff037210 */ /* 0x000fe400007fe4ff */
[----:B------:R-:W-:Y:S01]  /*0dc0*/  MOV R9, 0xffffffff ;  /* 0xffffffff00097802 */ /* 0x000fe20000000f00 */
[----:B------:R-:W2:Y:S01]  /*0dd0*/  LDC R7, c[0x0][0x8b0] ;  /* 0x00022c00ff077b82 */ /* 0x000ea20000000800 */
[----:B------:R-:W-:Y:S01]  /*0de0*/  FMUL R4, R4, UR5 ;  /* 0x0000000504047c20 */ /* 0x000fe20008400000 */
[----:B------:R-:W-:Y:S01]  /*0df0*/  IMAD R0, R3, R16, RZ ;  /* 0x0000001003007224 */ /* 0x000fe200078e02ff */
[----:B------:R-:W-:-:S03]  /*0e00*/  MOV R3, R18 ;  /* 0x0000001200037202 */ /* 0x000fc60000000f00 */
[C---:B------:R-:W-:Y:S02]  /*0e10*/  IMAD.WIDE.U32 R2, R5.reuse, R16, R2 ;  /* 0x0000001005027225 */ /* 0x040fe400078e0002 */
[----:B------:R-:W3:Y:S02]  /*0e20*/  LDC R11, c[0x0][0x148] ;  /* 0x00005200ff0b7b82 */ /* 0x000ee40000000800 */
[----:B------:R-:W-:Y:S01]  /*0e30*/  IMAD R5, R5, R17, R0 ;  /* 0x0000001105057224 */ /* 0x000fe200078e0200 */
[----:B------:R-:W-:-:S03]  /*0e40*/  I2FP.F32.U32 R0, R6 ;  /* 0x0000000600007245 */ /* 0x000fc60000201000 */
[----:B------:R-:W-:Y:S02]  /*0e50*/  IMAD.IADD R5, R3, 0x1, R5 ;  /* 0x0000000103057824 */ /* 0x000fe400078e0205 */
[----:B------:R-:W4:Y:S01]  /*0e60*/  LDC.64 R16, c[0x0][0x8e8] ;  /* 0x00023a00ff107b82 */ /* 0x000f220000000a00 */
[----:B------:R-:W-:Y:S01]  /*0e70*/  FMUL R0, R0, UR4 ;  /* 0x0000000400007c20 */ /* 0x000fe20008400000 */
[----:B------:R-:W-:Y:S01]  /*0e80*/  ULDC UR4, c[0x0][0x900] ;  /* 0x0002400000047ab9 */ /* 0x000fe20000000800 */
[-CC-:B-1----:R-:W-:Y:S02]  /*0e90*/  SHF.R.U64 R15, R2, R10.reuse, R5.reuse ;  /* 0x0000000a020f7219 */ /* 0x182fe40000001205 */
[----:B------:R1:W5:Y:S01]  /*0ea0*/  F2I.U32.TRUNC.NTZ R2, R0 ;  /* 0x0000000000027305 */ /* 0x000362000020f000 */
[----:B------:R-:W-:Y:S02]  /*0eb0*/  SHF.R.U32.HI R10, RZ, R10, R5 ;  /* 0x0000000aff0a7219 */ /* 0x000fe40000011605 */
[----:B------:R-:W3:Y:S02]  /*0ec0*/  LDC R3, c[0x0][0x144] ;  /* 0x00005100ff037b82 */ /* 0x000ee40000000800 */
[----:B--2---:R-:W-:-:S02]  /*0ed0*/  SHF.R.U64 R13, R15, R7, R10 ;  /* 0x000000070f0d7219 */ /* 0x004fc4000000120a */
[----:B------:R-:W-:Y:S02]  /*0ee0*/  SHF.R.U32.HI R5, RZ, R7, R10 ;  /* 0x00000007ff057219 */ /* 0x000fe4000001160a */
[----:B-1----:R-:W-:Y:S02]  /*0ef0*/  SHF.L.U32 R0, R9, UR4, RZ ;  /* 0x0000000409007c19 */ /* 0x002fe400080006ff */
[----:B------:R-:W1:Y:S01]  /*0f00*/  LDC R19, c[0x0][0x8a8] ;  /* 0x00022a00ff137b82 */ /* 0x000e620000000800 */
[----:B------:R2:W1:Y:S01]  /*0f10*/  F2I.U32.TRUNC.NTZ R9, R4 ;  /* 0x0000000400097305 */ /* 0x000462000020f000 */
[--C-:B------:R-:W-:Y:S02]  /*0f20*/  SHF.R.U64 R18, R13, UR4, R5.reuse ;  /* 0x000000040d127c19 */ /* 0x100fe40008001205 */
[----:B------:R-:W-:Y:S01]  /*0f30*/  SHF.R.U32.HI R5, RZ, UR4, R5 ;  /* 0x00000004ff057c19 */ /* 0x000fe20008011605 */
[----:B-----5:R-:W-:Y:S01]  /*0f40*/  IMAD.MOV R7, RZ, RZ, -R2 ;  /* 0x000000ffff077224 */ /* 0x020fe200078e0a02 */
[----:B------:R-:W-:-:S02]  /*0f50*/  LOP3.LUT R2, RZ, R0, RZ, 0x33, !PT ;  /* 0x00000000ff027212 */ /* 0x000fc400078e33ff */
[----:B------:R-:W1:Y:S01]  /*0f60*/  LDC R12, c[0x0][0x8f0] ;  /* 0x00023c00ff0c7b82 */ /* 0x000e620000000800 */
[----:B----4-:R-:W-:Y:S02]  /*0f70*/  ISETP.NE.U32.AND P0, PT, R16, RZ, PT ;  /* 0x000000ff1000720c */ /* 0x010fe40003f05070 */
[----:B------:R-:W-:Y:S02]  /*0f80*/  LOP3.LUT R10, R13, R2, RZ, 0xc0, !PT ;  /* 0x000000020d0a7212 */ /* 0x000fe400078ec0ff */
[----:B------:R-:W-:Y:S02]  /*0f90*/  ISETP.NE.AND.EX P0, PT, R17, RZ, PT, P0 ;  /* 0x000000ff1100720c */ /* 0x000fe40003f05300 */
[----:B------:R-:W-:Y:S01]  /*0fa0*/  MOV R2, R18 ;  /* 0x0000001200027202 */ /* 0x000fe20000000f00 */
[----:B------:R-:W4:Y:S01]  /*0fb0*/  LDC R21, c[0x0][0x8e0] ;  /* 0x00023800ff157b82 */ /* 0x000f220000000800 */
[----:B---3--:R-:W-:Y:S02]  /*0fc0*/  IMAD R0, R3, R7, R6 ;  /* 0x0000000703007224 */ /* 0x008fe400078e0206 */
[----:B------:R-:W-:-:S05]  /*0fd0*/  IMAD.MOV.U32 R3, RZ, RZ, R5 ;  /* 0x000000ffff037224 */ /* 0x000fca00078e0005 */
[----:B------:R-:W3:Y:S02]  /*0fe0*/  LDC R14, c[0x0][0x8b8] ;  /* 0x00022e00ff0e7b82 */ /* 0x000ee40000000800 */
[----:B--2---:R-:W-:Y:S05]  /*0ff0*/  @!P0 BRA `(.L_x_12) ;  /* 0x0000000000288947 */ /* 0x004fea0003800000 */
[----:B------:R-:W2:Y:S02]  /*1000*/  LDC R7, c[0x0][0x8f4] ;  /* 0x00023d00ff077b82 */ /* 0x000ea40000000800 */
[----:B--2---:R-:W-:-:S04]  /*1010*/  IADD3 R7, P0, R18, R7, RZ ;  /* 0x0000000712077210 */ /* 0x004fc80007f1e0ff */
[----:B------:R-:W-:-:S05]  /*1020*/  IADD3.X R13, RZ, R5, RZ, P0, !PT ;  /* 0x00000005ff0d7210 */ /* 0x000fca00007fe4ff */
[----:B------:R-:W-:-:S04]  /*1030*/  IMAD.WIDE.U32 R2, R13, R16, RZ ;  /* 0x000000100d027225 */ /* 0x000fc800078e00ff */
[----:B------:R-:W-:-:S04]  /*1040*/  IMAD.WIDE.U32 R4, P0, R7, R17, R2 ;  /* 0x0000001107047225 */ /* 0x000fc80007800002 */
[----:B------:R-:W-:Y:S01]  /*1050*/  IMAD.WIDE.U32 R2, R7, R16, RZ ;  /* 0x0000001007027225 */ /* 0x000fe200078e00ff */
[----:B------:R-:W-:-:S03]  /*1060*/  MOV R6, R5 ;  /* 0x0000000500067202 */ /* 0x000fc60000000f00 */
[----:B------:R-:W-:Y:S01]  /*1070*/  IMAD.X R7, RZ, RZ, RZ, P0 ;  /* 0x000000ffff077224 */ /* 0x000fe200000e06ff */
[----:B------:R-:W-:-:S05]  /*1080*/  IADD3 RZ, P0, R3, R4, RZ ;  /* 0x0000000403ff7210 */ /* 0x000fca0007f1e0ff */
[----:B------:R-:W-:-:S08]  /*1090*/  IMAD.WIDE.U32.X R2, R13, R17, R6, P0 ;  /* 0x000000110d027225 */ /* 0x000fd000000e0406 */
.L_x_12:
[----:B-1----:R-:W-:Y:S01]  /*10a0*/  SHF.R.U64 R3, R2, R12, R3 ;  /* 0x0000000c02037219 */ /* 0x002fe20000001203 */
[----:B------:R-:W-:Y:S01]  /*10b0*/  USHF.L.U32 UR4, UR38, UR4, URZ ;  /* 0x0000000426047299 */ /* 0x000fe2000800063f */
[----:B------:R-:W-:Y:S01]  /*10c0*/  IADD3 R2, R19, -0x1, RZ ;  /* 0xffffffff13027810 */ /* 0x000fe20007ffe0ff */
[----:B------:R-:W-:Y:S01]  /*10d0*/  IMAD.MOV R9, RZ, RZ, -R9 ;  /* 0x000000ffff097224 */ /* 0x000fe200078e0a09 */
[----:B------:R-:W-:Y:S01]  /*10e0*/  R2UR UR43, R20 ;  /* 0x00000000142b72ca */ /* 0x000fe200000e0000 */
[----:B------:R-:W-:Y:S01]  /*10f0*/  IMAD.MOV R4, RZ, RZ, -R3 ;  /* 0x000000ffff047224 */ /* 0x000fe200078e0a03 */
[----:B------:R-:W-:Y:S01]  /*1100*/  LOP3.LUT R15, R15, R2, RZ, 0xc0, !PT ;  /* 0x000000020f0f7212 */ /* 0x000fe200078ec0ff */
[----:B------:R-:W-:Y:S02]  /*1110*/  @P2 IMAD R0, R11, R9, R8 ;  /* 0x000000090b002224 */ /* 0x000fe400078e0208 */
[----:B------:R-:W-:Y:S02]  /*1120*/  IMAD R3, R3, UR4, R10 ;  /* 0x0000000403037c24 */ /* 0x000fe4000f8e020a */
[----:B----4-:R-:W-:-:S02]  /*1130*/  IMAD R2, R4, R21, R18 ;  /* 0x0000001504027224 */ /* 0x010fc400078e0212 */
[----:B---3--:R-:W-:Y:S02]  /*1140*/  IMAD R0, R3, R14, R0 ;  /* 0x0000000e03007224 */ /* 0x008fe400078e0200 */
[----:B------:R-:W-:-:S05]  /*1150*/  IMAD R19, R2, R19, R15 ;  /* 0x0000001302137224 */ /* 0x000fca00078e020f */
[----:B------:R-:W-:Y:S02]  /*1160*/  SEL R2, R19, R0, !P2 ;  /* 0x0000000013027207 */ /* 0x000fe40005000000 */
[----:B------:R-:W-:Y:S02]  /*1170*/  SEL R19, R0, R19, !P2 ;  /* 0x0000001300137207 */ /* 0x000fe40005000000 */
[----:B------:R-:W-:Y:S02]  /*1180*/  R2UR UR58, R2 ;  /* 0x00000000023a72ca */ /* 0x000fe400000e0000 */
[----:B------:R-:W-:-:S04]  /*1190*/  MOV R2, 0x1 ;  /* 0x0000000100027802 */ /* 0x000fc80000000f00 */
[----:B------:R-:W-:-:S09]  /*11a0*/  PRMT R0, R2, 0x7610, R0 ;  /* 0x0000761002007816 */ /* 0x000fd20000000000 */
.L_x_10:
[----:B------:R-:W-:-:S08]  /*11b0*/  NOP ;  /* 0x0000000000007918 */ /* 0x000fd00000000000 */
[----:B------:R-:W1:Y:S02]  /*11c0*/  USETMAXREG.TRY_ALLOC.CTAPOOL UP0, 0xf0 ;  /* 0x000000f0000079c8 */ /* 0x000e640008000600 */
[----:B-1----:R-:W-:-:S13]  /*11d0*/  PLOP3.LUT P0, PT, PT, PT, UP0, 0x80, 0x0 ;  /* 0x000000000000781c */ /* 0x002fda0003f0f008 */
[----:B------:R-:W-:Y:S05]  /*11e0*/  @!P0 BRA `(.L_x_10) ;  /* 0xfffffffc00f08947 */ /* 0x000fea000383ffff */
[----:B------:R-:W-:Y:S02]  /*11f0*/  ULDC.64 UR4, c[0x0][0x590] ;  /* 0x0001640000047ab9 */ /* 0x000fe40000000a00 */
[----:B------:R-:W-:Y:S01]  /*1200*/  IMAD.U32 R159, RZ, RZ, UR4 ;  /* 0x00000004ff9f7e24 */ /* 0x000fe2000f8e00ff */
[----:B------:R-:W-:-:S04]  /*1210*/  MOV R163, UR5 ;  /* 0x0000000500a37c02 */ /* 0x000fc80008000f00 */
[----:B------:R-:W-:-:S04]  /*1220*/  ISETP.NE.U32.AND P0, PT, R159, RZ, PT ;  /* 0x000000ff9f00720c */ /* 0x000fc80003f05070 */
[----:B------:R-:W-:-:S13]  /*1230*/  ISETP.NE.AND.EX P0, PT, R163, RZ, PT, P0 ;  /* 0x000000ffa300720c */ /* 0x000fda0003f05300 */
[----:B------:R-:W-:Y:S05]  /*1240*/  @P0 BRA `(.L_x_13) ;  /* 0x00000000002c0947 */ /* 0x000fea0003800000 */
[----:B------:R-:W-:Y:S02]  /*1250*/  ULDC.64 UR4, c[0x0][0x588] ;  /* 0x0001620000047ab9 */ /* 0x000fe40000000a00 */
[----:B------:R-:W-:-:S04]  /*1260*/  ISETP.NE.U32.AND P0, PT, RZ, UR4, PT ;  /* 0x00000004ff007c0c */ /* 0x000fc8000bf05070 */
[----:B------:R-:W-:-:S13]  /*1270*/  ISETP.NE.AND.EX P0, PT, RZ, UR5, PT, P0 ;  /* 0x00000005ff007c0c */ /* 0x000fda000bf05300 */
[----:B------:R-:W-:Y:S05]  /*1280*/  @!P0 BRA `(.L_x_14) ;  /* 0x0000000000108947 */ /* 0x000fea0003800000 */
[----:B------:R-:W1:Y:S02]  /*1290*/  LDC.64 R152, c[0x0][0x588] ;  /* 0x00016200ff987b82 */ /* 0x000e640000000a00 */
[----:B-1----:R1:W5:Y:S01]  /*12a0*/  LDG.E R152, desc[UR56][R152.64] ;  /* 0x0000003898987981 */ /* 0x002362000c1e1900 */
[----:B------:R-:W-:Y:S01]  /*12b0*/  IMAD.MOV.U32 R160, RZ, RZ, 0x1 ;  /* 0x00000001ffa07424 */ /* 0x000fe200078e00ff */
[----:B------:R-:W-:Y:S06]  /*12c0*/  BRA `(.L_x_13) ;  /* 0x00000000000c7947 */ /* 0x000fec0003800000 */
.L_x_14:
[----:B------:R-:W-:Y:S01]  /*12d0*/  ULDC UR4, c[0x0][0x580] ;  /* 0x0001600000047ab9 */ /* 0x000fe20000000800 */
[----:B------:R-:W-:Y:S01]  /*12e0*/  MOV R160, 0x1 ;  /* 0x0000000100a07802 */ /* 0x000fe20000000f00 */
[----:B------:R-:W-:-:S07]  /*12f0*/  IMAD.U32 R152, RZ, RZ, UR4 ;  /* 0x00000004ff987e24 */ /* 0x000fce000f8e00ff */
.L_x_13:
[----:B------:R-:W-:Y:S02]  /*1300*/  ULDC.64 UR4, c[0x0][0x5b0] ;  /* 0x00016c0000047ab9 */ /* 0x000fe40000000a00 */
[----:B------:R-:W-:-:S04]  /*1310*/  ISETP.NE.U32.AND P0, PT, RZ, UR4, PT ;  /* 0x00000004ff007c0c */ /* 0x000fc8000bf05070 */
[----:B------:R-:W-:-:S13]  /*1320*/  ISETP.NE.AND.EX P0, PT, RZ, UR5, PT, P0 ;  /* 0x00000005ff007c0c */ /* 0x000fda000bf05300 */
[----:B------:R-:W-:Y:S05]  /*1330*/  @P0 BRA `(.L_x_15) ;  /* 0x0000000000240947 */ /* 0x000fea0003800000 */
[----:B------:R-:W-:Y:S02]  /*1340*/  ULDC.64 UR4, c[0x0][0x5a8] ;  /* 0x00016a0000047ab9 */ /* 0x000fe40000000a00 */
[----:B------:R-:W-:-:S04]  /*1350*/  ISETP.NE.U32.AND P0, PT, RZ, UR4, PT ;  /* 0x00000004ff007c0c */ /* 0x000fc8000bf05070 */
[----:B------:R-:W-:-:S13]  /*1360*/  ISETP.NE.AND.EX P0, PT, RZ, UR5, PT, P0 ;  /* 0x00000005ff007c0c */ /* 0x000fda000bf05300 */
[----:B------:R-:W-:Y:S05]  /*1370*/  @!P0 BRA `(.L_x_16) ;  /* 0x00000000000c8947 */ /* 0x000fea0003800000 */
[----:B------:R-:W2:Y:S02]  /*1380*/  LDC.64 R2, c[0x0][0x5a8] ;  /* 0x00016a00ff027b82 */ /* 0x000ea40000000a00 */
[----:B--2---:R2:W5:Y:S01]  /*1390*/  LDG.E R17, desc[UR56][R2.64] ;  /* 0x0000003802117981 */ /* 0x004562000c1e1900 */
[----:B------:R-:W-:Y:S05]  /*13a0*/  BRA `(.L_x_15) ;  /* 0x0000000000087947 */ /* 0x000fea0003800000 */
.L_x_16:
[----:B------:R-:W-:Y:S02]  /*13b0*/  ULDC UR4, c[0x0][0x5a0] ;  /* 0x0001680000047ab9 */ /* 0x000fe40000000800 */
[----:B------:R-:W-:-:S07]  /*13c0*/  MOV R17, UR4 ;  /* 0x0000000400117c02 */ /* 0x000fce0008000f00 */
.L_x_15:
[----:B------:R-:W-:Y:S01]  /*13d0*/  LOP3.LUT P1, RZ, R0, 0xff, RZ, 0xc0, !PT ;  /* 0x000000ff00ff7812 */ /* 0x000fe2000782c0ff */
[----:B------:R-:W-:Y:S01]  /*13e0*/  UMOV UR52, URZ ;  /* 0x0000003f00347c82 */ /* 0x000fe20008000000 */
[----:B------:R-:W-:-:S11]  /*13f0*/  PLOP3.LUT P0, PT, PT, PT, PT, 0x80, 0x0 ;  /* 0x000000000000781c */ /* 0x000fd60003f0f070 */
[----:B------:R-:W-:Y:S05]  /*1400*/  @!P1 BRA `(.L_x_17) ;  /* 0x0000011000409947 */ /* 0x000fea0003800000 */
[----:B--2---:R-:W2:Y:S01]  /*1410*/  S2R R2, SR_TID.X ;  /* 0x0000000000027919 */ /* 0x004ea20000002100 */
[----:B------:R-:W-:Y:S01]  /*1420*/  ULDC UR4, c[0x0][0x28c] ;  /* 0x0000a30000047ab9 */ /* 0x000fe20000000800 */
[----:B------:R-:W-:Y:S01]  /*1430*/  IMAD.MOV.U32 R18, RZ, RZ, 0x10 ;  /* 0x00000010ff127424 */ /* 0x000fe200078e00ff */
[----:B------:R-:W-:Y:S01]  /*1440*/  UIADD3 UR4, UR4, 0x3f, URZ ;  /* 0x0000003f04047890 */ /* 0x000fe2000fffe03f */
[C---:B------:R-:W-:Y:S01]  /*1450*/  PRMT R157, R160.reuse, 0x7610, R157 ;  /* 0x00007610a09d7816 */ /* 0x040fe2000000009d */
[----:B-----5:R-:W-:Y:S01]  /*1460*/  IMAD.MOV.U32 R16, RZ, RZ, R152 ;  /* 0x000000ffff107224 */ /* 0x020fe200078e0098 */
[----:B-1----:R-:W-:Y:S01]  /*1470*/  MOV R153, R152 ;  /* 0x0000009800997202 */ /* 0x002fe20000000f00 */
[----:B------:R-:W-:Y:S01]  /*1480*/  USHF.R.S32.HI UR5, URZ, 0x1f, UR4 ;  /* 0x0000001f3f057899 */ /* 0x000fe20008011404 */
[----:B------:R-:W-:Y:S01]  /*1490*/  PRMT R154, R160, 0x7610, R154 ;  /* 0x00007610a09a7816 */ /* 0x000fe2000000009a */
[----:B------:R-:W-:Y:S02]  /*14a0*/  ULOP3.LUT UR48, UR45, 0x1, URZ, 0xfc, !UPT ;  /* 0x000000012d307892 */ /* 0x000fe4000f8efc3f */
[----:B------:R-:W-:Y:S01]  /*14b0*/  ULEA.HI UR5, UR5, UR4, URZ, 0x6 ;  /* 0x0000000405057291 */ /* 0x000fe2000f8f303f */
[----:B------:R-:W-:Y:S01]  /*14c0*/  ULDC.64 UR60, c[0x0][0x198] ;  /* 0x00006600003c7ab9 */ /* 0x000fe20000000a00 */
[----:B------:R-:W-:Y:S01]  /*14d0*/  UMOV UR36, URZ ;  /* 0x0000003f00247c82 */ /* 0x000fe20008000000 */
[----:B------:R-:W-:Y:S01]  /*14e0*/  UMOV UR44, URZ ;  /* 0x0000003f002c7c82 */ /* 0x000fe20008000000 */
[----:B------:R-:W-:Y:S01]  /*14f0*/  USHF.R.S32.HI UR51, URZ, 0x6, UR5 ;  /* 0x000000063f337899 */ /* 0x000fe20008011405 */
[----:B------:R-:W-:Y:S01]  /*1500*/  UMOV UR40, URZ ;  /* 0x0000003f00287c82 */ /* 0x000fe20008000000 */
[----:B------:R-:W-:Y:S01]  /*1510*/  UMOV UR52, URZ ;  /* 0x0000003f00347c82 */ /* 0x000fe20008000000 */
[----:B--2---:R-:W-:-:S02]  /*1520*/  LOP3.LUT P0, RZ, R2, 0x4, RZ, 0xc0, !PT ;  /* 0x0000000402ff7812 */ /* 0x004fc4000780c0ff */
[----:B------:R-:W-:Y:S02]  /*1530*/  LOP3.LUT R164, R2, 0xff, RZ, 0xc0, !PT ;  /* 0x000000ff02a47812 */ /* 0x000fe400078ec0ff */
[----:B------:R-:W-:Y:S02]  /*1540*/  SEL R18, R18, 0xfffffff0, !P0 ;  /* 0xfffffff012127807 */ /* 0x000fe40004000000 */
[----:B------:R-:W-:-:S07]  /*1550*/  IADD3 R164, R164, 0x1f, RZ ;  /* 0x0000001fa4a47810 */ /* 0x000fce0007ffe0ff */
.L_x_210:
[----:B-1----:R-:W1:Y:S01]  /*1560*/  S2R R0, SR_TID.X ;  /* 0x0000000000007919 */ /* 0x002e620000002100 */
[----:B------:R-:W2:Y:S01]  /*1570*/  S2UR UR49, SR_CgaCtaId ;  /* 0x00000000003179c3 */ /* 0x000ea20000008800 */
[----:B------:R-:W-:Y:S02]  /*1580*/  UMOV UR50, 0x400 ;  /* 0x0000040000327882 */ /* 0x000fe40000000000 */
[----:B--2---:R-:W-:Y:S01]  /*1590*/  ULEA UR50, UR49, UR50, 0x18 ;  /* 0x0000003231327291 */ /* 0x004fe2000f8ec03f */
[----:B-1----:R-:W-:-:S04]  /*15a0*/  LOP3.LUT R0, R0, 0x80, RZ, 0xc0, !PT ;  /* 0x0000008000007812 */ /* 0x002fc800078ec0ff */
[----:B------:R-:W-:-:S06]  /*15b0*/  SHF.R.U32.HI R0, RZ, 0x7, R0 ;  /* 0x00000007ff007819 */ /* 0x000fcc0000011600 */
[----:B------:R-:W1:Y:S02]  /*15c0*/  SHFL.IDX PT, R0, R0, RZ, 0x1f ;  /* 0x00001fff00007589 */ /* 0x000e6400000e0000 */
[----:B-1----:R-:W-:-:S13]  /*15d0*/  R2UR UR4, R0 ;  /* 0x00000000000472ca */ /* 0x002fda00000e0000 */
[----:B------:R-:W-:-:S04]  /*15e0*/  ULEA.HI UR5, UR4, UR4, URZ, 0x1 ;  /* 0x0000000404057291 */ /* 0x000fc8000f8f083f */
[----:B------:R-:W-:-:S04]  /*15f0*/  ULOP3.LUT UR5, UR5, 0x7fffe, URZ, 0xc0, !UPT ;  /* 0x0007fffe05057892 */ /* 0x000fc8000f8ec03f */
[----:B------:R-:W-:-:S03]  /*1600*/  UIADD3 UR5, UR4, -UR5, URZ ;  /* 0x8000000504057290 */ /* 0x000fc6000fffe03f */
[----:B------:R-:W-:Y:S01]  /*1610*/  ULDC UR4, c[0x0][0x28c] ;  /* 0x0000a30000047ab9 */ /* 0x000fe20000000800 */
[----:B------:R-:W-:Y:S01]  /*1620*/  ULEA UR5, UR5, UR50, 0xd ;  /* 0x0000003205057291 */ /* 0x000fe2000f8e683f */
[----:B------:R-:W-:-:S03]  /*1630*/  ISETP.LT.AND P0, PT, RZ, UR4, PT ;  /* 0x00000004ff007c0c */ /* 0x000fc6000bf01270 */
[----:B------:R-:W-:-:S04]  /*1640*/  UIADD3 UR5, UR5, 0x8400, URZ ;  /* 0x0000840005057890 */ /* 0x000fc8000fffe03f */
[----:B------:R-:W-:-:S04]  /*1650*/  USHF.R.U32.HI UR5, URZ, 0x4, UR5 ;  /* 0x000000043f057899 */ /* 0x000fc80008011605 */
[----:B------:R-:W-:Y:S02]  /*1660*/  ULOP3.LUT UR41, UR5, 0x3fff, URZ, 0xc0, !UPT ;  /* 0x00003fff05297892 */ /* 0x000fe4000f8ec03f */
[----:B------:R-:W-:Y:S10]  /*1670*/  @P0 BRA `(.L_x_18) ;  /* 0x0000000000400947 */ /* 0x000ff40003800000 */
[----:B------:R-:W-:Y:S01]  /*1680*/  MOV R0, 0x0 ;  /* 0x0000000000007802 */ /* 0x000fe20000000f00 */
[----:B------:R-:W-:Y:S01]  /*1690*/  ULDC.64 UR4, c[0x4][0x70] ;  /* 0x01001c0000047ab9 */ /* 0x000fe20000000a00 */
[----:B------:R-:W-:Y:S01]  /*16a0*/  ULDC.64 UR6, c[0x4][0x8] ;  /* 0x0100020000067ab9 */ /* 0x000fe20000000a00 */
[----:B------:R-:W-:Y:S01]  /*16b0*/  IMAD.U32 R4, RZ, RZ, UR4 ;  /* 0x00000004ff047e24 */ /* 0x000fe2000f8e00ff */
[----:B------:R1:W2:Y:S01]  /*16c0*/  LDC.64 R2, c[0x4][R0] ;  /* 0x0100000000027b82 */ /* 0x0002a20000000a00 */
[----:B------:R-:W-:Y:S01]  /*16d0*/  MOV R5, UR5 ;  /* 0x0000000500057c02 */ /* 0x000fe20008000f00 */
[----:B------:R-:W-:Y:S01]  /*16e0*/  ULDC.64 UR4, c[0x4][0x78] ;  /* 0x01001e0000047ab9 */ /* 0x000fe20000000a00 */
[----:B------:R-:W-:Y:S01]  /*16f0*/  IMAD.U32 R10, RZ, RZ, UR6 ;  /* 0x00000006ff0a7e24 */ /* 0x000fe2000f8e00ff */
[----:B------:R-:W-:Y:S01]  /*1700*/  MOV R7, UR5 ;  /* 0x0000000500077c02 */ /* 0x000fe20008000f00 */
[----:B------:R-:W-:Y:S01]  /*1710*/  IMAD.U32 R6, RZ, RZ, UR4 ;  /* 0x00000004ff067e24 */ /* 0x000fe2000f8e00ff */
[----:B------:R-:W-:Y:S01]  /*1720*/  MOV R11, UR7 ;  /* 0x00000007000b7c02 */ /* 0x000fe20008000f00 */
[----:B------:R-:W-:Y:S01]  /*1730*/  IMAD.MOV.U32 R8, RZ, RZ, 0x1e1 ;  /* 0x000001e1ff087424 */ /* 0x000fe200078e00ff */
[----:B------:R-:W-:Y:S01]  /*1740*/  MOV R12, 0x1 ;  /* 0x00000001000c7802 */ /* 0x000fe20000000f00 */
[----:B-1----:R-:W-:-:S07]  /*1750*/  IMAD.MOV.U32 R13, RZ, RZ, RZ ;  /* 0x000000ffff0d7224 */ /* 0x002fce00078e00ff */
[----:B------:R-:W-:-:S07]  /*1760*/  LEPC R20, `(.L_x_18) ;  /* 0x000000001014794e */ /* 0x000fce0000000000 */
[----:B--2---:R-:W-:Y:S05]  /*1770*/  CALL.ABS.NOINC R2 ;  /* 0x0000000002007343 */ /* 0x004fea0003c00000 */
.L_x_18:
[----:B------:R-:W-:-:S06]  /*1780*/  ULOP3.LUT UR4, UR46, 0x1, URZ, 0xfc, !UPT ;  /* 0x000000012e047892 */ /* 0x000fcc000f8efc3f */
[----:B------:R-:W-:-:S04]  /*1790*/  MOV R0, UR4 ;  /* 0x0000000400007c02 */ /* 0x000fc80008000f00 */
[----:B------:R-:W-:-:S13]  /*17a0*/  ISETP.NE.AND P0, PT, R0, 0x3, PT ;  /* 0x000000030000780c */ /* 0x000fda0003f05270 */
[----:B------:R-:W-:Y:S05]  /*17b0*/  @!P0 BRA `(.L_x_19) ;  /* 0x0000000000048947 */ /* 0x000fea0003800000 */
[----:B------:R-:W-:Y:S01]  /*17c0*/  BPT.TRAP 0x1 ;  /* 0x000000040000795c */ /* 0x000fe20000300000 */
.L_x_19:
[----:B------:R-:W-:Y:S01]  /*17d0*/  IMAD.U32 R3, RZ, RZ, UR40 ;  /* 0x00000028ff037e24 */ /* 0x000fe2000f8e00ff */
[----:B------:R-:W-:-:S04]  /*17e0*/  MOV R0, UR44 ;  /* 0x0000002c00007c02 */ /* 0x000fc80008000f00 */
[----:B------:R-:W-:Y:S02]  /*17f0*/  LEA R3, R3, UR50, 0x3 ;  /* 0x0000003203037c11 */ /* 0x000fe4000f8e18ff */
[----:B------:R-:W-:-:S04]  /*1800*/  SHF.L.U32 R0, R0, 0x1f, RZ ;  /* 0x0000001f00007819 */ /* 0x000fc800000006ff */
[----:B------:R1:W2:Y:S01]  /*1810*/  SYNCS.PHASECHK.TRANS64.TRYWAIT P1, [R3+URZ], R0 ;  /* 0x00000000030075a7 */ /* 0x0002a2000802017f */
[----:B------:R-:W-:Y:S05]  /*1820*/  @!P0 BRA `(.L_x_20) ;  /* 0x0000000000048947 */ /* 0x000fea0003800000 */
[----:B------:R-:W-:Y:S01]  /*1830*/  BPT.TRAP 0x1 ;  /* 0x000000040000795c */ /* 0x000fe20000300000 */
.L_x_20:
[----:B--2---:R-:W-:Y:S05]  /*1840*/  @P1 BRA `(.L_x_21) ;  /* 0x0000000000081947 */ /* 0x004fea0003800000 */
[----:B------:R-:W2:Y:S02]  /*1850*/  SYNCS.PHASECHK.TRANS64.TRYWAIT P1, [R3+URZ], R0 ;  /* 0x00000000030075a7 */ /* 0x000ea4000802017f */
[----:B--2---:R-:W-:Y:S05]  /*1860*/  @!P1 BRA `(.L_x_22) ;  /* 0x0000014800889947 */ /* 0x004fea0003800000 */
.L_x_21:
[----:B------:R-:W-:-:S04]  /*1870*/  UISETP.LT.AND UP0, UPT, UR51, 0x1, UPT ;  /* 0x000000013300788c */ /* 0x000fc8000bf01270 */
[----:B------:R-:W-:-:S06]  /*1880*/  USEL UR4, UR51, 0x1, UP0 ;  /* 0x0000000133047887 */ /* 0x000fcc0008000000 */
[----:B-12---:R-:W-:Y:S01]  /*1890*/  IMAD.U32 R0, RZ, RZ, UR4 ;  /* 0x00000004ff007e24 */ /* 0x006fe2000f8e00ff */
[----:B------:R-:W-:Y:S05]  /*18a0*/  WARPSYNC.ALL ;  /* 0x0000000000007948 */ /* 0x000fea0003800000 */
[----:B------:R-:W-:-:S04]  /*18b0*/  IADD3 R0, -R0, UR51, RZ ;  /* 0x0000003300007c10 */ /* 0x000fc8000fffe1ff */
[----:B------:R-:W-:Y:S01]  /*18c0*/  ISETP.GE.AND P1, PT, R0, 0x1, PT ;  /* 0x000000010000780c */ /* 0x000fe20003f26270 */
[----:B------:R-:W-:Y:S01]  /*18d0*/  UIADD3 UR4, UR50, 0x20400, URZ ;  /* 0x0002040032047890 */ /* 0x000fe2000fffe03f */
[----:B------:R-:W-:Y:S01]  /*18e0*/  WARPGROUP.ARRIVE ;  /* 0x00000000000079c5 */ /* 0x000fe20000000000 */
[----:B------:R-:W-:Y:S01]  /*18f0*/  ULOP3.LUT UR8, UR41, 0x10000, URZ, 0xfc, !UPT ;  /* 0x0001000029087892 */ /* 0x000fe2000f8efc3f */
[----:B------:R1:W-:Y:S01]  /*1900*/  STL [R1+0x2e0], R19 ;  /* 0x0002e01301007387 */ /* 0x0003e20000100800 */
[----:B------:R-:W-:Y:S02]  /*1910*/  USHF.R.U32.HI UR4, URZ, 0x4, UR4 ;  /* 0x000000043f047899 */ /* 0x000fe40008011604 */
[----:B------:R-:W-:Y:S01]  /*1920*/  ULEA UR10, UR40, UR8, 0xb ;  /* 0x00000008280a7291 */ /* 0x000fe2000f8e583f */
[----:B------:R2:W-:Y:S01]  /*1930*/  STL [R1+0x2dc], R18 ;  /* 0x0002dc1201007387 */ /* 0x0005e20000100800 */
[----:B------:R-:W-:Y:S01]  /*1940*/  ULOP3.LUT UR4, UR4, 0x3fff, URZ, 0xc0, !UPT ;  /* 0x00003fff04047892 */ /* 0x000fe2000f8ec03f */
[----:B------:R-:W-:Y:S01]  /*1950*/  UMOV UR5, 0x40000040 ;  /* 0x4000004000057882 */ /* 0x000fe20000000000 */
[----:B------:R-:W-:-:S02]  /*1960*/  UMOV UR7, 0x40000040 ;  /* 0x4000004000077882 */ /* 0x000fc40000000000 */
[----:B------:R-:W-:Y:S01]  /*1970*/  ULOP3.LUT UR9, UR4, 0x10000, URZ, 0xfc, !UPT ;  /* 0x0001000004097892 */ /* 0x000fe2000f8efc3f */
[----:B------:R3:W-:Y:S02]  /*1980*/  STL [R1+0x2d8], R17 ;  /* 0x0002d81101007387 */ /* 0x0007e40000100800 */
[----:B------:R-:W-:Y:S01]  /*1990*/  UMOV UR4, UR10 ;  /* 0x0000000a00047c82 */ /* 0x000fe20008000000 */
[----:B------:R-:W-:Y:S01]  /*19a0*/  ULEA UR11, UR40, UR9, 0xb ;  /* 0x00000009280b7291 */ /* 0x000fe2000f8e583f */
[----:B------:R4:W-:Y:S04]  /*19b0*/  STL [R1+0x2d4], R16 ;  /* 0x0002d41001007387 */ /* 0x0009e80000100800 */
[----:B------:R4:W-:Y:S02]  /*19c0*/  STL [R1+0x2d0], R0 ;  /* 0x0002d00001007387 */ /* 0x0009e40000100800 */
[----:B------:R-:W-:-:S02]  /*19d0*/  UMOV UR6, UR11 ;  /* 0x0000000b00067c82 */ /* 0x000fc40008000000 */
[----:B------:R-:W-:Y:S01]  /*19e0*/  HGMMA.64x256x16.F32 R24, gdesc[UR4], RZ, !UPT, gsb0 ;  /* 0x03e00000041879f0 */ /* 0x000fe2000c0008ff */
[----:B------:R-:W-:Y:S01]  /*19f0*/  UIADD3 UR4, UR10, 0x400, URZ ;  /* 0x000004000a047890 */ /* 0x000fe2000fffe03f */
[----:B------:R-:W-:Y:S01]  /*1a00*/  UMOV UR5, 0x40000040 ;  /* 0x4000004000057882 */ /* 0x000fe20000000000 */
[----:B------:R-:W-:Y:S02]  /*1a10*/  WARPGROUP.DEPBAR.LE gsb0, 0x0 ;  /* 0x00008000000079c5 */ /* 0x000fe40000010000 */
[----:B------:R-:W-:Y:S01]  /*1a20*/  STL.64 [R1], R24 ;  /* 0x0000001801007387 */ /* 0x000fe20000100a00 */
[----:B------:R-:W-:Y:S01]  /*1a30*/  MOV R235, R51 ;  /* 0x0000003300eb7202 */ /* 0x000fe20000000f00 */
[----:B------:R-:W-:Y:S01]  /*1a40*/  IMAD.MOV.U32 R234, RZ, RZ, R52 ;  /* 0x000000ffffea7224 */ /* 0x000fe200078e0034 */
[----:B------:R-:W-:Y:S01]  /*1a50*/  MOV R233, R53 ;  /* 0x0000003500e97202 */ /* 0x000fe20000000f00 */
[----:B------:R-:W-:Y:S01]  /*1a60*/  STL.64 [R1+0x8], R26 ;  /* 0x0000081a01007387 */ /* 0x000fe20000100a00 */
[----:B------:R-:W-:Y:S01]  /*1a70*/  IMAD.MOV.U32 R232, RZ, RZ, R54 ;  /* 0x000000ffffe87224 */ /* 0x000fe200078e0036 */
[----:B------:R-:W-:Y:S01]  /*1a80*/  MOV R231, R55 ;  /* 0x0000003700e77202 */ /* 0x000fe20000000f00 */
[----:B------:R-:W-:Y:S01]  /*1a90*/  IMAD.MOV.U32 R230, RZ, RZ, R56 ;  /* 0x000000ffffe67224 */ /* 0x000fe200078e0038 */
[----:B------:R-:W-:Y:S01]  /*1aa0*/  STL.64 [R1+0x10], R28 ;  /* 0x0000101c01007387 */ /* 0x000fe20000100a00 */
        /* <DEDUP_REMOVED lines=86> */
[----:B-1----:R-:W-:Y:S01]  /*2010*/  MOV R19, R133 ;  /* 0x0000008500137202 */ /* 0x002fe20000000f00 */
[----:B--2---:R-:W-:Y:S01]  /*2020*/  IMAD.MOV.U32 R18, RZ, RZ, R134 ;  /* 0x000000ffff127224 */ /* 0x004fe200078e0086 */
[----:B---3--:R-:W-:Y:S01]  /*2030*/  MOV R17, R135 ;  /* 0x0000008700117202 */ /* 0x008fe20000000f00 */
[----:B----4-:R-:W-:Y:S01]  /*2040*/  IMAD.MOV.U32 R16, RZ, RZ, R136 ;  /* 0x000000ffff107224 */ /* 0x010fe200078e0088 */
        /* <DEDUP_REMOVED lines=14> */
[----:B------:R1:W-:Y:S01]  /*2130*/  STL [R1+0x68], R50 ;  /* 0x0000683201007387 */ /* 0x0003e20000100800 */
[----:B------:R-:W-:-:S03]  /*2140*/  MOV R0, R151 ;  /* 0x0000009700007202 */ /* 0x000fc60000000f00 */
[----:B------:R-:W-:Y:S04]  /*2150*/  STL [R1+0x5ac], R164 ;  /* 0x0005aca401007387 */ /* 0x000fe80000100800 */
[----:B------:R-:W-:Y:S01]  /*2160*/  STL [R1+0x5a8], R160 ;  /* 0x0005a8a001007387 */ /* 0x000fe20000100800 */
[----:B-1----:R-:W-:-:S03]  /*2170*/  WARPGROUP.ARRIVE ;  /* 0x00000000000079c5 */ /* 0x002fc60000000000 */
[----:B------:R-:W-:Y:S03]  /*2180*/  STL [R1+0x5a4], R157 ;  /* 0x0005a49d01007387 */ /* 0x000fe60000100800 */
[----:B------:R-:W-:Y:S01]  /*2190*/  HGMMA.64x256x16.F32 R24, gdesc[UR4], RZ, !UPT, gsb0 ;  /* 0x03e00000041879f0 */ /* 0x000fe2000c0008ff */
[----:B------:R-:W-:Y:S04]  /*21a0*/  STL [R1+0x5a0], R154 ;  /* 0x0005a09a01007387 */ /* 0x000fe80000100800 */
[----:B------:R-:W-:Y:S01]  /*21b0*/  STL.64 [R1+0x598], R152 ;  /* 0x0005989801007387 */ /* 0x000fe20000100a00 */
[----:B------:R-:W-:-:S03]  /*21c0*/  WARPGROUP.DEPBAR.LE gsb0, 0x0 ;  /* 0x00008000000079c5 */ /* 0x000fc60000010000 */
[----:B------:R-:W-:Y:S04]  /*21d0*/  STL.64 [R1+0x590], R150 ;  /* 0x0005909601007387 */ /* 0x000fe80000100a00 */
        /* <DEDUP_REMOVED lines=20> */
[----:B------:R1:W-:Y:S04]  /*2320*/  STL.64 [R1+0x4e8], R108 ;  /* 0x0004e86c01007387 */ /* 0x0003e80000100a00 */
[----:B-1----:R-:W2:Y:S04]  /*2330*/  LDL.LU R108, [R1] ;  /* 0x00000000016c7983 */ /* 0x002ea80000300800 */
[----:B------:R-:W2:Y:S04]  /*2340*/  LDL.LU R109, [R1+0x4] ;  /* 0x00000400016d7983 */ /* 0x000ea80000300800 */
        /* <DEDUP_REMOVED lines=24> */
[----:B------:R-:W2:Y:S01]  /*24d0*/  LDL.LU R134, [R1+0x68] ;  /* 0x0000680001867983 */ /* 0x000ea20000300800 */
        /* <DEDUP_REMOVED lines=46> */
[----:B------:R-:W-:-:S02]  /*27c0*/  UIADD3 UR4, UR10, 0x2, URZ ;  /* 0x000000020a047890 */ /* 0x000fc4000fffe03f */
[----:B------:R-:W-:Y:S01]  /*27d0*/  UIADD3 UR6, UR11, 0x2, URZ ;  /* 0x000000020b067890 */ /* 0x000fe2000fffe03f */
[----:B------:R-:W-:Y:S01]  /*27e0*/  UMOV UR5, 0x40000040 ;  /* 0x4000004000057882 */ /* 0x000fe20000000000 */
[----:B------:R-:W-:Y:S01]  /*27f0*/  UMOV UR7, 0x40000040 ;  /* 0x4000004000077882 */ /* 0x000fe20000000000 */
[----:B--2---:R-:W-:-:S06]  /*2800*/  WARPGROUP.ARRIVE ;  /* 0x00000000000079c5 */ /* 0x004fcc0000000000 */
[----:B------:R-:W-:Y:S03]  /*2810*/  HGMMA.64x256x16.F32 R108, gdesc[UR4], R108, gsb0 ;  /* 0x03e00000046c79f0 */ /* 0x000fe6000800086c */
[----:B------:R-:W-:Y:S02]  /*2820*/  WARPGROUP.DEPBAR.LE gsb0, 0x0 ;  /* 0x00008000000079c5 */ /* 0x000fe40000010000 */
[----:B------:R-:W-:Y:S04]  /*2830*/  STL.64 [R1], R108 ;  /* 0x0000006c01007387 */ /* 0x000fe80000100a00 */
        /* <DEDUP_REMOVED lines=63> */
[----:B-1----:R-:W2:Y:S04]  /*2c30*/  LDL.LU R164, [R1+0x5ac] ;  /* 0x0005ac0001a47983 */ /* 0x002ea80000300800 */
[----:B------:R-:W3:Y:S04]  /*2c40*/  LDL.LU R160, [R1+0x5a8] ;  /* 0x0005a80001a07983 */ /* 0x000ee80000300800 */
[----:B------:R-:W4:Y:S04]  /*2c50*/  LDL.LU R157, [R1+0x5a4] ;  /* 0x0005a400019d7983 */ /* 0x000f280000300800 */
[----:B------:R-:W4:Y:S04]  /*2c60*/  LDL.LU R154, [R1+0x5a0] ;  /* 0x0005a000019a7983 */ /* 0x000f280000300800 */
[----:B------:R-:W4:Y:S04]  /*2c70*/  LDL.LU.64 R152, [R1+0x598] ;  /* 0x0005980001987983 */ /* 0x000f280000300a00 */
[----:B------:R-:W2:Y:S04]  /*2c80*/  LDL.LU.64 R150, [R1+0x590] ;  /* 0x0005900001967983 */ /* 0x000ea80000300a00 */
        /* <DEDUP_REMOVED lines=20> */
[----:B------:R-:W2:Y:S01]  /*2dd0*/  LDL.LU.64 R108, [R1+0x4e8] ;  /* 0x0004e800016c7983 */ /* 0x000ea20000300a00 */
[----:B------:R-:W-:Y:S01]  /*2de0*/  UIADD3 UR4, UR10, 0x402, URZ ;  /* 0x000004020a047890 */ /* 0x000fe2000fffe03f */
[----:B------:R-:W-:Y:S01]  /*2df0*/  UMOV UR5, 0x40000040 ;  /* 0x4000004000057882 */ /* 0x000fe20000000000 */
[----:B--2---:R-:W-:-:S07]  /*2e00*/  WARPGROUP.ARRIVE ;  /* 0x00000000000079c5 */ /* 0x004fce0000000000 */
[----:B------:R-:W-:Y:S03]  /*2e10*/  HGMMA.64x256x16.F32 R24, gdesc[UR4], R24, gsb0 ;  /* 0x03e00000041879f0 */ /* 0x000fe60008000818 */
[----:B------:R-:W-:Y:S02]  /*2e20*/  WARPGROUP.DEPBAR.LE gsb0, 0x0 ;  /* 0x00008000000079c5 */ /* 0x000fe40000010000 */
        /* <DEDUP_REMOVED lines=64> */
[----:B-1----:R-:W2:Y:S04]  /*3230*/  LDL.LU.64 R24, [R1] ;  /* 0x0000000001187983 */ /* 0x002ea80000300a00 */
        /* <DEDUP_REMOVED lines=63> */
[----:B------:R-:W-:-:S02]  /*3630*/  UIADD3 UR4, UR10, 0x4, URZ ;  /* 0x000000040a047890 */ /* 0x000fc4000fffe03f */
[----:B------:R-:W-:Y:S01]  /*3640*/  UIADD3 UR6, UR11, 0x4, URZ ;  /* 0x000000040b067890 */ /* 0x000fe2000fffe03f */
[----:B------:R-:W-:Y:S01]  /*3650*/  UMOV UR5, 0x40000040 ;  /* 0x4000004000057882 */ /* 0x000fe20000000000 */
[----:B------:R-:W-:Y:S01]  /*3660*/  UMOV UR7, 0x40000040 ;  /* 0x4000004000077882 */ /* 0x000fe20000000000 */
[----:B--2---:R-:W-:-:S06]  /*3670*/  WARPGROUP.ARRIVE ;  /* 0x00000000000079c5 */ /* 0x004fcc0000000000 */
[----:B------:R-:W-:Y:S03]  /*3680*/  HGMMA.64x256x16.F32 R24, gdesc[UR4], R24, gsb0 ;  /* 0x03e00000041879f0 */ /* 0x000fe60008000818 */
        /* <DEDUP_REMOVED lines=53> */
[----:B------:R1:W-:Y:S01]  /*39e0*/  STL [R1+0x68], R50 ;  /* 0x0000683201007387 */ /* 0x0003e20000100800 */
[----:B------:R-:W-:Y:S01]  /*39f0*/  IMAD.MOV.U32 R197, RZ, RZ, R113 ;  /* 0x000000ffffc57224 */ /* 0x000fe200078e0071 */
[----:B------:R-:W-:Y:S01]  /*3a00*/  MOV R194, R110 ;  /* 0x0000006e00c27202 */ /* 0x000fe20000000f00 */
[----:B------:R-:W-:Y:S01]  /*3a10*/  IMAD.MOV.U32 R195, RZ, RZ, R111 ;  /* 0x000000ffffc37224 */ /* 0x000fe200078e006f */
[----:B------:R-:W2:Y:S01]  /*3a20*/  LDL.LU.64 R150, [R1+0x4e0] ;  /* 0x0004e00001967983 */ /* 0x000ea20000300a00 */
[----:B------:R-:W-:Y:S01]  /*3a30*/  MOV R192, R108 ;  /* 0x0000006c00c07202 */ /* 0x000fe20000000f00 */
[----:B------:R-:W-:Y:S01]  /*3a40*/  IMAD.MOV.U32 R193, RZ, RZ, R109 ;  /* 0x000000ffffc17224 */ /* 0x000fe200078e006d */
[----:B------:R-:W-:Y:S01]  /*3a50*/  MOV R190, R106 ;  /* 0x0000006a00be7202 */ /* 0x000fe20000000f00 */
[----:B------:R-:W2:Y:S01]  /*3a60*/  LDL.LU.64 R148, [R1+0x4d8] ;  /* 0x0004d80001947983 */ /* 0x000ea20000300a00 */
        /* <DEDUP_REMOVED lines=72> */
[----:B------:R-:W-:-:S02]  /*3ef0*/  IMAD.MOV.U32 R17, RZ, RZ, R53 ;  /* 0x000000ffff117224 */ /* 0x000fc400078e0035 */
[----:B------:R-:W-:Y:S01]  /*3f00*/  IMAD.MOV.U32 R19, RZ, RZ, R51 ;  /* 0x000000ffff137224 */ /* 0x000fe200078e0033 */
        /* <DEDUP_REMOVED lines=30> */
[----:B-1----:R-:W2:Y:S04]  /*40f0*/  LDL.LU.64 R50, [R1+0x350] ;  /* 0x0003500001327983 */ /* 0x002ea80000300a00 */
        /* <DEDUP_REMOVED lines=14> */
[----:B------:R-:W-:-:S02]  /*41e0*/  UMOV UR5, 0x40000040 ;  /* 0x4000004000057882 */ /* 0x000fc40000000000 */
[----:B------:R-:W-:Y:S04]  /*41f0*/  STL [R1+0x2cc], R164 ;  /* 0x0002cca401007387 */ /* 0x000fe80000100800 */
[----:B---3--:R-:W-:Y:S04]  /*4200*/  STL [R1+0x2c8], R160 ;  /* 0x0002c8a001007387 */ /* 0x008fe80000100800 */
[----:B----4-:R-:W-:Y:S04]  /*4210*/  STL [R1+0x2c4], R157 ;  /* 0x0002c49d01007387 */ /* 0x010fe80000100800 */
[----:B------:R-:W-:Y:S04]  /*4220*/  STL [R1+0x2c0], R154 ;  /* 0x0002c09a01007387 */ /* 0x000fe80000100800 */
[----:B------:R-:W-:Y:S01]  /*4230*/  STL.64 [R1+0x2b8], R152 ;  /* 0x0002b89801007387 */ /* 0x000fe20000100a00 */
[----:B--2---:R-:W-:-:S06]  /*4240*/  WARPGROUP.ARRIVE ;  /* 0x00000000000079c5 */ /* 0x004fcc0000000000 */
        /* <DEDUP_REMOVED lines=76> */
[----:B------:R-:W-:-:S02]  /*4710*/  MOV R135, R19 ;  /* 0x0000001300877202 */ /* 0x000fc40000000f00 */
[----:B------:R-:W-:Y:S01]  /*4720*/  MOV R136, R18 ;  /* 0x0000001200887202 */ /* 0x000fe20000000f00 */
[----:B------:R-:W-:Y:S01]  /*4730*/  UIADD3 UR4, UR10, 0x6, URZ ;  /* 0x000000060a047890 */ /* 0x000fe2000fffe03f */
[----:B------:R-:W-:Y:S01]  /*4740*/  MOV R138, R16 ;  /* 0x00000010008a7202 */ /* 0x000fe20000000f00 */
[----:B------:R-:W-:Y:S01]  /*4750*/  UIADD3 UR6, UR11, 0x6, URZ ;  /* 0x000000060b067890 */ /* 0x000fe2000fffe03f */
[----:B------:R-:W-:Y:S01]  /*4760*/  MOV R139, R0 ;  /* 0x00000000008b7202 */ /* 0x000fe20000000f00 */
[----:B------:R-:W-:Y:S01]  /*4770*/  UMOV UR5, 0x40000040 ;  /* 0x4000004000057882 */ /* 0x000fe20000000000 */
[----:B------:R-:W-:Y:S01]  /*4780*/  MOV R219, R22 ;  /* 0x0000001600db7202 */ /* 0x000fe20000000f00 */
[----:B------:R-:W-:Y:S01]  /*4790*/  UMOV UR7, 0x40000040 ;  /* 0x4000004000077882 */ /* 0x000fe20000000000 */
[----:B------:R-:W-:Y:S01]  /*47a0*/  MOV R220, R21 ;  /* 0x0000001500dc7202 */ /* 0x000fe20000000f00 */
[----:B------:R1:W5:Y:S01]  /*47b0*/  LDL.LU R19, [R1+0x2e0] ;  /* 0x0002e00001137983 */ /* 0x0003620000300800 */
[----:B------:R-:W-:-:S02]  /*47c0*/  MOV R222, R15 ;  /* 0x0000000f00de7202 */ /* 0x000fc40000000f00 */
[----:B------:R-:W-:Y:S01]  /*47d0*/  MOV R223, R14 ;  /* 0x0000000e00df7202 */ /* 0x000fe20000000f00 */
[----:B------:R1:W5:Y:S01]  /*47e0*/  LDL.LU R18, [R1+0x2dc] ;  /* 0x0002dc0001127983 */ /* 0x0003620000300800 */
[----:B------:R-:W-:Y:S02]  /*47f0*/  MOV R225, R12 ;  /* 0x0000000c00e17202 */ /* 0x000fe40000000f00 */
[----:B------:R-:W-:Y:S01]  /*4800*/  MOV R226, R11 ;  /* 0x0000000b00e27202 */ /* 0x000fe20000000f00 */
[----:B------:R1:W5:Y:S01]  /*4810*/  LDL.LU R17, [R1+0x2d8] ;  /* 0x0002d80001117983 */ /* 0x0003620000300800 */
[----:B------:R-:W-:Y:S02]  /*4820*/  MOV R228, R9 ;  /* 0x0000000900e47202 */ /* 0x000fe40000000f00 */
[----:B------:R-:W-:Y:S01]  /*4830*/  MOV R229, R8 ;  /* 0x0000000800e57202 */ /* 0x000fe20000000f00 */
[----:B------:R1:W5:Y:S01]  /*4840*/  LDL.LU R16, [R1+0x2d4] ;  /* 0x0002d40001107983 */ /* 0x0003620000300800 */
[----:B------:R-:W-:-:S02]  /*4850*/  MOV R231, R6 ;  /* 0x0000000600e77202 */ /* 0x000fc40000000f00 */
[----:B------:R-:W-:Y:S01]  /*4860*/  MOV R232, R5 ;  /* 0x0000000500e87202 */ /* 0x000fe20000000f00 */
[----:B------:R1:W5:Y:S01]  /*4870*/  LDL.LU R0, [R1+0x2d0] ;  /* 0x0002d00001007983 */ /* 0x0003620000300800 */
[----:B------:R-:W-:Y:S02]  /*4880*/  MOV R234, R3 ;  /* 0x0000000300ea7202 */ /* 0x000fe40000000f00 */
[----:B------:R-:W-:-:S06]  /*4890*/  MOV R235, R2 ;  /* 0x0000000200eb7202 */ /* 0x000fcc0000000f00 */
        /* <DEDUP_REMOVED lines=67> */
[----:B--2---:R1:W5:Y:S04]  /*4cd0*/  LDL.LU R164, [R1+0x2cc] ;  /* 0x0002cc0001a47983 */ /* 0x0043680000300800 */
[----:B------:R1:W5:Y:S04]  /*4ce0*/  LDL.LU R160, [R1+0x2c8] ;  /* 0x0002c80001a07983 */ /* 0x0003680000300800 */
[----:B------:R1:W5:Y:S04]  /*4cf0*/  LDL.LU R157, [R1+0x2c4] ;  /* 0x0002c400019d7983 */ /* 0x0003680000300800 */
[----:B------:R1:W5:Y:S04]  /*4d00*/  LDL.LU R154, [R1+0x2c0] ;  /* 0x0002c000019a7983 */ /* 0x0003680000300800 */
[----:B------:R1:W5:Y:S04]  /*4d10*/  LDL.LU.64 R152, [R1+0x2b8] ;  /* 0x0002b80001987983 */ /* 0x0003680000300a00 */
        /* <DEDUP_REMOVED lines=27> */
[----:B-1----:R-:W-:Y:S05]  /*4ed0*/  @!P1 BRA `(.L_x_23) ;  /* 0x00000044000c9947 */ /* 0x002fea0003800000 */
[----:B------:R-:W-:Y:S01]  /*4ee0*/  UIADD3 UR11, UR40, 0x1, URZ ;  /* 0x00000001280b7890 */ /* 0x000fe2000fffe03f */
[----:B-----5:R-:W-:Y:S01]  /*4ef0*/  R2UR UR13, R0 ;  /* 0x00000000000d72ca */ /* 0x020fe200000e0000 */
[----:B------:R-:W-:Y:S02]  /*4f00*/  UMOV UR10, UR40 ;  /* 0x00000028000a7c82 */ /* 0x000fe40008000000 */
[----:B------:R-:W-:-:S04]  /*4f10*/  UISETP.NE.AND UP0, UPT, UR11, 0x3, UPT ;  /* 0x000000030b00788c */ /* 0x000fc8000bf05270 */
[----:B------:R-:W-:Y:S02]  /*4f20*/  USEL UR12, URZ, 0x1, UP0 ;  /* 0x000000013f0c7887 */ /* 0x000fe40008000000 */
[----:B------:R-:W-:Y:S02]  /*4f30*/  USEL UR11, UR11, URZ, UP0 ;  /* 0x0000003f0b0b7287 */ /* 0x000fe40008000000 */
[----:B------:R-:W-:-:S12]  /*4f40*/  ULOP3.LUT UR12, UR44, UR12, URZ, 0x3c, !UPT ;  /* 0x0000000c2c0c7292 */ /* 0x000fd8000f8e3c3f */
.L_x_30:
[----:B-----5:R-:W-:Y:S05]  /*4f50*/  @!P0 BRA `(.L_x_24) ;  /* 0x0000000000048947 */ /* 0x020fea0003800000 */
[----:B------:R-:W-:Y:S01]  /*4f60*/  BPT.TRAP 0x1 ;  /* 0x000000040000795c */ /* 0x000fe20000300000 */
.L_x_24:
[----:B------:R-:W-:Y:S01]  /*4f70*/  ULEA UR4, UR11, UR50, 0x3 ;  /* 0x000000320b047291 */ /* 0x000fe2000f8e183f */
[----:B------:R-:W-:-:S05]  /*4f80*/  IMAD.U32 R0, RZ, RZ, UR12 ;  /* 0x0000000cff007e24 */ /* 0x000fca000f8e00ff */
[----:B------:R-:W-:-:S04]  /*4f90*/  SHF.L.U32 R0, R0, 0x1f, RZ ;  /* 0x0000001f00007819 */ /* 0x000fc800000006ff */
[----:B------:R1:W2:Y:S01]  /*4fa0*/  SYNCS.PHASECHK.TRANS64.TRYWAIT P1, [UR4], R0 ;  /* 0x00000000ff0075a7 */ /* 0x0002a20008020144 */
[----:B------:R-:W-:Y:S05]  /*4fb0*/  @!P0 BRA `(.L_x_25) ;  /* 0x0000000000048947 */ /* 0x000fea0003800000 */
[----:B------:R-:W-:Y:S01]  /*4fc0*/  BPT.TRAP 0x1 ;  /* 0x000000040000795c */ /* 0x000fe20000300000 */
.L_x_25:
[----:B--2---:R-:W-:Y:S05]  /*4fd0*/  @P1 BRA `(.L_x_26) ;  /* 0x0000000000081947 */ /* 0x004fea0003800000 */
[----:B------:R-:W2:Y:S02]  /*4fe0*/  SYNCS.PHASECHK.TRANS64.TRYWAIT P1, [UR4], R0 ;  /* 0x00000000ff0075a7 */ /* 0x000ea40008020144 */
[----:B--2---:R-:W-:Y:S05]  /*4ff0*/  @!P1 BRA `(.L_x_27) ;  /* 0x0000011000b89947 */ /* 0x004fea0003800000 */
.L_x_26:
        /* <DEDUP_REMOVED lines=64> */
[----:B---3--:R-:W3:Y:S04]  /*5400*/  LDL.LU.64 R24, [R1] ;  /* 0x0000000001187983 */ /* 0x008ee80000300a00 */
[----:B------:R-:W3:Y:S04]  /*5410*/  LDL.LU.64 R26, [R1+0x8] ;  /* 0x00000800011a7983 */ /* 0x000ee80000300a00 */
        /* <DEDUP_REMOVED lines=61> */
[----:B------:R-:W3:Y:S01]  /*57f0*/  LDL.LU.64 R150, [R1+0x1f8] ;  /* 0x0001f80001967983 */ /* 0x000ee20000300a00 */
[----:B------:R-:W-:-:S02]  /*5800*/  ULEA UR14, UR11, UR8, 0xb ;  /* 0x000000080b0e7291 */ /* 0x000fc4000f8e583f */
[----:B------:R-:W-:Y:S01]  /*5810*/  ULEA UR15, UR11, UR9, 0xb ;  /* 0x000000090b0f7291 */ /* 0x000fe2000f8e583f */
[----:B------:R-:W-:Y:S01]  /*5820*/  STL [R1+0x2dc], R19 ;  /* 0x0002dc1301007387 */ /* 0x000fe20000100800 */
[----:B------:R-:W-:Y:S01]  /*5830*/  UMOV UR5, 0x40000040 ;  /* 0x4000004000057882 */ /* 0x000fe20000000000 */
[----:B------:R-:W-:Y:S02]  /*5840*/  UMOV UR7, 0x40000040 ;  /* 0x4000004000077882 */ /* 0x000fe40000000000 */
[----:B------:R-:W-:Y:S01]  /*5850*/  UMOV UR4, UR14 ;  /* 0x0000000e00047c82 */ /* 0x000fe20008000000 */
[----:B------:R-:W-:Y:S01]  /*5860*/  STL [R1+0x2d8], R18 ;  /* 0x0002d81201007387 */ /* 0x000fe20000100800 */
[----:B------:R-:W-:-:S03]  /*5870*/  UMOV UR6, UR15 ;  /* 0x0000000f00067c82 */ /* 0x000fc60008000000 */
[----:B------:R-:W-:Y:S04]  /*5880*/  STL [R1+0x2d4], R17 ;  /* 0x0002d41101007387 */ /* 0x000fe80000100800 */
[----:B------:R4:W-:Y:S01]  /*5890*/  STL [R1+0x2d0], R16 ;  /* 0x0002d01001007387 */ /* 0x0009e20000100800 */
[----:B---3--:R-:W-:-:S06]  /*58a0*/  WARPGROUP.ARRIVE ;  /* 0x00000000000079c5 */ /* 0x008fcc0000000000 */
[----:B------:R-:W-:Y:S03]  /*58b0*/  HGMMA.64x256x16.F32 R24, gdesc[UR4], R24, gsb0 ;  /* 0x03e00000041879f0 */ /* 0x000fe60008000818 */
[----:B------:R-:W-:Y:S02]  /*58c0*/  WARPGROUP.DEPBAR.LE gsb0, 0x0 ;  /* 0x00008000000079c5 */ /* 0x000fe40000010000 */
[----:B------:R-:W-:Y:S01]  /*58d0*/  STL.64 [R1], R24 ;  /* 0x0000001801007387 */ /* 0x000fe20000100a00 */
[----:B--2---:R-:W-:Y:S01]  /*58e0*/  MOV R2, R150 ;  /* 0x0000009600027202 */ /* 0x004fe20000000f00 */
[----:B------:R-:W-:Y:S01]  /*58f0*/  IMAD.MOV.U32 R3, RZ, RZ, R149 ;  /* 0x000000ffff037224 */ /* 0x000fe200078e0095 */
[----:B-1----:R-:W-:Y:S01]  /*5900*/  MOV R0, R151 ;  /* 0x0000009700007202 */ /* 0x002fe20000000f00 */
        /* <DEDUP_REMOVED lines=17> */
[----:B----4-:R-:W-:Y:S01]  /*5a20*/  MOV R16, R136 ;  /* 0x0000008800107202 */ /* 0x010fe20000000f00 */
        /* <DEDUP_REMOVED lines=30> */
[----:B------:R1:W-:Y:S01]  /*5c10*/  STL [R1+0x68], R50 ;  /* 0x0000683201007387 */ /* 0x0003e20000100800 */
[----:B------:R-:W-:Y:S01]  /*5c20*/  MOV R196, R112 ;  /* 0x0000007000c47202 */ /* 0x000fe20000000f00 */
[----:B------:R-:W-:Y:S01]  /*5c30*/  IMAD.MOV.U32 R194, RZ, RZ, R110 ;  /* 0x000000ffffc27224 */ /* 0x000fe200078e006e */
[----:B------:R-:W-:Y:S01]  /*5c40*/  MOV R195, R111 ;  /* 0x0000006f00c37202 */ /* 0x000fe20000000f00 */
[----:B------:R-:W2:Y:S01]  /*5c50*/  LDL.LU.64 R150, [R1+0x7a0] ;  /* 0x0007a00001967983 */ /* 0x000ea20000300a00 */
        /* <DEDUP_REMOVED lines=76> */
[----:B------:R-:W-:-:S02]  /*6120*/  MOV R234, R52 ;  /* 0x0000003400ea7202 */ /* 0x000fc40000000f00 */
[----:B------:R-:W-:Y:S01]  /*6130*/  MOV R235, R51 ;  /* 0x0000003300eb7202 */ /* 0x000fe20000000f00 */
        /* <DEDUP_REMOVED lines=47> */
[----:B------:R-:W-:Y:S04]  /*6430*/  STL [R1+0x5a0], R160 ;  /* 0x0005a0a001007387 */ /* 0x000fe80000100800 */
[----:B------:R-:W-:Y:S04]  /*6440*/  STL [R1+0x59c], R157 ;  /* 0x00059c9d01007387 */ /* 0x000fe80000100800 */
        /* <DEDUP_REMOVED lines=86> */
[----:B------:R-:W-:Y:S02]  /*69b0*/  MOV R215, R21 ;  /* 0x0000001500d77202 */ /* 0x000fe40000000f00 */
[----:B------:R-:W-:Y:S02]  /*69c0*/  MOV R216, R20 ;  /* 0x0000001400d87202 */ /* 0x000fe40000000f00 */
[----:B------:R-:W-:Y:S02]  /*69d0*/  MOV R218, R18 ;  /* 0x0000001200da7202 */ /* 0x000fe40000000f00 */
[----:B------:R-:W-:Y:S02]  /*69e0*/  MOV R219, R17 ;  /* 0x0000001100db7202 */ /* 0x000fe40000000f00 */
[----:B------:R-:W-:Y:S02]  /*69f0*/  MOV R221, R15 ;  /* 0x0000000f00dd7202 */ /* 0x000fe40000000f00 */
        /* <DEDUP_REMOVED lines=8> */
[----:B------:R-:W-:Y:S01]  /*6a80*/  MOV R234, R2 ;  /* 0x0000000200ea7202 */ /* 0x000fe20000000f00 */
[----:B------:R-:W-:Y:S02]  /*6a90*/  UIADD3 UR4, UR14, 0x2, URZ ;  /* 0x000000020e047890 */ /* 0x000fe4000fffe03f */
        /* <DEDUP_REMOVED lines=246> */
[----:B------:R-:W-:Y:S01]  /*7a00*/  STL.64 [R1+0x48], R42 ;  /* 0x0000482a01007387 */ /* 0x000fe20000100a00 */
[----:B------:R-:W-:-:S03]  /*7a10*/  MOV R2, R150 ;  /* 0x0000009600027202 */ /* 0x000fc60000000f00 */
[----:B------:R-:W-:Y:S01]  /*7a20*/  STL.64 [R1+0x50], R44 ;  /* 0x0000502c01007387 */ /* 0x000fe20000100a00 */
[----:B------:R-:W-:-:S03]  /*7a30*/  MOV R0, R151 ;  /* 0x0000009700007202 */ /* 0x000fc60000000f00 */
[----:B------:R-:W-:Y:S01]  /*7a40*/  STL.64 [R1+0x58], R46 ;  /* 0x0000582e01007387 */ /* 0x000fe20000100a00 */
[----:B------:R-:W-:Y:S01]  /*7a50*/  MOV R4, R148 ;  /* 0x0000009400047202 */ /* 0x000fe20000000f00 */
[----:B------:R-:W-:Y:S02]  /*7a60*/  IMAD.MOV.U32 R3, RZ, RZ, R149 ;  /* 0x000000ffff037224 */ /* 0x000fe400078e0095 */
[----:B------:R-:W-:Y:S01]  /*7a70*/  STL.64 [R1+0x60], R48 ;  /* 0x0000603001007387 */ /* 0x000fe20000100a00 */
[----:B------:R-:W-:Y:S01]  /*7a80*/  IMAD.MOV.U32 R6, RZ, RZ, R146 ;  /* 0x000000ffff067224 */ /* 0x000fe200078e0092 */
[----:B------:R-:W-:Y:S02]  /*7a90*/  MOV R5, R147 ;  /* 0x0000009300057202 */ /* 0x000fe40000000f00 */
[----:B------:R1:W-:Y:S01]  /*7aa0*/  STL [R1+0x68], R50 ;  /* 0x0000683201007387 */ /* 0x0003e20000100800 */
[----:B------:R-:W-:-:S03]  /*7ab0*/  MOV R8, R144 ;  /* 0x0000009000087202 */ /* 0x000fc60000000f00 */
[----:B------:R-:W2:Y:S01]  /*7ac0*/  LDL.LU.64 R150, [R1+0x4d8] ;  /* 0x0004d80001967983 */ /* 0x000ea20000300a00 */
[----:B------:R-:W-:Y:S01]  /*7ad0*/  MOV R7, R145 ;  /* 0x0000009100077202 */ /* 0x000fe20000000f00 */
[----:B------:R-:W-:Y:S02]  /*7ae0*/  IMAD.MOV.U32 R9, RZ, RZ, R143 ;  /* 0x000000ffff097224 */ /* 0x000fe400078e008f */
[----:B------:R-:W2:Y:S01]  /*7af0*/  LDL.LU.64 R148, [R1+0x4d0] ;  /* 0x0004d00001947983 */ /* 0x000ea20000300a00 */
[----:B------:R-:W-:Y:S01]  /*7b00*/  MOV R10, R142 ;  /* 0x0000008e000a7202 */ /* 0x000fe20000000f00 */
[----:B------:R-:W-:Y:S02]  /*7b10*/  IMAD.MOV.U32 R12, RZ, RZ, R140 ;  /* 0x000000ffff0c7224 */ /* 0x000fe400078e008c */
[----:B------:R-:W2:Y:S01]  /*7b20*/  LDL.LU.64 R146, [R1+0x4c8] ;  /* 0x0004c80001927983 */ /* 0x000ea20000300a00 */
[----:B------:R-:W-:-:S03]  /*7b30*/  MOV R11, R141 ;  /* 0x0000008d000b7202 */ /* 0x000fc60000000f00 */
[----:B------:R-:W2:Y:S01]  /*7b40*/  LDL.LU.64 R144, [R1+0x4c0] ;  /* 0x0004c00001907983 */ /* 0x000ea20000300a00 */
[----:B------:R-:W-:Y:S01]  /*7b50*/  MOV R14, R138 ;  /* 0x0000008a000e7202 */ /* 0x000fe20000000f00 */
[----:B------:R-:W-:Y:S01]  /*7b60*/  IMAD.MOV.U32 R15, RZ, RZ, R137 ;  /* 0x000000ffff0f7224 */ /* 0x000fe200078e0089 */
[----:B------:R-:W-:Y:S01]  /*7b70*/  MOV R13, R139 ;  /* 0x0000008b000d7202 */ /* 0x000fe20000000f00 */
        /* <DEDUP_REMOVED lines=127> */
[----:B------:R-:W-:-:S03]  /*8370*/  MOV R18, R52 ;  /* 0x0000003400127202 */ /* 0x000fc60000000f00 */
[----:B------:R-:W2:Y:S01]  /*8380*/  LDL.LU.64 R56, [R1+0x360] ;  /* 0x0003600001387983 */ /* 0x000ea20000300a00 */
[----:B------:R-:W-:-:S03]  /*8390*/  MOV R19, R51 ;  /* 0x0000003300137202 */ /* 0x000fc60000000f00 */
        /* <DEDUP_REMOVED lines=225> */
[----:B------:R-:W-:Y:S01]  /*91b0*/  BPT.TRAP 0x1 ;  /* 0x000000040000795c */ /* 0x000fe20000300000 */
.L_x_28:
[----:B------:R-:W-:Y:S02]  /*91c0*/  UISETP.GT.U32.AND UP0, UPT, UR46, 0x1, UPT ;  /* 0x000000012e00788c */ /* 0x000fe4000bf04070 */
[----:B------:R-:W-:-:S04]  /*91d0*/  ULEA UR4, UR10, UR50, 0x3 ;  /* 0x000000320a047291 */ /* 0x000fc8000f8e183f */
[----:B------:R-:W-:Y:S01]  /*91e0*/  UIADD3 UR4, UR4, 0x18, URZ ;  /* 0x0000001804047890 */ /* 0x000fe2000fffe03f */
[----:B------:R-:W-:-:S03]  /*91f0*/  PLOP3.LUT P1, PT, PT, PT, UP0, 0x80, 0x0 ;  /* 0x000000000000781c */ /* 0x000fc60003f2f008 */
[----:B------:R-:W-:-:S09]  /*9200*/  UPRMT UR4, URZ, 0x654, UR4 ;  /* 0x000006543f047896 */ /* 0x000fd20008000004 */
[----:B------:R-:W-:Y:S01]  /*9210*/  SYNCS.ARRIVE.TRANS64.RED.A1T0 RZ, [UR4], RZ ;  /* 0x000000ffffff79a7 */ /* 0x000fe20008100404 */
[----:B------:R-:W-:Y:S05]  /*9220*/  @P1 BRA `(.L_x_29) ;  /* 0x0000000000041947 */ /* 0x000fea0003800000 */
[----:B------:R-:W-:Y:S01]  /*9230*/  BPT.TRAP 0x1 ;  /* 0x000000040000795c */ /* 0x000fe20000300000 */
.L_x_29:
[----:B------:R-:W-:Y:S02]  /*9240*/  UISETP.GT.AND UP2, UPT, UR13, 0x1, UPT ;  /* 0x000000010d00788c */ /* 0x000fe4000bf44270 */
[----:B------:R-:W-:Y:S02]  /*9250*/  UIADD3 UR11, UR11, 0x1, URZ ;  /* 0x000000010b0b7890 */ /* 0x000fe4000fffe03f */
[----:B------:R-:W-:Y:S02]  /*9260*/  UIADD3 UR10, UR10, 0x1, URZ ;  /* 0x000000010a0a7890 */ /* 0x000fe4000fffe03f */
[----:B------:R-:W-:Y:S01]  /*9270*/  PLOP3.LUT P1, PT, PT, PT, UP2, 0x80, 0x0 ;  /* 0x000000000000781c */ /* 0x000fe20003f2f028 */
[----:B------:R-:W-:Y:S02]  /*9280*/  UISETP.NE.AND UP0, UPT, UR11, 0x3, UPT ;  /* 0x000000030b00788c */ /* 0x000fe4000bf05270 */
[----:B------:R-:W-:Y:S02]  /*9290*/  UIADD3 UR4, UR13, -0x1, URZ ;  /* 0xffffffff0d047890 */ /* 0x000fe4000fffe03f */
[----:B------:R-:W-:-:S02]  /*92a0*/  UISETP.NE.AND UP1, UPT, UR10, 0x3, UPT ;  /* 0x000000030a00788c */ /* 0x000fc4000bf25270 */
[----:B------:R-:W-:Y:S02]  /*92b0*/  USEL UR5, URZ, 0x1, UP0 ;  /* 0x000000013f057887 */ /* 0x000fe40008000000 */
[----:B------:R-:W-:Y:S02]  /*92c0*/  USEL UR11, UR11, URZ, UP0 ;  /* 0x0000003f0b0b7287 */ /* 0x000fe40008000000 */
[----:B------:R-:W-:Y:S02]  /*92d0*/  USEL UR10, UR10, URZ, UP1 ;  /* 0x0000003f0a0a7287 */ /* 0x000fe40008800000 */
[----:B------:R-:W-:Y:S01]  /*92e0*/  ULOP3.LUT UR12, UR12, UR5, URZ, 0x3c, !UPT ;  /* 0x000000050c0c7292 */ /* 0x000fe2000f8e3c3f */
[----:B------:R-:W-:Y:S01]  /*92f0*/  UMOV UR13, UR4 ;  /* 0x00000004000d7c82 */ /* 0x000fe20008000000 */
[----:B------:R-:W-:Y:S10]  /*9300*/  @P1 BRA `(.L_x_30) ;  /* 0xffffffbc00101947 */ /* 0x000ff4000383ffff */
.L_x_23:
[----:B-----5:R-:W1:Y:S02]  /*9310*/  LDC R0, c[0x0][0x28c] ;  /* 0x0000a300ff007b82 */ /* 0x020e640000000800 */
[----:B-1----:R-:W-:-:S13]  /*9320*/  ISETP.GE.AND P1, PT, R0, 0x1, PT ;  /* 0x000000010000780c */ /* 0x002fda0003f26270 */
[----:B------:R-:W-:Y:S05]  /*9330*/  @!P1 BRA `(.L_x_31) ;  /* 0x0000000000409947 */ /* 0x000fea0003800000 */
[----:B------:R-:W-:Y:S05]  /*9340*/  @!P0 BRA `(.L_x_32) ;  /* 0x0000000000048947 */ /* 0x000fea0003800000 */
[----:B------:R-:W-:Y:S01]  /*9350*/  BPT.TRAP 0x1 ;  /* 0x000000040000795c */ /* 0x000fe20000300000 */
.L_x_32:
[----:B------:R-:W-:-:S04]  /*9360*/  UISETP.LT.AND UP0, UPT, UR51, 0x1, UPT ;  /* 0x000000013300788c */ /* 0x000fc8000bf01270 */
[----:B------:R-:W-:Y:S02]  /*9370*/  USEL UR6, UR51, 0x1, UP0 ;  /* 0x0000000133067887 */ /* 0x000fe40008000000 */
[----:B------:R-:W-:Y:S02]  /*9380*/  UISETP.GT.U32.AND UP0, UPT, UR46, 0x1, UPT ;  /* 0x000000012e00788c */ /* 0x000fe4000bf04070 */
[----:B------:R-:W-:-:S04]  /*9390*/  UIADD3 UR6, UR40, UR51, -UR6 ;  /* 0x0000003328067290 */ /* 0x000fc8000fffe806 */
[----:B------:R-:W-:Y:S01]  /*93a0*/  UIMAD.WIDE.U32 UR4, UR6, -0x55555555, URZ ;  /* 0xaaaaaaab060478a5 */ /* 0x000fe2000f8e003f */
[----:B------:R-:W-:-:S03]  /*93b0*/  PLOP3.LUT P0, PT, PT, PT, UP0, 0x80, 0x0 ;  /* 0x000000000000781c */ /* 0x000fc60003f0f008 */
[----:B------:R-:W-:-:S04]  /*93c0*/  USHF.R.U32.HI UR4, URZ, 0x1, UR5 ;  /* 0x000000013f047899 */ /* 0x000fc80008011605 */
[----:B------:R-:W-:-:S04]  /*93d0*/  UIMAD UR6, UR4, -0x3, UR6 ;  /* 0xfffffffd040678a4 */ /* 0x000fc8000f8e0206 */
[----:B------:R-:W-:-:S04]  /*93e0*/  ULEA UR6, UR6, UR50, 0x3 ;  /* 0x0000003206067291 */ /* 0x000fc8000f8e183f */
[----:B------:R-:W-:-:S04]  /*93f0*/  UIADD3 UR6, UR6, 0x18, URZ ;  /* 0x0000001806067890 */ /* 0x000fc8000fffe03f */
[----:B------:R-:W-:-:S09]  /*9400*/  UPRMT UR6, URZ, 0x654, UR6 ;  /* 0x000006543f067896 */ /* 0x000fd20008000006 */
[----:B------:R-:W-:Y:S01]  /*9410*/  SYNCS.ARRIVE.TRANS64.RED.A1T0 RZ, [UR6], RZ ;  /* 0x000000ffffff79a7 */ /* 0x000fe20008100406 */
[----:B------:R-:W-:Y:S05]  /*9420*/  @P0 BRA `(.L_x_31) ;  /* 0x0000000000040947 */ /* 0x000fea0003800000 */
[----:B------:R-:W-:Y:S01]  /*9430*/  BPT.TRAP 0x1 ;  /* 0x000000040000795c */ /* 0x000fe20000300000 */
.L_x_31:
[----:B------:R-:W-:Y:S01]  /*9440*/  UIADD3 UR59, UR51, UR40, URZ ;  /* 0x00000028333b7290 */ /* 0x000fe2000fffe03f */
[----:B------:R-:W-:Y:S01]  /*9450*/  R2UR UR42, R19 ;  /* 0x00000000132a72ca */ /* 0x000fe200000e0000 */
[----:B------:R-:W-:Y:S02]  /*9460*/  UIADD3 UR7, UR50, 0x200, URZ ;  /* 0x0000020032077890 */ /* 0x000fe4000fffe03f */
[----:B------:R-:W-:Y:S02]  /*9470*/  UISETP.GT.U32.AND UP0, UPT, UR59, 0x2, UPT ;  /* 0x000000023b00788c */ /* 0x000fe4000bf04070 */
[----:B------:R-:W-:Y:S02]  /*9480*/  UISETP.GE.U32.AND UP1, UPT, UR51, 0x3, UPT ;  /* 0x000000033300788c */ /* 0x000fe4000bf26070 */
[----:B------:R-:W-:Y:S02]  /*9490*/  UISETP.LT.U32.AND UP0, UPT, UR51, 0x3, UP0 ;  /* 0x000000033300788c */ /* 0x000fe40008701070 */
[----:B------:R-:W-:-:S02]  /*94a0*/  USHF.L.U32 UR41, UR58, 0x8, URZ ;  /* 0x000000083a297899 */ /* 0x000fc4000800063f */
[----:B------:R-:W-:Y:S02]  /*94b0*/  USEL UR6, URZ, 0x1, !UP0 ;  /* 0x000000013f067887 */ /* 0x000fe4000c000000 */
[----:B------:R-:W-:Y:S02]  /*94c0*/  ULOP3.LUT UP0, URZ, UR7, 0x1bf, URZ, 0xc0, !UPT ;  /* 0x000001bf073f7892 */ /* 0x000fe4000f80c03f */
[----:B------:R-:W-:Y:S02]  /*94d0*/  ULOP3.LUT UR44, UR44, UR6, URZ, 0x3c, !UPT ;  /* 0x000000062c2c7292 */ /* 0x000fe4000f8e3c3f */
[----:B------:R-:W-:Y:S02]  /*94e0*/  @UP1 UIMAD.WIDE.U32 UR4, UR59, -0x55555555, URZ ;  /* 0xaaaaaaab3b0418a5 */ /* 0x000fe4000f8e003f */
[----:B------:R-:W-:Y:S01]  /*94f0*/  PLOP3.LUT P0, PT, PT, PT, UP0, 0x80, 0x0 ;  /* 0x000000000000781c */ /* 0x000fe20003f0f008 */
[----:B------:R-:W-:Y:S02]  /*9500*/  USHF.L.U32 UR42, UR42, 0x8, URZ ;  /* 0x000000082a2a7899 */ /* 0x000fe4000800063f */
[----:B------:R-:W-:-:S04]  /*9510*/  @UP1 USHF.R.U32.HI UR4, URZ, 0x1, UR5 ;  /* 0x000000013f041899 */ /* 0x000fc80008011605 */
[----:B------:R-:W-:-:S06]  /*9520*/  @UP1 ULOP3.LUT UR44, UR44, 0x1, UR4, 0x78, !UPT ;  /* 0x000000012c2c1892 */ /* 0x000fcc000f8e7804 */
[----:B------:R-:W-:Y:S06]  /*9530*/  @!P0 BRA `(.L_x_33) ;  /* 0x00000000007c8947 */ /* 0x000fec0003800000 */
[----:B------:R-:W-:Y:S01]  /*9540*/  MOV R22, 0x0 ;  /* 0x0000000000167802 */ /* 0x000fe20000000f00 */
[----:B------:R-:W-:Y:S01]  /*9550*/  ULDC.64 UR4, c[0x4][0x80] ;  /* 0x0100200000047ab9 */ /* 0x000fe20000000a00 */
[----:B------:R-:W-:Y:S01]  /*9560*/  ULDC.64 UR6, c[0x4][0x88] ;  /* 0x0100220000067ab9 */ /* 0x000fe20000000a00 */
[----:B------:R-:W-:Y:S01]  /*9570*/  ULDC.64 UR8, c[0x4][0x10] ;  /* 0x0100040000087ab9 */ /* 0x000fe20000000a00 */
[----:B------:R1:W2:Y:S01]  /*9580*/  LDC.64 R2, c[0x4][R22] ;  /* 0x0100000016027b82 */ /* 0x0002a20000000a00 */
[----:B------:R-:W-:Y:S01]  /*9590*/  IMAD.U32 R4, RZ, RZ, UR4 ;  /* 0x00000004ff047e24 */ /* 0x000fe2000f8e00ff */
[----:B------:R-:W-:Y:S01]  /*95a0*/  MOV R5, UR5 ;  /* 0x0000000500057c02 */ /* 0x000fe20008000f00 */
[----:B------:R-:W-:Y:S01]  /*95b0*/  IMAD.U32 R7, RZ, RZ, UR7 ;  /* 0x00000007ff077e24 */ /* 0x000fe2000f8e00ff */
[----:B------:R-:W-:Y:S01]  /*95c0*/  MOV R6, UR6 ;  /* 0x0000000600067c02 */ /* 0x000fe20008000f00 */
[----:B------:R-:W-:Y:S01]  /*95d0*/  IMAD.MOV.U32 R8, RZ, RZ, 0x70 ;  /* 0x00000070ff087424 */ /* 0x000fe200078e00ff */
[----:B------:R-:W-:-:S02]  /*95e0*/  MOV R10, UR8 ;  /* 0x00000008000a7c02 */ /* 0x000fc40008000f00 */
[----:B------:R-:W-:Y:S02]  /*95f0*/  MOV R11, UR9 ;  /* 0x00000009000b7c02 */ /* 0x000fe40008000f00 */
[----:B------:R-:W-:Y:S02]  /*9600*/  MOV R12, 0x1 ;  /* 0x00000001000c7802 */ /* 0x000fe40000000f00 */
[----:B-1----:R-:W-:-:S07]  /*9610*/  MOV R13, RZ ;  /* 0x000000ff000d7202 */ /* 0x002fce0000000f00 */
[----:B------:R-:W-:-:S07]  /*9620*/  LEPC R20, `(.L_x_34) ;  /* 0x000000001014794e */ /* 0x000fce0000000000 */
[----:B--2---:R-:W-:Y:S05]  /*9630*/  CALL.ABS.NOINC R2 ;  /* 0x0000000002007343 */ /* 0x004fea0003c00000 */
.L_x_34:
[----:B------:R1:W2:Y:S01]  /*9640*/  LDC.64 R2, c[0x4][R22] ;  /* 0x0100000016027b82 */ /* 0x0002a20000000a00 */
[----:B------:R-:W-:Y:S01]  /*9650*/  ULDC.64 UR4, c[0x4][0x80] ;  /* 0x0100200000047ab9 */ /* 0x000fe20000000a00 */
[----:B------:R-:W-:Y:S01]  /*9660*/  ULDC.64 UR6, c[0x4][0x88] ;  /* 0x0100220000067ab9 */ /* 0x000fe20000000a00 */
[----:B------:R-:W-:Y:S01]  /*9670*/  ULDC.64 UR8, c[0x4][0x10] ;  /* 0x0100040000087ab9 */ /* 0x000fe20000000a00 */
[----:B------:R-:W-:Y:S01]  /*9680*/  IMAD.U32 R4, RZ, RZ, UR4 ;  /* 0x00000004ff047e24 */ /* 0x000fe2000f8e00ff */
[----:B------:R-:W-:Y:S01]  /*9690*/  MOV R5, UR5 ;  /* 0x0000000500057c02 */ /* 0x000fe20008000f00 */
[----:B------:R-:W-:Y:S01]  /*96a0*/  IMAD.U32 R7, RZ, RZ, UR7 ;  /* 0x00000007ff077e24 */ /* 0x000fe2000f8e00ff */
[----:B------:R-:W-:Y:S01]  /*96b0*/  MOV R6, UR6 ;  /* 0x0000000600067c02 */ /* 0x000fe20008000f00 */
[----:B------:R-:W-:Y:S01]  /*96c0*/  IMAD.MOV.U32 R8, RZ, RZ, 0x70 ;  /* 0x00000070ff087424 */ /* 0x000fe200078e00ff */
[----:B------:R-:W-:Y:S02]  /*96d0*/  MOV R10, UR8 ;  /* 0x00000008000a7c02 */ /* 0x000fe40008000f00 */
[----:B------:R-:W-:-:S02]  /*96e0*/  MOV R11, UR9 ;  /* 0x00000009000b7c02 */ /* 0x000fc40008000f00 */
[----:B------:R-:W-:Y:S02]  /*96f0*/  MOV R12, 0x1 ;  /* 0x00000001000c7802 */ /* 0x000fe40000000f00 */
[----:B-1----:R-:W-:-:S07]  /*9700*/  MOV R13, RZ ;  /* 0x000000ff000d7202 */ /* 0x002fce0000000f00 */
[----:B------:R-:W-:-:S07]  /*9710*/  LEPC R20, `(.L_x_33) ;  /* 0x000000001014794e */ /* 0x000fce0000000000 */
[----:B--2---:R-:W-:Y:S05]  /*9720*/  CALL.ABS.NOINC R2 ;  /* 0x0000000002007343 */ /* 0x004fea0003c00000 */
.L_x_33:
[----:B------:R-:W1:Y:S01]  /*9730*/  S2R R2, SR_TID.X ;  /* 0x0000000000027919 */ /* 0x000e620000002100 */
[----:B------:R-:W2:Y:S01]  /*9740*/  LDC R0, c[0x0][0x288] ;  /* 0x0000a200ff007b82 */ /* 0x000ea20000000800 */
[----:B------:R-:W-:Y:S01]  /*9750*/  ULDC UR4, c[0x0][0x284] ;  /* 0x0000a10000047ab9 */ /* 0x000fe20000000800 */
[----:B-1----:R-:W-:Y:S02]  /*9760*/  SHF.R.U32.HI R6, RZ, 0x2, R2 ;  /* 0x00000002ff067819 */ /* 0x002fe40000011602 */
[----:B------:R-:W-:Y:S02]  /*9770*/  LOP3.LUT R7, R2, 0xe0, RZ, 0xc0, !PT ;  /* 0x000000e002077812 */ /* 0x000fe400078ec0ff */
[----:B------:R-:W-:Y:S02]  /*9780*/  LOP3.LUT R6, R6, 0x7, RZ, 0xc0, !PT ;  /* 0x0000000706067812 */ /* 0x000fe400078ec0ff */
[----:B------:R-:W-:Y:S02]  /*9790*/  SHF.R.U32.HI R10, RZ, 0x1, R7 ;  /* 0x00000001ff0a7819 */ /* 0x000fe40000011607 */
[----:B------:R-:W-:-:S02]  /*97a0*/  LOP3.LUT R2, R2, 0x3, RZ, 0xc0, !PT ;  /* 0x0000000302027812 */ /* 0x000fc400078ec0ff */
[----:B------:R-:W-:Y:S01]  /*97b0*/  IADD3 R10, -R10, UR4, -R6 ;  /* 0x000000040a0a7c10 */ /* 0x000fe2000fffe906 */
[----:B------:R-:W-:Y:S02]  /*97c0*/  ULDC.64 UR4, c[0x0][0x590] ;  /* 0x0001640000047ab9 */ /* 0x000fe40000000a00 */
[----:B------:R-:W-:Y:S01]  /*97d0*/  MOV R159, UR4 ;  /* 0x00000004009f7c02 */ /* 0x000fe20008000f00 */
[----:B--2---:R-:W-:Y:S01]  /*97e0*/  IMAD R2, R2, -0x2, R0 ;  /* 0xfffffffe02027824 */ /* 0x004fe200078e0200 */
[----:B------:R-:W-:Y:S01]  /*97f0*/  MOV R163, UR5 ;  /* 0x0000000500a37c02 */ /* 0x000fe20008000f00 */
[----:B------:R-:W-:Y:S01]  /*9800*/  IMAD.U32 R0, RZ, RZ, UR58 ;  /* 0x0000003aff007e24 */ /* 0x000fe2000f8e00ff */
[----:B------:R-:W-:Y:S01]  /*9810*/  ISETP.NE.U32.AND P1, PT, R159, RZ, PT ;  /* 0x000000ff9f00720c */ /* 0x000fe20003f25070 */
[----:B------:R-:W-:Y:S02]  /*9820*/  IMAD R10, R19, -0x100, R10 ;  /* 0xffffff00130a7824 */ /* 0x000fe400078e020a */
[----:B------:R-:W-:Y:S01]  /*9830*/  IMAD R13, R0, -0x100, R2 ;  /* 0xffffff00000d7824 */ /* 0x000fe200078e0202 */
[----:B------:R-:W-:-:S13]  /*9840*/  ISETP.NE.AND.EX P1, PT, R163, RZ, PT, P1 ;  /* 0x000000ffa300720c */ /* 0x000fda0003f25310 */
[----:B------:R-:W-:Y:S05]  /*9850*/  @!P1 BRA `(.L_x_35) ;  /* 0x0000000000549947 */ /* 0x000fea0003800000 */
[----:B------:R-:W-:Y:S02]  /*9860*/  ULDC.64 UR4, c[0x0][0x588] ;  /* 0x0001620000047ab9 */ /* 0x000fe40000000a00 */
[----:B------:R-:W-:-:S04]  /*9870*/  ISETP.NE.U32.AND P0, PT, RZ, UR4, PT ;  /* 0x00000004ff007c0c */ /* 0x000fc8000bf05070 */
[----:B------:R-:W-:-:S13]  /*9880*/  ISETP.NE.AND.EX P0, PT, RZ, UR5, PT, P0 ;  /* 0x00000005ff007c0c */ /* 0x000fda000bf05300 */
[----:B------:R-:W-:Y:S05]  /*9890*/  @!P0 BRA `(.L_x_36) ;  /* 0x0000000000288947 */ /* 0x000fea0003800000 */
[----:B------:R-:W1:Y:S01]  /*98a0*/  LDC.64 R2, c[0x0][0x588] ;  /* 0x00016200ff027b82 */ /* 0x000e620000000a00 */
[----:B------:R-:W-:-:S04]  /*98b0*/  IMAD R152, R159, UR43, RZ ;  /* 0x0000002b9f987c24 */ /* 0x000fc8000f8e02ff */
[----:B-1----:R-:W-:-:S06]  /*98c0*/  IMAD.WIDE R152, R152, 0x4, R2 ;  /* 0x0000000498987825 */ /* 0x002fcc00078e0202 */
[----:B------:R-:W2:Y:S01]  /*98d0*/  LDG.E R152, desc[UR56][R152.64] ;  /* 0x0000003898987981 */ /* 0x000ea2000c1e1900 */
[----:B------:R-:W-:Y:S01]  /*98e0*/  IMAD.MOV.U32 R160, RZ, RZ, 0x1 ;  /* 0x00000001ffa07424 */ /* 0x000fe200078e00ff */
[----:B------:R-:W-:Y:S02]  /*98f0*/  MOV R157, 0x1 ;  /* 0x00000001009d7802 */ /* 0x000fe40000000f00 */
[----:B------:R-:W-:Y:S01]  /*9900*/  MOV R154, 0x1 ;  /* 0x00000001009a7802 */ /* 0x000fe20000000f00 */
[----:B--2---:R-:W-:Y:S01]  /*9910*/  IMAD.MOV.U32 R153, RZ, RZ, R152 ;  /* 0x000000ffff997224 */ /* 0x004fe200078e0098 */
[----:B------:R-:W-:Y:S01]  /*9920*/  MOV R16, R152 ;  /* 0x0000009800107202 */ /* 0x000fe20000000f00 */
[----:B------:R-:W-:Y:S06]  /*9930*/  BRA `(.L_x_35) ;  /* 0x00000000001c7947 */ /* 0x000fec0003800000 */
.L_x_36:
[----:B------:R-:W-:Y:S01]  /*9940*/  ULDC UR4, c[0x0][0x580] ;  /* 0x0001600000047ab9 */ /* 0x000fe20000000800 */
[----:B------:R-:W-:Y:S01]  /*9950*/  MOV R160, 0x1 ;  /* 0x0000000100a07802 */ /* 0x000fe20000000f00 */
[----:B------:R-:W-:Y:S01]  /*9960*/  IMAD.MOV.U32 R157, RZ, RZ, 0x1 ;  /* 0x00000001ff9d7424 */ /* 0x000fe200078e00ff */
[----:B------:R-:W-:Y:S01]  /*9970*/  MOV R154, 0x1 ;  /* 0x00000001009a7802 */ /* 0x000fe20000000f00 */
[----:B------:R-:W-:Y:S01]  /*9980*/  IMAD.U32 R153, RZ, RZ, UR4 ;  /* 0x00000004ff997e24 */ /* 0x000fe2000f8e00ff */
[----:B------:R-:W-:Y:S02]  /*9990*/  MOV R152, UR4 ;  /* 0x0000000400987c02 */ /* 0x000fe40008000f00 */
[----:B------:R-:W-:-:S07]  /*99a0*/  MOV R16, UR4 ;  /* 0x0000000400107c02 */ /* 0x000fce0008000f00 */
.L_x_35:
[----:B------:R-:W1:Y:S02]  /*99b0*/  LDC.64 R2, c[0x0][0x5b0] ;  /* 0x00016c00ff027b82 */ /* 0x000e640000000a00 */
[----:B-1----:R-:W-:-:S04]  /*99c0*/  ISETP.NE.U32.AND P0, PT, R2, RZ, PT ;  /* 0x000000ff0200720c */ /* 0x002fc80003f05070 */
        /* <DEDUP_REMOVED lines=8> */
[----:B-1----:R-:W-:-:S05]  /*9a50*/  IMAD.WIDE R2, R2, 0x4, R4 ;  /* 0x0000000402027825 */ /* 0x002fca00078e0204 */
[----:B------:R1:W5:Y:S01]  /*9a60*/  LDG.E R17, desc[UR56][R2.64] ;  /* 0x0000003802117981 */ /* 0x000362000c1e1900 */
[----:B------:R-:W-:Y:S05]  /*9a70*/  BRA `(.L_x_37) ;  /* 0x0000000000087947 */ /* 0x000fea0003800000 */
.L_x_38:
[----:B------:R-:W-:Y:S02]  /*9a80*/  ULDC UR4, c[0x0][0x5a0] ;  /* 0x0001680000047ab9 */ /* 0x000fe40000000800 */
[----:B------:R-:W-:-:S07]  /*9a90*/  MOV R17, UR4 ;  /* 0x0000000400117c02 */ /* 0x000fce0008000f00 */
.L_x_37:
[----:B------:R-:W2:Y:S01]  /*9aa0*/  LDC.64 R4, c[0x0][0x5c0] ;  /* 0x00017000ff047b82 */ /* 0x000ea20000000a00 */
[----:B------:R-:W-:Y:S01]  /*9ab0*/  ULDC.64 UR4, c[0x0][0x588] ;  /* 0x0001620000047ab9 */ /* 0x000fe20000000a00 */
[----:B------:R-:W-:Y:S01]  /*9ac0*/  ISETP.EQ.U32.AND P3, PT, R159, RZ, PT ;  /* 0x000000ff9f00720c */ /* 0x000fe20003f62070 */
[----:B------:R-:W-:Y:S01]  /*9ad0*/  IMAD.MOV.U32 R11, RZ, RZ, 0x1 ;  /* 0x00000001ff0b7424 */ /* 0x000fe200078e00ff */
[----:B------:R-:W-:Y:S02]  /*9ae0*/  ISETP.NE.U32.AND P2, PT, RZ, UR4, PT ;  /* 0x00000004ff007c0c */ /* 0x000fe4000bf45070 */
[----:B------:R-:W-:Y:S02]  /*9af0*/  LOP3.LUT P4, RZ, R154, 0xff, RZ, 0xc0, !PT ;  /* 0x000000ff9aff7812 */ /* 0x000fe4000788c0ff */
[----:B------:R-:W3:Y:S01]  /*9b00*/  LDC R0, c[0x0][0x5c8] ;  /* 0x00017200ff007b82 */ /* 0x000ee20000000800 */
[----:B------:R-:W-:Y:S02]  /*9b10*/  ISETP.NE.AND.EX P2, PT, RZ, UR5, PT, P2 ;  /* 0x00000005ff007c0c */ /* 0x000fe4000bf45320 */
[----:B------:R-:W-:-:S02]  /*9b20*/  FSEL R155, R16, R153, !P4 ;  /* 0x00000099109b7208 */ /* 0x000fc40006000000 */
[----:B------:R-:W-:Y:S02]  /*9b30*/  ISETP.EQ.OR.EX P3, PT, R163, RZ, !P2, P3 ;  /* 0x000000ffa300720c */ /* 0x000fe40005762730 */
[----:B------:R-:W-:Y:S02]  /*9b40*/  PLOP3.LUT P2, PT, P2, PT, PT, 0x8, 0x0 ;  /* 0x000000000000781c */ /* 0x000fe4000174e170 */
[C---:B------:R-:W-:Y:S02]  /*9b50*/  FSEL R153, R152.reuse, R153, !P1 ;  /* 0x0000009998997208 */ /* 0x040fe40004800000 */
[----:B------:R-:W-:Y:S02]  /*9b60*/  FSEL R155, R152, R155, !P1 ;  /* 0x0000009b989b7208 */ /* 0x000fe40004800000 */
[----:B--2---:R-:W-:-:S04]  /*9b70*/  ISETP.NE.U32.AND P0, PT, R4, RZ, PT ;  /* 0x000000ff0400720c */ /* 0x004fc80003f05070 */
[----:B------:R-:W-:-:S04]  /*9b80*/  ISETP.NE.AND.EX P0, PT, R5, RZ, PT, P0 ;  /* 0x000000ff0500720c */ /* 0x000fc80003f05300 */
[----:B---3--:R-:W-:Y:S01]  /*9b90*/  FSEL R0, R0, RZ, !P0 ;  /* 0x000000ff00007208 */ /* 0x008fe20004000000 */
[----:B------:R-:W-:Y:S08]  /*9ba0*/  @!P3 BRA `(.L_x_39) ;  /* 0x000000000040b947 */ /* 0x000ff00003800000 */
[----:B------:R-:W-:Y:S04]  /*9bb0*/  BSSY B0, `(.L_x_40) ;  /* 0x000000e000007945 */ /* 0x000fe80003800000 */
[----:B------:R-:W-:Y:S05]  /*9bc0*/  @!P1 BRA `(.L_x_41) ;  /* 0x0000000000249947 */ /* 0x000fea0003800000 */
[----:B------:R-:W-:Y:S02]  /*9bd0*/  LOP3.LUT P4, RZ, R157, 0xff, RZ, 0xc0, !PT ;  /* 0x000000ff9dff7812 */ /* 0x000fe4000788c0ff */
[----:B------:R-:W-:Y:S02]  /*9be0*/  PLOP3.LUT P3, PT, P2, PT, PT, 0x80, 0x0 ;  /* 0x000000000000781c */ /* 0x000fe4000176f070 */
[----:B------:R-:W-:-:S09]  /*9bf0*/  PRMT R154, RZ, 0x7610, R154 ;  /* 0x00007610ff9a7816 */ /* 0x000fd2000000009a */
[----:B------:R-:W-:Y:S05]  /*9c00*/  @!P4 BRA `(.L_x_42) ;  /* 0x000000000020c947 */ /* 0x000fea0003800000 */
[----:B------:R-:W-:Y:S02]  /*9c10*/  FSETP.EQ.AND P3, PT, R152, RZ, PT ;  /* 0x000000ff9800720b */ /* 0x000fe40003f62000 */
[-C--:B------:R-:W-:Y:S02]  /*9c20*/  MOV R153, R152.reuse ;  /* 0x0000009800997202 */ /* 0x080fe40000000f00 */
[----:B------:R-:W-:Y:S02]  /*9c30*/  PRMT R154, R157, 0x7610, R154 ;  /* 0x000076109d9a7816 */ /* 0x000fe4000000009a */
[----:B------:R-:W-:Y:S01]  /*9c40*/  MOV R155, R152 ;  /* 0x00000098009b7202 */ /* 0x000fe20000000f00 */
[----:B------:R-:W-:Y:S06]  /*9c50*/  BRA `(.L_x_42) ;  /* 0x00000000000c7947 */ /* 0x000fec0003800000 */
.L_x_41:
[----:B------:R-:W-:Y:S01]  /*9c60*/  FSETP.EQ.AND P3, PT, R152, RZ, PT ;  /* 0x000000ff9800720b */ /* 0x000fe20003f62000 */
[----:B------:R-:W-:Y:S01]  /*9c70*/  IMAD.MOV.U32 R153, RZ, RZ, R152 ;  /* 0x000000ffff997224 */ /* 0x000fe200078e0098 */
[----:B------:R-:W-:-:S11]  /*9c80*/  MOV R155, R152 ;  /* 0x00000098009b7202 */ /* 0x000fd60000000f00 */
.L_x_42:
[----:B------:R-:W-:Y:S05]  /*9c90*/  BSYNC B0 ;  /* 0x0000000000007941 */ /* 0x000fea0003800000 */
.L_x_40:
[----:B------:R-:W-:-:S07]  /*9ca0*/  SEL R11, RZ, 0x1, P3 ;  /* 0x00000001ff0b7807 */ /* 0x000fce0001800000 */
.L_x_39:
[----:B------:R-:W-:Y:S04]  /*9cb0*/  BSSY B0, `(.L_x_43) ;  /* 0x000000f000007945 */ /* 0x000fe80003800000 */
[----:B------:R-:W-:Y:S05]  /*9cc0*/  @!P1 BRA `(.L_x_44) ;  /* 0x0000000000289947 */ /* 0x000fea0003800000 */
[----:B------:R-:W-:Y:S02]  /*9cd0*/  LOP3.LUT P1, RZ, R160, 0xff, RZ, 0xc0, !PT ;  /* 0x000000ffa0ff7812 */ /* 0x000fe4000782c0ff */
[----:B------:R-:W-:Y:S02]  /*9ce0*/  PRMT R157, RZ, 0x7610, R157 ;  /* 0x00007610ff9d7816 */ /* 0x000fe4000000009d */
[----:B------:R-:W-:-:S09]  /*9cf0*/  PRMT R154, RZ, 0x7610, R154 ;  /* 0x00007610ff9a7816 */ /* 0x000fd2000000009a */
[----:B------:R-:W-:Y:S05]  /*9d00*/  @!P1 BRA `(.L_x_45) ;  /* 0x0000000000249947 */ /* 0x000fea0003800000 */
[----:B------:R-:W-:Y:S01]  /*9d10*/  FSETP.EQ.AND P2, PT, R152, RZ, PT ;  /* 0x000000ff9800720b */ /* 0x000fe20003f42000 */
[----:B------:R-:W-:Y:S01]  /*9d20*/  IMAD.MOV.U32 R155, RZ, RZ, R152 ;  /* 0x000000ffff9b7224 */ /* 0x000fe200078e0098 */
[C---:B------:R-:W-:Y:S02]  /*9d30*/  PRMT R157, R160.reuse, 0x7610, R157 ;  /* 0x00007610a09d7816 */ /* 0x040fe4000000009d */
[----:B------:R-:W-:Y:S02]  /*9d40*/  MOV R153, R152 ;  /* 0x0000009800997202 */ /* 0x000fe40000000f00 */
[----:B------:R-:W-:Y:S01]  /*9d50*/  PRMT R154, R160, 0x7610, R154 ;  /* 0x00007610a09a7816 */ /* 0x000fe2000000009a */
[----:B------:R-:W-:Y:S06]  /*9d60*/  BRA `(.L_x_45) ;  /* 0x00000000000c7947 */ /* 0x000fec0003800000 */
.L_x_44:
[----:B------:R-:W-:Y:S02]  /*9d70*/  FSETP.EQ.AND P2, PT, R152, RZ, PT ;  /* 0x000000ff9800720b */ /* 0x000fe40003f42000 */
[-C--:B------:R-:W-:Y:S02]  /*9d80*/  MOV R153, R152.reuse ;  /* 0x0000009800997202 */ /* 0x080fe40000000f00 */
[----:B------:R-:W-:-:S09]  /*9d90*/  MOV R155, R152 ;  /* 0x00000098009b7202 */ /* 0x000fd20000000f00 */
.L_x_45:
[----:B------:R-:W-:Y:S05]  /*9da0*/  BSYNC B0 ;  /* 0x0000000000007941 */ /* 0x000fea0003800000 */
.L_x_43:
[----:B------:R-:W-:Y:S01]  /*9db0*/  IMAD.MOV.U32 R14, RZ, RZ, R0 ;  /* 0x000000ffff0e7224 */ /* 0x000fe200078e0000 */
[-C--:B------:R-:W-:Y:S02]  /*9dc0*/  MOV R12, R0.reuse ;  /* 0x00000000000c7202 */ /* 0x080fe40000000f00 */
[----:B-1----:R-:W-:Y:S01]  /*9dd0*/  MOV R2, R0 ;  /* 0x0000000000027202 */ /* 0x002fe20000000f00 */
[----:B------:R-:W-:Y:S06]  /*9de0*/  @!P0 BRA `(.L_x_46) ;  /* 0x0000000000808947 */ /* 0x000fec0003800000 */
[----:B------:R-:W1:Y:S01]  /*9df0*/  LDC.64 R8, c[0x0][0x5d0] ;  /* 0x00017400ff087b82 */ /* 0x000e620000000a00 */
[----:B------:R-:W-:Y:S01]  /*9e00*/  SHF.R.U32.HI R0, RZ, 0x5, R7 ;  /* 0x00000005ff007819 */ /* 0x000fe20000011607 */
[----:B------:R-:W-:-:S04]  /*9e10*/  USHF.R.S32.HI UR4, URZ, 0x1f, UR43 ;  /* 0x0000001f3f047899 */ /* 0x000fc8000801142b */
[----:B------:R-:W-:-:S05]  /*9e20*/  IMAD.SHL.U32 R0, R0, 0x10, RZ ;  /* 0x0000001000007824 */ /* 0x000fca00078e00ff */
[----:B------:R-:W-:-:S04]  /*9e30*/  LOP3.LUT R0, R0, 0xfffffff0, R6, 0xe2, !PT ;  /* 0xfffffff000007812 */ /* 0x000fc800078ee206 */
[----:B------:R-:W-:-:S04]  /*9e40*/  IADD3 R2, R0, UR42, RZ ;  /* 0x0000002a00027c10 */ /* 0x000fc8000fffe0ff */
[----:B------:R-:W-:-:S03]  /*9e50*/  SHF.R.S32.HI R3, RZ, 0x1f, R2 ;  /* 0x0000001fff037819 */ /* 0x000fc60000011402 */
[----:B-1----:R-:W-:-:S04]  /*9e60*/  IMAD.WIDE.U32 R6, R8, UR43, R2 ;  /* 0x0000002b08067c25 */ /* 0x002fc8000f8e0002 */
[----:B------:R-:W-:Y:S01]  /*9e70*/  IMAD R8, R8, UR4, RZ ;  /* 0x0000000408087c24 */ /* 0x000fe2000f8e02ff */
[----:B------:R-:W-:-:S03]  /*9e80*/  LEA R2, P0, R6, R4, 0x1 ;  /* 0x0000000406027211 */ /* 0x000fc600078008ff */
[----:B------:R-:W-:-:S05]  /*9e90*/  IMAD R9, R9, UR43, R8 ;  /* 0x0000002b09097c24 */ /* 0x000fca000f8e0208 */
[----:B------:R-:W-:-:S04]  /*9ea0*/  IADD3 R9, R7, R9, RZ ;  /* 0x0000000907097210 */ /* 0x000fc80007ffe0ff */
[----:B------:R-:W-:Y:S02]  /*9eb0*/  LEA.HI.X R3, R6, R5, R9, 0x1, P0 ;  /* 0x0000000506037211 */ /* 0x000fe400000f0c09 */
[----:B------:R-:W-:-:S04]  /*9ec0*/  ISETP.GE.AND P0, PT, R13, 0x1, PT ;  /* 0x000000010d00780c */ /* 0x000fc80003f06270 */
[C---:B------:R-:W-:Y:S02]  /*9ed0*/  ISETP.LT.OR P1, PT, R10.reuse, 0x1, !P0 ;  /* 0x000000010a00780c */ /* 0x040fe40004721670 */
[C---:B------:R-:W-:Y:S02]  /*9ee0*/  ISETP.LT.OR P3, PT, R10.reuse, 0x81, !P0 ;  /* 0x000000810a00780c */ /* 0x040fe40004761670 */
[C---:B------:R-:W-:Y:S02]  /*9ef0*/  ISETP.LT.OR P4, PT, R10.reuse, 0x9, !P0 ;  /* 0x000000090a00780c */ /* 0x040fe40004781670 */
[----:B------:R-:W-:-:S07]  /*9f00*/  ISETP.LT.OR P0, PT, R10, 0x89, !P0 ;  /* 0x000000890a00780c */ /* 0x000fce0004701670 */
[----:B------:R-:W2:Y:S04]  /*9f10*/  @!P1 LDG.E.U16 R0, desc[UR56][R2.64] ;  /* 0x0000003802009981 */ /* 0x000ea8000c1e1500 */
[----:B------:R-:W3:Y:S04]  /*9f20*/  @!P3 LDG.E.U16 R4, desc[UR56][R2.64+0x100] ;  /* 0x000100380204b981 */ /* 0x000ee8000c1e1500 */
[----:B------:R-:W4:Y:S04]  /*9f30*/  @!P4 LDG.E.U16 R5, desc[UR56][R2.64+0x10] ;  /* 0x000010380205c981 */ /* 0x000f28000c1e1500 */
[----:B------:R1:W4:Y:S01]  /*9f40*/  @!P0 LDG.E.U16 R3, desc[UR56][R2.64+0x110] ;  /* 0x0001103802038981 */ /* 0x000322000c1e1500 */
[----:B------:R-:W-:Y:S01]  /*9f50*/  IMAD.MOV.U32 R14, RZ, RZ, RZ ;  /* 0x000000ffff0e7224 */ /* 0x000fe200078e00ff */
[----:B-1----:R-:W-:-:S02]  /*9f60*/  MOV R2, RZ ;  /* 0x000000ff00027202 */ /* 0x002fc40000000f00 */
[----:B--2---:R-:W-:Y:S02]  /*9f70*/  @!P1 PRMT R14, R0, 0x5410, RZ ;  /* 0x00005410000e9816 */ /* 0x004fe400000000ff */
[----:B---3--:R-:W-:Y:S02]  /*9f80*/  @!P3 PRMT R2, R4, 0x5410, RZ ;  /* 0x000054100402b816 */ /* 0x008fe400000000ff */
[----:B----4-:R-:W-:-:S05]  /*9f90*/  @!P4 PRMT R14, R14, 0x5410, R5 ;  /* 0x000054100e0ec816 */ /* 0x010fca0000000005 */
[--C-:B------:R-:W-:Y:S02]  /*9fa0*/  HADD2.F32 R0, -RZ, R14.reuse.H0_H0 ;  /* 0x2000000eff007230 */ /* 0x100fe40000004100 */
[----:B------:R-:W-:Y:S01]  /*9fb0*/  HADD2.F32 R14, -RZ, R14.H1_H1 ;  /* 0x3000000eff0e7230 */ /* 0x000fe20000004100 */
[----:B------:R-:W-:-:S05]  /*9fc0*/  @!P0 PRMT R2, R2, 0x5410, R3 ;  /* 0x0000541002028816 */ /* 0x000fca0000000003 */
[--C-:B------:R-:W-:Y:S02]  /*9fd0*/  HADD2.F32 R12, -RZ, R2.reuse.H0_H0 ;  /* 0x20000002ff0c7230 */ /* 0x100fe40000004100 */
[----:B------:R-:W-:-:S07]  /*9fe0*/  HADD2.F32 R2, -RZ, R2.H1_H1 ;  /* 0x30000002ff027230 */ /* 0x000fce0000004100 */
.L_x_46:
[----:B------:R-:W-:Y:S01]  /*9ff0*/  PRMT R11, R11, 0x9910, RZ ;  /* 0x000099100b0b7816 */ /* 0x000fe200000000ff */
[----:B------:R-:W-:Y:S01]  /*a000*/  BSSY B0, `(.L_x_47) ;  /* 0x0000026000007945 */ /* 0x000fe20003800000 */
[----:B------:R-:W-:Y:S02]  /*a010*/  MOV R3, RZ ;  /* 0x000000ff00037202 */ /* 0x000fe40000000f00 */
[----:B------:R-:W-:Y:S02]  /*a020*/  CS2R R8, SRZ ;  /* 0x0000000000087805 */ /* 0x000fe4000001ff00 */
[----:B------:R-:W-:Y:S02]  /*a030*/  ISETP.NE.AND P0, PT, R11, RZ, PT ;  /* 0x000000ff0b00720c */ /* 0x000fe40003f05270 */
[----:B------:R-:W-:Y:S02]  /*a040*/  CS2R R10, SRZ ;  /* 0x00000000000a7805 */ /* 0x000fe4000001ff00 */
[----:B------:R-:W-:-:S02]  /*a050*/  CS2R R6, SRZ ;  /* 0x0000000000067805 */ /* 0x000fc4000001ff00 */
[----:B------:R-:W-:-:S07]  /*a060*/  CS2R R4, SRZ ;  /* 0x0000000000047805 */ /* 0x000fce000001ff00 */
[----:B------:R-:W-:Y:S05]  /*a070*/  @!P0 BRA `(.L_x_48) ;  /* 0x0000000000788947 */ /* 0x000fea0003800000 */
[----:B------:R-:W-:-:S06]  /*a080*/  UISETP.NE.AND UP0, UPT, UR48, 0x3, UPT ;  /* 0x000000033000788c */ /* 0x000fcc000bf05270 */
[----:B------:R-:W-:-:S13]  /*a090*/  PLOP3.LUT P1, PT, PT, PT, UP0, 0x80, 0x0 ;  /* 0x000000000000781c */ /* 0x000fda0003f2f008 */
[----:B------:R-:W-:Y:S05]  /*a0a0*/  @!P1 BRA `(.L_x_49) ;  /* 0x0000000000049947 */ /* 0x000fea0003800000 */
[----:B------:R-:W-:Y:S01]  /*a0b0*/  BPT.TRAP 0x1 ;  /* 0x000000040000795c */ /* 0x000fe20000300000 */
.L_x_49:
[----:B------:R-:W-:-:S04]  /*a0c0*/  SHF.L.U32 R3, RZ, 0x1f, RZ ;  /* 0x0000001fff037819 */ /* 0x000fc800000006ff */
[----:B------:R-:W1:Y:S02]  /*a0d0*/  SYNCS.PHASECHK.TRANS64.TRYWAIT P1, [UR50+0x30], R3 ;  /* 0x00003003ff0075a7 */ /* 0x000e640008020172 */
[----:B-1----:R-:W-:Y:S05]  /*a0e0*/  @!P1 BRA `(.L_x_50) ;  /* 0x000000c000949947 */ /* 0x002fea0003800000 */
.L_x_355:
[----:B-1----:R-:W-:Y:S01]  /*a0f0*/  IMAD.MOV.U32 R3, RZ, RZ, 0x1 ;  /* 0x00000001ff037424 */ /* 0x002fe200078e00ff */
[----:B------:R-:W-:Y:S02]  /*a100*/  CS2R R10, SRZ ;  /* 0x00000000000a7805 */ /* 0x000fe4000001ff00 */
[----:B------:R-:W-:Y:S02]  /*a110*/  CS2R R8, SRZ ;  /* 0x0000000000087805 */ /* 0x000fe4000001ff00 */
[----:B------:R-:W-:Y:S02]  /*a120*/  CS2R R6, SRZ ;  /* 0x0000000000067805 */ /* 0x000fe4000001ff00 */
[----:B------:R-:W-:Y:S01]  /*a130*/  CS2R R4, SRZ ;  /* 0x0000000000047805 */ /* 0x000fe2000001ff00 */
[----:B------:R-:W-:Y:S06]  /*a140*/  @P2 BRA `(.L_x_48) ;  /* 0x0000000000442947 */ /* 0x000fec0003800000 */
[----:B------:R-:W1:Y:S01]  /*a150*/  S2R R13, SR_TID.X ;  /* 0x00000000000d7919 */ /* 0x000e620000002100 */
[----:B------:R-:W-:Y:S05]  /*a160*/  WARPSYNC.ALL ;  /* 0x0000000000007948 */ /* 0x000fea0003800000 */
[C---:B-1----:R-:W-:Y:S02]  /*a170*/  SHF.L.U32 R4, R13.reuse, 0x4, RZ ;  /* 0x000000040d047819 */ /* 0x042fe400000006ff */
[----:B------:R-:W-:Y:S02]  /*a180*/  SHF.L.U32 R6, R13, 0x5, RZ ;  /* 0x000000050d067819 */ /* 0x000fe400000006ff */
[----:B------:R-:W-:-:S04]  /*a190*/  LOP3.LUT R4, R4, 0xe00, RZ, 0xc0, !PT ;  /* 0x00000e0004047812 */ /* 0x000fc800078ec0ff */
[----:B------:R-:W-:-:S04]  /*a1a0*/  LOP3.LUT R4, R4, 0x20, R6, 0xf8, !PT ;  /* 0x0000002004047812 */ /* 0x000fc800078ef806 */
[----:B------:R-:W-:Y:S02]  /*a1b0*/  LOP3.LUT R5, R4, 0x100, R6, 0xf8, !PT ;  /* 0x0000010004057812 */ /* 0x000fe400078ef806 */
[----:B------:R-:W-:Y:S02]  /*a1c0*/  LOP3.LUT R4, R6, 0xc0, RZ, 0xc0, !PT ;  /* 0x000000c006047812 */ /* 0x000fe400078ec0ff */
[----:B------:R-:W-:-:S04]  /*a1d0*/  SHF.R.U32.HI R6, RZ, 0x1, R13 ;  /* 0x00000001ff067819 */ /* 0x000fc8000001160d */
[----:B------:R-:W-:Y:S01]  /*a1e0*/  LOP3.LUT R4, R4, 0x8, R6, 0xf8, !PT ;  /* 0x0000000804047812 */ /* 0x000fe200078ef806 */
[----:B------:R-:W-:-:S05]  /*a1f0*/  IMAD.SHL.U32 R6, R13, 0x4, RZ ;  /* 0x000000040d067824 */ /* 0x000fca00078e00ff */
[----:B------:R-:W-:-:S04]  /*a200*/  LOP3.LUT R4, R4, 0x18, R6, 0x78, !PT ;  /* 0x0000001804047812 */ /* 0x000fc800078e7806 */
[----:B------:R-:W-:-:S04]  /*a210*/  LOP3.LUT R4, R5, R4, RZ, 0xfc, !PT ;  /* 0x0000000405047212 */ /* 0x000fc800078efcff */
[----:B------:R-:W-:-:S04]  /*a220*/  LEA R4, R4, UR50, 0x1 ;  /* 0x0000003204047c11 */ /* 0x000fc8000f8e08ff */
[----:B------:R-:W-:Y:S02]  /*a230*/  LEA R8, R18, R4, 0x1 ;  /* 0x0000000412087211 */ /* 0x000fe400078e08ff */
[----:B------:R-:W1:Y:S04]  /*a240*/  LDSM.16.M88.4 R4, [R4+0x200] ;  /* 0x000200000404783b */ /* 0x000e680000000200 */
[----:B------:R-:W2:Y:S02]  /*a250*/  LDSM.16.M88.4 R8, [R8+0x200] ;  /* 0x000200000808783b */ /* 0x000ea40000000200 */
.L_x_48:
[----:B------:R-:W-:Y:S05]  /*a260*/  BSYNC B0 ;  /* 0x0000000000007941 */ /* 0x000fea0003800000 */
.L_x_47:
[----:B------:R-:W3:Y:S04]  /*a270*/  LDL.LU R13, [R1] ;  /* 0x00000000010d7983 */ /* 0x000ee80000300800 */
[----:B------:R-:W4:Y:S04]  /*a280*/  LDL.LU R20, [R1+0x4] ;  /* 0x0000040001147983 */ /* 0x000f280000300800 */
        /* <DEDUP_REMOVED lines=14> */
[----:B------:R-:W-:Y:S05]  /*a370*/  WARPSYNC.ALL ;  /* 0x0000000000007948 */ /* 0x000fea0003800000 */
[----:B------:R-:W-:Y:S01]  /*a380*/  ISETP.GT.U32.AND P1, PT, R164, 0x3e, PT ;  /* 0x0000003ea400780c */ /* 0x000fe20003f24070 */
[----:B------:R-:W-:Y:S01]  /*a390*/  BSSY B0, `(.L_x_51) ;  /* 0x0000057000007945 */ /* 0x000fe20003800000 */
[----:B---3-5:R-:W-:Y:S01]  /*a3a0*/  FFMA R15, R17, R13, R0 ;  /* 0x0000000d110f7223 */ /* 0x028fe20000000000 */
[----:B-1----:R-:W-:-:S05]  /*a3b0*/  HADD2.F32 R13, -RZ, R4.H0_H0 ;  /* 0x20000004ff0d7230 */ /* 0x002fca0000004100 */
[----:B------:R-:W-:Y:S01]  /*a3c0*/  FFMA R15, R13, R16, R15 ;  /* 0x000000100d0f7223 */ /* 0x000fe2000000000f */
[----:B----4-:R-:W-:Y:S01]  /*a3d0*/  FFMA R13, R17, R20, R0 ;  /* 0x00000014110d7223 */ /* 0x010fe20000000000 */
[----:B------:R-:W-:-:S05]  /*a3e0*/  HADD2.F32 R20, -RZ, R4.H1_H1 ;  /* 0x30000004ff147230 */ /* 0x000fca0000004100 */
[----:B------:R-:W-:Y:S01]  /*a3f0*/  FFMA R20, R20, R16, R13 ;  /* 0x0000001014147223 */ /* 0x000fe2000000000d */
[----:B------:R-:W-:-:S04]  /*a400*/  HADD2.F32 R13, -RZ, R5.H0_H0 ;  /* 0x20000005ff0d7230 */ /* 0x000fc80000004100 */
[----:B------:R-:W-:Y:S01]  /*a410*/  F2FP.F16.F32.PACK_AB R20, R20, R15 ;  /* 0x0000000f1414723e */ /* 0x000fe200000000ff */
[--C-:B--2---:R-:W-:Y:S02]  /*a420*/  FFMA R15, R17, R170, R14.reuse ;  /* 0x000000aa110f7223 */ /* 0x104fe4000000000e */
[----:B------:R-:W1:Y:S02]  /*a430*/  S2R R170, SR_TID.X ;  /* 0x0000000000aa7919 */ /* 0x000e640000002100 */
[----:B------:R-:W-:Y:S01]  /*a440*/  FFMA R15, R13, R16, R15 ;  /* 0x000000100d0f7223 */ /* 0x000fe2000000000f */
[----:B------:R-:W-:Y:S01]  /*a450*/  FFMA R13, R17, R21, R14 ;  /* 0x00000015110d7223 */ /* 0x000fe2000000000e */
[----:B------:R-:W-:-:S05]  /*a460*/  HADD2.F32 R21, -RZ, R5.H1_H1 ;  /* 0x30000005ff157230 */ /* 0x000fca0000004100 */
[----:B------:R-:W-:Y:S01]  /*a470*/  FFMA R21, R21, R16, R13 ;  /* 0x0000001015157223 */ /* 0x000fe2000000000d */
[----:B------:R-:W-:-:S04]  /*a480*/  HADD2.F32 R13, -RZ, R6.H0_H0 ;  /* 0x20000006ff0d7230 */ /* 0x000fc80000004100 */
[----:B------:R-:W-:Y:S01]  /*a490*/  F2FP.F16.F32.PACK_AB R21, R21, R15 ;  /* 0x0000000f1515723e */ /* 0x000fe200000000ff */
[----:B------:R-:W-:-:S04]  /*a4a0*/  FFMA R15, R17, R156, R0 ;  /* 0x0000009c110f7223 */ /* 0x000fc80000000000 */
[----:B------:R-:W-:Y:S01]  /*a4b0*/  FFMA R15, R13, R16, R15 ;  /* 0x000000100d0f7223 */ /* 0x000fe2000000000f */
[----:B------:R-:W-:Y:S01]  /*a4c0*/  FFMA R13, R17, R22, R0 ;  /* 0x00000016110d7223 */ /* 0x000fe20000000000 */
[----:B------:R-:W-:-:S05]  /*a4d0*/  HADD2.F32 R22, -RZ, R6.H1_H1 ;  /* 0x30000006ff167230 */ /* 0x000fca0000004100 */
[----:B------:R-:W-:Y:S01]  /*a4e0*/  FFMA R22, R22, R16, R13 ;  /* 0x0000001016167223 */ /* 0x000fe2000000000d */
[----:B------:R-:W-:-:S04]  /*a4f0*/  HADD2.F32 R13, -RZ, R7.H0_H0 ;  /* 0x20000007ff0d7230 */ /* 0x000fc80000004100 */
[----:B------:R-:W-:Y:S01]  /*a500*/  F2FP.F16.F32.PACK_AB R22, R22, R15 ;  /* 0x0000000f1616723e */ /* 0x000fe200000000ff */
[----:B------:R-:W-:Y:S01]  /*a510*/  FFMA R15, R17, R19, R14 ;  /* 0x00000013110f7223 */ /* 0x000fe2000000000e */
[----:B-1----:R-:W-:-:S03]  /*a520*/  IMAD.SHL.U32 R156, R170, 0x20, RZ ;  /* 0x00000020aa9c7824 */ /* 0x002fc600078e00ff */
[----:B------:R-:W-:Y:S01]  /*a530*/  FFMA R19, R13, R16, R15 ;  /* 0x000000100d137223 */ /* 0x000fe2000000000f */
[----:B------:R-:W-:Y:S02]  /*a540*/  HADD2.F32 R13, -RZ, R7.H1_H1 ;  /* 0x30000007ff0d7230 */ /* 0x000fe40000004100 */
[----:B------:R-:W-:-:S04]  /*a550*/  FFMA R15, R17, R23, R14 ;  /* 0x00000017110f7223 */ /* 0x000fc8000000000e */
[----:B------:R-:W-:Y:S01]  /*a560*/  FFMA R23, R13, R16, R15 ;  /* 0x000000100d177223 */ /* 0x000fe2000000000f */
[----:B------:R-:W-:-:S04]  /*a570*/  SHF.L.U32 R13, R170, 0x4, RZ ;  /* 0x00000004aa0d7819 */ /* 0x000fc800000006ff */
[----:B------:R-:W-:Y:S02]  /*a580*/  LOP3.LUT R13, R13, 0xe00, RZ, 0xc0, !PT ;  /* 0x00000e000d0d7812 */ /* 0x000fe400078ec0ff */
[----:B------:R-:W-:Y:S01]  /*a590*/  F2FP.F16.F32.PACK_AB R23, R23, R19 ;  /* 0x000000131717723e */ /* 0x000fe200000000ff */
[----:B------:R-:W-:Y:S01]  /*a5a0*/  HADD2.F32 R19, -RZ, R8.H0_H0 ;  /* 0x20000008ff137230 */ /* 0x000fe20000004100 */
[----:B------:R-:W-:-:S04]  /*a5b0*/  LOP3.LUT R13, R13, 0x20, R156, 0xf8, !PT ;  /* 0x000000200d0d7812 */ /* 0x000fc800078ef89c */
[----:B------:R-:W-:Y:S02]  /*a5c0*/  LOP3.LUT R15, R13, 0x100, R156, 0xf8, !PT ;  /* 0x000001000d0f7812 */ /* 0x000fe400078ef89c */
[----:B------:R-:W-:Y:S02]  /*a5d0*/  LOP3.LUT R13, R156, 0xc0, RZ, 0xc0, !PT ;  /* 0x000000c09c0d7812 */ /* 0x000fe400078ec0ff */
[----:B------:R-:W-:-:S04]  /*a5e0*/  SHF.R.U32.HI R156, RZ, 0x1, R170 ;  /* 0x00000001ff9c7819 */ /* 0x000fc800000116aa */
[----:B------:R-:W-:Y:S02]  /*a5f0*/  LOP3.LUT R13, R13, 0x8, R156, 0xf8, !PT ;  /* 0x000000080d0d7812 */ /* 0x000fe400078ef89c */
[----:B------:R-:W-:-:S04]  /*a600*/  SHF.L.U32 R156, R170, 0x2, RZ ;  /* 0x00000002aa9c7819 */ /* 0x000fc800000006ff */
[----:B------:R-:W-:-:S04]  /*a610*/  LOP3.LUT R13, R13, 0x18, R156, 0x78, !PT ;  /* 0x000000180d0d7812 */ /* 0x000fc800078e789c */
[----:B------:R-:W-:-:S04]  /*a620*/  LOP3.LUT R13, R15, R13, RZ, 0xfc, !PT ;  /* 0x0000000d0f0d7212 */ /* 0x000fc800078efcff */
[----:B------:R-:W-:Y:S01]  /*a630*/  LEA R15, R13, UR50, 0x1 ;  /* 0x000000320d0f7c11 */ /* 0x000fe2000f8e08ff */
[----:B------:R-:W-:-:S04]  /*a640*/  HADD2.F32 R13, -RZ, R8.H1_H1 ;  /* 0x30000008ff0d7230 */ /* 0x000fc80000004100 */
[----:B------:R1:W-:Y:S02]  /*a650*/  STSM.16.M88.4 [R15+0x200], R20 ;  /* 0x000200140f007844 */ /* 0x0003e40000000200 */
[C-C-:B-1----:R-:W-:Y:S01]  /*a660*/  FFMA R21, R17.reuse, R162, R0.reuse ;  /* 0x000000a211157223 */ /* 0x142fe20000000000 */
[----:B------:R-:W-:-:S03]  /*a670*/  FFMA R20, R17, R161, R0 ;  /* 0x000000a111147223 */ /* 0x000fc60000000000 */
[-C--:B------:R-:W-:Y:S01]  /*a680*/  FFMA R162, R19, R16.reuse, R21 ;  /* 0x0000001013a27223 */ /* 0x080fe20000000015 */
[----:B------:R-:W-:Y:S01]  /*a690*/  FFMA R161, R13, R16, R20 ;  /* 0x000000100da17223 */ /* 0x000fe20000000014 */
[--C-:B------:R-:W-:Y:S02]  /*a6a0*/  HADD2.F32 R19, -RZ, R9.reuse.H0_H0 ;  /* 0x20000009ff137230 */ /* 0x100fe40000004100 */
[C-C-:B------:R-:W-:Y:S01]  /*a6b0*/  FFMA R21, R17.reuse, R169, R14.reuse ;  /* 0x000000a911157223 */ /* 0x140fe2000000000e */
[----:B------:R-:W-:Y:S02]  /*a6c0*/  HADD2.F32 R13, -RZ, R9.H1_H1 ;  /* 0x30000009ff0d7230 */ /* 0x000fe40000004100 */
[----:B------:R-:W-:Y:S01]  /*a6d0*/  FFMA R20, R17, R158, R14 ;  /* 0x0000009e11147223 */ /* 0x000fe2000000000e */
[-C--:B------:R-:W-:Y:S01]  /*a6e0*/  FFMA R158, R19, R16.reuse, R21 ;  /* 0x00000010139e7223 */ /* 0x080fe20000000015 */
[--C-:B------:R-:W-:Y:S02]  /*a6f0*/  HADD2.F32 R19, -RZ, R10.reuse.H0_H0 ;  /* 0x2000000aff137230 */ /* 0x100fe40000004100 */
[----:B------:R-:W-:Y:S01]  /*a700*/  FFMA R156, R13, R16, R20 ;  /* 0x000000100d9c7223 */ /* 0x000fe20000000014 */
[----:B------:R-:W-:-:S02]  /*a710*/  HADD2.F32 R13, -RZ, R10.H1_H1 ;  /* 0x3000000aff0d7230 */ /* 0x000fc40000004100 */
[C-C-:B------:R-:W-:Y:S01]  /*a720*/  FFMA R21, R17.reuse, R168, R0.reuse ;  /* 0x000000a811157223 */ /* 0x140fe20000000000 */
[----:B------:R-:W-:-:S03]  /*a730*/  FFMA R20, R17, R167, R0 ;  /* 0x000000a711147223 */ /* 0x000fc60000000000 */
[-C--:B------:R-:W-:Y:S01]  /*a740*/  FFMA R23, R19, R16.reuse, R21 ;  /* 0x0000001013177223 */ /* 0x080fe20000000015 */
[----:B------:R-:W-:Y:S01]  /*a750*/  FFMA R22, R13, R16, R20 ;  /* 0x000000100d167223 */ /* 0x000fe20000000014 */
[--C-:B------:R-:W-:Y:S02]  /*a760*/  HADD2.F32 R19, -RZ, R11.reuse.H0_H0 ;  /* 0x2000000bff137230 */ /* 0x100fe40000004100 */
[C-C-:B------:R-:W-:Y:S01]  /*a770*/  FFMA R21, R17.reuse, R166, R14.reuse ;  /* 0x000000a611157223 */ /* 0x140fe2000000000e */
[----:B------:R-:W-:Y:S02]  /*a780*/  HADD2.F32 R13, -RZ, R11.H1_H1 ;  /* 0x3000000bff0d7230 */ /* 0x000fe40000004100 */
[----:B------:R-:W-:Y:S01]  /*a790*/  FFMA R20, R17, R165, R14 ;  /* 0x000000a511147223 */ /* 0x000fe2000000000e */
[----:B------:R-:W-:Y:S01]  /*a7a0*/  F2FP.F16.F32.PACK_AB R22, R22, R23 ;  /* 0x000000171616723e */ /* 0x000fe200000000ff */
[----:B------:R-:W-:Y:S01]  /*a7b0*/  FFMA R19, R19, R16, R21 ;  /* 0x0000001013137223 */ /* 0x000fe20000000015 */
[----:B------:R-:W-:Y:S01]  /*a7c0*/  F2FP.F16.F32.PACK_AB R21, R156, R158 ;  /* 0x0000009e9c15723e */ /* 0x000fe200000000ff */
[----:B------:R-:W-:Y:S01]  /*a7d0*/  FFMA R13, R13, R16, R20 ;  /* 0x000000100d0d7223 */ /* 0x000fe20000000014 */
[----:B------:R-:W-:-:S02]  /*a7e0*/  F2FP.F16.F32.PACK_AB R20, R161, R162 ;  /* 0x000000a2a114723e */ /* 0x000fc400000000ff */
[----:B------:R-:W-:Y:S02]  /*a7f0*/  LEA R156, R18, R15, 0x1 ;  /* 0x0000000f129c7211 */ /* 0x000fe400078e08ff */
[----:B------:R-:W-:-:S05]  /*a800*/  F2FP.F16.F32.PACK_AB R23, R13, R19 ;  /* 0x000000130d17723e */ /* 0x000fca00000000ff */
[----:B------:R1:W-:Y:S01]  /*a810*/  STSM.16.M88.4 [R156+0x200], R20 ;  /* 0x000200149c007844 */ /* 0x0003e20000000200 */
[----:B------:R-:W-:Y:S01]  /*a820*/  @!PT LDS RZ, [RZ] ;  /* 0x00000000fffff984 */ /* 0x000fe20000000800 */
[----:B------:R-:W-:Y:S01]  /*a830*/  @!PT LDS RZ, [RZ] ;  /* 0x00000000fffff984 */ /* 0x000fe20000000800 */
[----:B------:R-:W-:Y:S01]  /*a840*/  @!PT LDS RZ, [RZ] ;  /* 0x00000000fffff984 */ /* 0x000fe20000000800 */
[----:B------:R-:W-:Y:S01]  /*a850*/  @!PT LDS RZ, [RZ] ;  /* 0x00000000fffff984 */ /* 0x000fe20000000800 */
[----:B------:R2:W-:Y:S06]  /*a860*/  MEMBAR.ALL.CTA ;  /* 0x0000000000007992 */ /* 0x0005ec0000008000 */
[----:B--2---:R-:W2:Y:S02]  /*a870*/  FENCE.VIEW.ASYNC.S ;  /* 0x00000000000073c6 */ /* 0x004ea40000000000 */
[----:B--2---:R-:W-:Y:S06]  /*a880*/  BAR.SYNC.DEFER_BLOCKING 0x1, 0x100 ;  /* 0x0044000000007b1d */ /* 0x004fec0000010000 */
[----:B------:R-:W-:Y:S05]  /*a890*/  @P1 BRA `(.L_x_52) ;  /* 0x0000000000181947 */ /* 0x000fea0003800000 */
[----:B------:R-:W-:Y:S02]  /*a8a0*/  UIADD3 UR4, UP0, UR60, 0x4f0, URZ ;  /* 0x000004f03c047890 */ /* 0x000fe4000ff1e03f */
[----:B------:R-:W-:Y:S02]  /*a8b0*/  UIADD3 UR40, UR50, 0x200, URZ ;  /* 0x0000020032287890 */ /* 0x000fe4000fffe03f */
[----:B------:R-:W-:-:S09]  /*a8c0*/  UIADD3.X UR5, URZ, UR61, URZ, UP0, !UPT ;  /* 0x0000003d3f057290 */ /* 0x000fd200087fe43f */
[----:B------:R2:W-:Y:S01]  /*a8d0*/  UTMASTG.3D [UR40], [UR4] ;  /* 0x00000028040073b5 */ /* 0x0005e20008010000 */
[----:B------:R0:W-:Y:S01]  /*a8e0*/  UTMACMDFLUSH ;  /* 0x00000000000079b7 */ /* 0x0001e20000000000 */
[----:B--2---:R-:W-:-:S04]  /*a8f0*/  DEPBAR.LE SB0, 0x1 ;  /* 0x000080400000791a */ /* 0x004fc80000000000 */
.L_x_52:
[----:B------:R-:W-:Y:S05]  /*a900*/  BSYNC B0 ;  /* 0x0000000000007941 */ /* 0x000fea0003800000 */
.L_x_51:
[----:B------:R-:W-:Y:S01]  /*a910*/  BAR.SYNC.DEFER_BLOCKING 0x1, 0x100 ;  /* 0x0044000000007b1d */ /* 0x000fe20000010000 */
[----:B------:R-:W-:Y:S01]  /*a920*/  ISETP.NE.AND P3, PT, RZ, UR36, PT ;  /* 0x00000024ff007c0c */ /* 0x000fe2000bf65270 */
[----:B------:R-:W-:-:S05]  /*a930*/  VIADD R19, R15, 0x200 ;  /* 0x000002000f137836 */ /* 0x000fca0000000000 */
[----:B------:R-:W-:-:S07]  /*a940*/  LEA R158, R18, R19, 0x1 ;  /* 0x00000013129e7211 */ /* 0x000fce00078e08ff */
[----:B------:R-:W-:Y:S05]  /*a950*/  @!P3 BRA `(.L_x_53) ;  /* 0x000000000038b947 */ /* 0x000fea0003800000 */
[----:B------:R-:W-:Y:S04]  /*a960*/  BSSY B0, `(.L_x_54) ;  /* 0x000000a000007945 */ /* 0x000fe80003800000 */
[----:B------:R-:W-:Y:S05]  /*a970*/  @!P0 BRA `(.L_x_55) ;  /* 0x0000000000208947 */ /* 0x000fea0003800000 */
[----:B------:R-:W-:-:S06]  /*a980*/  UISETP.NE.AND UP0, UPT, UR48, 0x3, UPT ;  /* 0x000000033000788c */ /* 0x000fcc000bf05270 */
[----:B------:R-:W-:-:S13]  /*a990*/  PLOP3.LUT P3, PT, PT, PT, UP0, 0x80, 0x0 ;  /* 0x000000000000781c */ /* 0x000fda0003f6f008 */
[----:B------:R-:W-:Y:S05]  /*a9a0*/  @!P3 BRA `(.L_x_56) ;  /* 0x000000000004b947 */ /* 0x000fea0003800000 */
[----:B------:R-:W-:Y:S01]  /*a9b0*/  BPT.TRAP 0x1 ;  /* 0x000000040000795c */ /* 0x000fe20000300000 */
.L_x_56:
[----:B------:R-:W-:-:S04]  /*a9c0*/  ULEA UR4, UR52, UR50, 0x3 ;  /* 0x0000003234047291 */ /* 0x000fc8000f8e183f */
[----:B------:R-:W-:-:S04]  /*a9d0*/  UIADD3 UR4, UR4, 0x50, URZ ;  /* 0x0000005004047890 */ /* 0x000fc8000fffe03f */
[----:B------:R-:W-:-:S09]  /*a9e0*/  UPRMT UR4, UR49, 0x654, UR4 ;  /* 0x0000065431047896 */ /* 0x000fd20008000004 */
[----:B------:R-:W-:Y:S03]  /*a9f0*/  SYNCS.ARRIVE.TRANS64.RED.A1T0 RZ, [UR4], RZ ;  /* 0x000000ffffff79a7 */ /* 0x000fe60008100404 */
.L_x_55:
[----:B------:R-:W-:Y:S05]  /*aa00*/  BSYNC B0 ;  /* 0x0000000000007941 */ /* 0x000fea0003800000 */
.L_x_54:
[----:B------:R-:W-:-:S04]  /*aa10*/  UIADD3 UR52, UR52, 0x1, URZ ;  /* 0x0000000134347890 */ /* 0x000fc8000fffe03f */
[----:B------:R-:W-:-:S04]  /*aa20*/  UISETP.NE.AND UP0, UPT, UR52, 0x4, UPT ;  /* 0x000000043400788c */ /* 0x000fc8000bf05270 */
[----:B------:R-:W-:-:S12]  /*aa30*/  USEL UR52, UR52, URZ, UP0 ;  /* 0x0000003f34347287 */ /* 0x000fd80008000000 */
.L_x_53:
[----:B------:R-:W-:Y:S04]  /*aa40*/  BSSY B0, `(.L_x_57) ;  /* 0x0000012000007945 */ /* 0x000fe80003800000 */
[----:B------:R-:W-:Y:S05]  /*aa50*/  @!P0 BRA `(.L_x_58) ;  /* 0x0000000000408947 */ /* 0x000fea0003800000 */
[----:B------:R-:W-:-:S06]  /*aa60*/  UISETP.NE.AND UP0, UPT, UR48, 0x3, UPT ;  /* 0x000000033000788c */ /* 0x000fcc000bf05270 */
[----:B------:R-:W-:-:S13]  /*aa70*/  PLOP3.LUT P3, PT, PT, PT, UP0, 0x80, 0x0 ;  /* 0x000000000000781c */ /* 0x000fda0003f6f008 */
[----:B------:R-:W-:Y:S05]  /*aa80*/  @!P3 BRA `(.L_x_59) ;  /* 0x000000000004b947 */ /* 0x000fea0003800000 */
[----:B------:R-:W-:Y:S01]  /*aa90*/  BPT.TRAP 0x1 ;  /* 0x000000040000795c */ /* 0x000fe20000300000 */
.L_x_59:
[----:B------:R-:W-:Y:S01]  /*aaa0*/  LEA R13, R3, UR50, 0x3 ;  /* 0x00000032030d7c11 */ /* 0x000fe2000f8e18ff */
[----:B------:R-:W-:Y:S01]  /*aab0*/  BSSY B1, `(.L_x_60) ;  /* 0x0000004000017945 */ /* 0x000fe20003800000 */
[----:B-1----:R-:W-:-:S04]  /*aac0*/  SHF.L.U32 R20, RZ, 0x1f, RZ ;  /* 0x0000001fff147819 */ /* 0x002fc800000006ff */
[----:B------:R-:W1:Y:S02]  /*aad0*/  SYNCS.PHASECHK.TRANS64.TRYWAIT P3, [R13+URZ+0x30], R20 ;  /* 0x000030140d0075a7 */ /* 0x000e64000806017f */
[----:B-1----:R-:W-:Y:S05]  /*aae0*/  @!P3 BRA `(.L_x_61) ;  /* 0x000000b8002cb947 */ /* 0x002fea0003800000 */
.L_x_356:
[----:B------:R-:W-:Y:S05]  /*aaf0*/  BSYNC B1 ;  /* 0x0000000000017941 */ /* 0x000fea0003800000 */
.L_x_60:
[C---:B-1----:R-:W-:Y:S01]  /*ab00*/  @!P2 LEA R13, R3.reuse, R19, 0xd ;  /* 0x00000013030da211 */ /* 0x042fe200078e68ff */
[----:B------:R-:W-:Y:S05]  /*ab10*/  @!P2 WARPSYNC.ALL ;  /* 0x000000000000a948 */ /* 0x000fea0003800000 */
[----:B------:R1:W2:Y:S01]  /*ab20*/  @!P2 LDSM.16.M88.4 R4, [R13] ;  /* 0x000000000d04a83b */ /* 0x0002a20000000200 */
[----:B------:R-:W-:Y:S01]  /*ab30*/  IADD3 R3, R3, 0x1, RZ ;  /* 0x0000000103037810 */ /* 0x000fe20007ffe0ff */
[----:B-1----:R-:W-:-:S05]  /*ab40*/  @!P2 IMAD R13, R18, 0x2, R13 ;  /* 0x00000002120da824 */ /* 0x002fca00078e020d */
[----:B------:R3:W4:Y:S02]  /*ab50*/  @!P2 LDSM.16.M88.4 R8, [R13] ;  /* 0x000000000d08a83b */ /* 0x0007240000000200 */
.L_x_58:
[----:B------:R-:W-:Y:S05]  /*ab60*/  BSYNC B0 ;  /* 0x0000000000007941 */ /* 0x000fea0003800000 */
.L_x_57:
[--C-:B--23--:R-:W-:Y:S02]  /*ab70*/  HADD2.F32 R13, -RZ, R4.reuse.H0_H0 ;  /* 0x20000004ff0d7230 */ /* 0x10cfe40000004100 */
[C-C-:B------:R-:W-:Y:S01]  /*ab80*/  FFMA R24, R17.reuse, R24, R12.reuse ;  /* 0x0000001811187223 */ /* 0x140fe2000000000c */
[C---:B------:R-:W-:Y:S01]  /*ab90*/  FFMA R25, R17.reuse, R25, R12 ;  /* 0x0000001911197223 */ /* 0x040fe2000000000c */
[C-C-:B------:R-:W-:Y:S01]  /*aba0*/  FFMA R26, R17.reuse, R26, R2.reuse ;  /* 0x0000001a111a7223 */ /* 0x140fe20000000002 */
[----:B------:R-:W-:Y:S01]  /*abb0*/  FFMA R27, R17, R27, R2 ;  /* 0x0000001b111b7223 */ /* 0x000fe20000000002 */
[----:B-1----:R-:W-:Y:S01]  /*abc0*/  FFMA R20, R13, R16, R24 ;  /* 0x000000100d147223 */ /* 0x002fe20000000018 */
[----:B------:R-:W-:Y:S02]  /*abd0*/  HADD2.F32 R13, -RZ, R4.H1_H1 ;  /* 0x30000004ff0d7230 */ /* 0x000fe40000004100 */
[C-C-:B------:R-:W-:Y:S01]  /*abe0*/  FFMA R28, R17.reuse, R28, R12.reuse ;  /* 0x0000001c111c7223 */ /* 0x140fe2000000000c */
[C---:B------:R-:W-:Y:S01]  /*abf0*/  FFMA R29, R17.reuse, R29, R12 ;  /* 0x0000001d111d7223 */ /* 0x040fe2000000000c */
[C-C-:B------:R-:W-:Y:S01]  /*ac00*/  FFMA R30, R17.reuse, R30, R2.reuse ;  /* 0x0000001e111e7223 */ /* 0x140fe20000000002 */
[----:B------:R-:W-:Y:S01]  /*ac10*/  FFMA R31, R17, R31, R2 ;  /* 0x0000001f111f7223 */ /* 0x000fe20000000002 */
[----:B------:R-:W-:Y:S01]  /*ac20*/  FFMA R13, R13, R16, R25 ;  /* 0x000000100d0d7223 */ /* 0x000fe20000000019 */
[----:B------:R-:W-:Y:S05]  /*ac30*/  WARPSYNC.ALL ;  /* 0x0000000000007948 */ /* 0x000fea0003800000 */
[----:B------:R-:W-:Y:S01]  /*ac40*/  F2FP.F16.F32.PACK_AB R20, R13, R20 ;  /* 0x000000140d14723e */ /* 0x000fe200000000ff */
[----:B------:R-:W-:-:S02]  /*ac50*/  HADD2.F32 R13, -RZ, R5.H0_H0 ;  /* 0x20000005ff0d7230 */ /* 0x000fc40000004100 */
[C-C-:B------:R-:W-:Y:S01]  /*ac60*/  FFMA R32, R17.reuse, R32, R12.reuse ;  /* 0x0000002011207223 */ /* 0x140fe2000000000c */
[C---:B------:R-:W-:Y:S01]  /*ac70*/  FFMA R33, R17.reuse, R33, R12 ;  /* 0x0000002111217223 */ /* 0x040fe2000000000c */
[C-C-:B------:R-:W-:Y:S01]  /*ac80*/  FFMA R34, R17.reuse, R34, R2.reuse ;  /* 0x0000002211227223 */ /* 0x140fe20000000002 */
[----:B------:R-:W-:Y:S01]  /*ac90*/  FFMA R35, R17, R35, R2 ;  /* 0x0000002311237223 */ /* 0x000fe20000000002 */
[----:B------:R-:W-:Y:S01]  /*aca0*/  FFMA R21, R13, R16, R26 ;  /* 0x000000100d157223 */ /* 0x000fe2000000001a */
[----:B------:R-:W-:Y:S02]  /*acb0*/  HADD2.F32 R13, -RZ, R5.H1_H1 ;  /* 0x30000005ff0d7230 */ /* 0x000fe40000004100 */
[C-C-:B------:R-:W-:Y:S01]  /*acc0*/  FFMA R36, R17.reuse, R36, R12.reuse ;  /* 0x0000002411247223 */ /* 0x140fe2000000000c */
[C---:B------:R-:W-:Y:S01]  /*acd0*/  FFMA R37, R17.reuse, R37, R12 ;  /* 0x0000002511257223 */ /* 0x040fe2000000000c */
[C-C-:B------:R-:W-:Y:S01]  /*ace0*/  FFMA R38, R17.reuse, R38, R2.reuse ;  /* 0x0000002611267223 */ /* 0x140fe20000000002 */
[----:B------:R-:W-:Y:S01]  /*acf0*/  FFMA R39, R17, R39, R2 ;  /* 0x0000002711277223 */ /* 0x000fe20000000002 */
[----:B------:R-:W-:Y:S01]  /*ad00*/  FFMA R13, R13, R16, R27 ;  /* 0x000000100d0d7223 */ /* 0x000fe2000000001b */
[----:B------:R-:W-:Y:S04]  /*ad10*/  BSSY B0, `(.L_x_62) ;  /* 0x0000033000007945 */ /* 0x000fe80003800000 */
[----:B------:R-:W-:Y:S01]  /*ad20*/  F2FP.F16.F32.PACK_AB R21, R13, R21 ;  /* 0x000000150d15723e */ /* 0x000fe200000000ff */
[----:B------:R-:W-:-:S05]  /*ad30*/  HADD2.F32 R13, -RZ, R6.H0_H0 ;  /* 0x20000006ff0d7230 */ /* 0x000fca0000004100 */
[----:B------:R-:W-:Y:S01]  /*ad40*/  FFMA R28, R13, R16, R28 ;  /* 0x000000100d1c7223 */ /* 0x000fe2000000001c */
[----:B------:R-:W-:-:S05]  /*ad50*/  HADD2.F32 R13, -RZ, R6.H1_H1 ;  /* 0x30000006ff0d7230 */ /* 0x000fca0000004100 */
[----:B------:R-:W-:Y:S01]  /*ad60*/  FFMA R22, R13, R16, R29 ;  /* 0x000000100d167223 */ /* 0x000fe2000000001d */
[----:B------:R-:W-:-:S04]  /*ad70*/  HADD2.F32 R13, -RZ, R7.H0_H0 ;  /* 0x20000007ff0d7230 */ /* 0x000fc80000004100 */
[----:B------:R-:W-:Y:S01]  /*ad80*/  F2FP.F16.F32.PACK_AB R22, R22, R28 ;  /* 0x0000001c1616723e */ /* 0x000fe200000000ff */
[----:B------:R-:W-:Y:S01]  /*ad90*/  FFMA R23, R13, R16, R30 ;  /* 0x000000100d177223 */ /* 0x000fe2000000001e */
[----:B------:R-:W-:-:S05]  /*ada0*/  HADD2.F32 R13, -RZ, R7.H1_H1 ;  /* 0x30000007ff0d7230 */ /* 0x000fca0000004100 */
[----:B------:R-:W-:-:S05]  /*adb0*/  FFMA R13, R13, R16, R31 ;  /* 0x000000100d0d7223 */ /* 0x000fca000000001f */
[----:B------:R-:W-:Y:S01]  /*adc0*/  F2FP.F16.F32.PACK_AB R23, R13, R23 ;  /* 0x000000170d17723e */ /* 0x000fe200000000ff */
[----:B----4-:R-:W-:-:S04]  /*add0*/  HADD2.F32 R13, -RZ, R8.H1_H1 ;  /* 0x30000008ff0d7230 */ /* 0x010fc80000004100 */
[----:B------:R1:W-:Y:S01]  /*ade0*/  STSM.16.M88.4 [R15+0x2200], R20 ;  /* 0x002200140f007844 */ /* 0x0003e20000000200 */
[----:B------:R-:W-:Y:S01]  /*adf0*/  FFMA R33, R13, R16, R33 ;  /* 0x000000100d217223 */ /* 0x000fe20000000021 */
[----:B------:R-:W-:Y:S02]  /*ae00*/  HADD2.F32 R13, -RZ, R9.H1_H1 ;  /* 0x30000009ff0d7230 */ /* 0x000fe40000004100 */
[----:B-1----:R-:W-:-:S03]  /*ae10*/  HADD2.F32 R20, -RZ, R8.H0_H0 ;  /* 0x20000008ff147230 */ /* 0x002fc60000004100 */
[-C--:B------:R-:W-:Y:S01]  /*ae20*/  FFMA R21, R13, R16.reuse, R35 ;  /* 0x000000100d157223 */ /* 0x080fe20000000023 */
[--C-:B------:R-:W-:Y:S02]  /*ae30*/  HADD2.F32 R13, -RZ, R10.reuse.H1_H1 ;  /* 0x3000000aff0d7230 */ /* 0x100fe40000004100 */
[-C--:B------:R-:W-:Y:S01]  /*ae40*/  FFMA R32, R20, R16.reuse, R32 ;  /* 0x0000001014207223 */ /* 0x080fe20000000020 */
[----:B------:R-:W-:Y:S02]  /*ae50*/  HADD2.F32 R20, -RZ, R9.H0_H0 ;  /* 0x20000009ff147230 */ /* 0x000fe40000004100 */
[-C--:B------:R-:W-:Y:S01]  /*ae60*/  FFMA R22, R13, R16.reuse, R37 ;  /* 0x000000100d167223 */ /* 0x080fe20000000025 */
[----:B------:R-:W-:Y:S02]  /*ae70*/  HADD2.F32 R13, -RZ, R11.H1_H1 ;  /* 0x3000000bff0d7230 */ /* 0x000fe40000004100 */
[----:B------:R-:W-:Y:S01]  /*ae80*/  FFMA R34, R20, R16, R34 ;  /* 0x0000001014227223 */ /* 0x000fe20000000022 */
[----:B------:R-:W-:-:S02]  /*ae90*/  HADD2.F32 R20, -RZ, R10.H0_H0 ;  /* 0x2000000aff147230 */ /* 0x000fc40000004100 */
[----:B------:R-:W-:Y:S02]  /*aea0*/  FFMA R13, R13, R16, R39 ;  /* 0x000000100d0d7223 */ /* 0x000fe40000000027 */
[----:B------:R-:W-:Y:S01]  /*aeb0*/  F2FP.F16.F32.PACK_AB R21, R21, R34 ;  /* 0x000000221515723e */ /* 0x000fe200000000ff */
[----:B------:R-:W-:Y:S01]  /*aec0*/  FFMA R36, R20, R16, R36 ;  /* 0x0000001014247223 */ /* 0x000fe20000000024 */
[----:B------:R-:W-:-:S04]  /*aed0*/  HADD2.F32 R20, -RZ, R11.H0_H0 ;  /* 0x2000000bff147230 */ /* 0x000fc80000004100 */
[----:B------:R-:W-:Y:S01]  /*aee0*/  F2FP.F16.F32.PACK_AB R22, R22, R36 ;  /* 0x000000241616723e */ /* 0x000fe200000000ff */
[----:B------:R-:W-:Y:S01]  /*aef0*/  FFMA R23, R20, R16, R38 ;  /* 0x0000001014177223 */ /* 0x000fe20000000026 */
[----:B------:R-:W-:-:S04]  /*af00*/  F2FP.F16.F32.PACK_AB R20, R33, R32 ;  /* 0x000000202114723e */ /* 0x000fc800000000ff */
        /* <DEDUP_REMOVED lines=12> */
[----:B------:R-:W-:Y:S02]  /*afd0*/  UIADD3 UR4, UR50, 0x2200, URZ ;  /* 0x0000220032047890 */ /* 0x000fe4000fffe03f */
[----:B------:R-:W-:Y:S01]  /*afe0*/  UIADD3.X UR9, URZ, UR61, URZ, UP0, !UPT ;  /* 0x0000003d3f097290 */ /* 0x000fe200087fe43f */
[----:B------:R-:W-:Y:S01]  /*aff0*/  UMOV UR5, UR41 ;  /* 0x0000002900057c82 */ /* 0x000fe20008000000 */
[----:B------:R-:W-:-:S07]  /*b000*/  UMOV UR7, UR43 ;  /* 0x0000002b00077c82 */ /* 0x000fce0008000000 */
[----:B------:R2:W-:Y:S01]  /*b010*/  UTMASTG.3D [UR4], [UR8] ;  /* 0x00000004080073b5 */ /* 0x0005e20008010000 */
[----:B------:R0:W-:Y:S01]  /*b020*/  UTMACMDFLUSH ;  /* 0x00000000000079b7 */ /* 0x0001e20000000000 */
[----:B--2---:R-:W-:-:S04]  /*b030*/  DEPBAR.LE SB0, 0x1 ;  /* 0x000080400000791a */ /* 0x004fc80000000000 */
.L_x_63:
[----:B------:R-:W-:Y:S05]  /*b040*/  BSYNC B0 ;  /* 0x0000000000007941 */ /* 0x000fea0003800000 */
.L_x_62:
[----:B------:R-:W-:Y:S01]  /*b050*/  IADD3 R30, R15, 0x2200, RZ ;  /* 0x000022000f1e7810 */ /* 0x000fe20007ffe0ff */
[----:B------:R-:W-:Y:S04]  /*b060*/  BAR.SYNC.DEFER_BLOCKING 0x1, 0x100 ;  /* 0x0044000000007b1d */ /* 0x000fe80000010000 */
[----:B------:R-:W-:Y:S02]  /*b070*/  IMAD R30, R18, 0x2, R30 ;  /* 0x00000002121e7824 */ /* 0x000fe400078e021e */
[----:B------:R-:W-:Y:S04]  /*b080*/  BSSY B0, `(.L_x_64) ;  /* 0x000000a000007945 */ /* 0x000fe80003800000 */
[----:B------:R-:W-:Y:S05]  /*b090*/  @!P0 BRA `(.L_x_65) ;  /* 0x0000000000208947 */ /* 0x000fea0003800000 */
[----:B------:R-:W-:-:S06]  /*b0a0*/  UISETP.NE.AND UP0, UPT, UR48, 0x3, UPT ;  /* 0x000000033000788c */ /* 0x000fcc000bf05270 */
[----:B------:R-:W-:-:S13]  /*b0b0*/  PLOP3.LUT P3, PT, PT, PT, UP0, 0x80, 0x0 ;  /* 0x000000000000781c */ /* 0x000fda0003f6f008 */
[----:B------:R-:W-:Y:S05]  /*b0c0*/  @!P3 BRA `(.L_x_66) ;  /* 0x000000000004b947 */ /* 0x000fea0003800000 */
[----:B------:R-:W-:Y:S01]  /*b0d0*/  BPT.TRAP 0x1 ;  /* 0x000000040000795c */ /* 0x000fe20000300000 */
.L_x_66:
[----:B------:R-:W-:-:S04]  /*b0e0*/  ULEA UR4, UR52, UR50, 0x3 ;  /* 0x0000003234047291 */ /* 0x000fc8000f8e183f */
[----:B------:R-:W-:-:S04]  /*b0f0*/  UIADD3 UR4, UR4, 0x50, URZ ;  /* 0x0000005004047890 */ /* 0x000fc8000fffe03f */
[----:B------:R-:W-:-:S09]  /*b100*/  UPRMT UR4, UR49, 0x654, UR4 ;  /* 0x0000065431047896 */ /* 0x000fd20008000004 */
[----:B------:R-:W-:Y:S03]  /*b110*/  SYNCS.ARRIVE.TRANS64.RED.A1T0 RZ, [UR4], RZ ;  /* 0x000000ffffff79a7 */ /* 0x000fe60008100404 */
.L_x_65:
[----:B------:R-:W-:Y:S05]  /*b120*/  BSYNC B0 ;  /* 0x0000000000007941 */ /* 0x000fea0003800000 */
.L_x_64:
[----:B------:R-:W-:Y:S01]  /*b130*/  UIADD3 UR52, UR52, 0x1, URZ ;  /* 0x0000000134347890 */ /* 0x000fe2000fffe03f */
[----:B------:R-:W-:Y:S01]  /*b140*/  BSSY B0, `(.L_x_67) ;  /* 0x0000018000007945 */ /* 0x000fe20003800000 */
[----:B------:R-:W-:Y:S02]  /*b150*/  MOV R13, RZ ;  /* 0x000000ff000d7202 */ /* 0x000fe40000000f00 */
[----:B------:R-:W-:-:S04]  /*b160*/  UISETP.NE.AND UP0, UPT, UR52, 0x4, UPT ;  /* 0x000000043400788c */ /* 0x000fc8000bf05270 */
[----:B------:R-:W-:Y:S01]  /*b170*/  USEL UR52, UR52, URZ, UP0 ;  /* 0x0000003f34347287 */ /* 0x000fe20008000000 */
[----:B------:R-:W-:Y:S11]  /*b180*/  @!P0 BRA `(.L_x_68) ;  /* 0x00000000004c8947 */ /* 0x000ff60003800000 */
[----:B------:R-:W-:-:S06]  /*b190*/  UISETP.NE.AND UP0, UPT, UR48, 0x3, UPT ;  /* 0x000000033000788c */ /* 0x000fcc000bf05270 */
[----:B------:R-:W-:-:S13]  /*b1a0*/  PLOP3.LUT P3, PT, PT, PT, UP0, 0x80, 0x0 ;  /* 0x000000000000781c */ /* 0x000fda0003f6f008 */
[----:B------:R-:W-:Y:S05]  /*b1b0*/  @!P3 BRA `(.L_x_69) ;  /* 0x000000000004b947 */ /* 0x000fea0003800000 */
[----:B------:R-:W-:Y:S01]  /*b1c0*/  BPT.TRAP 0x1 ;  /* 0x000000040000795c */ /* 0x000fe20000300000 */
.L_x_69:
[----:B------:R-:W-:Y:S01]  /*b1d0*/  LEA R13, R3, UR50, 0x3 ;  /* 0x00000032030d7c11 */ /* 0x000fe2000f8e18ff */
[----:B------:R-:W-:Y:S01]  /*b1e0*/  BSSY B1, `(.L_x_70) ;  /* 0x0000004000017945 */ /* 0x000fe20003800000 */
[----:B-1----:R-:W-:-:S04]  /*b1f0*/  SHF.L.U32 R20, RZ, 0x1f, RZ ;  /* 0x0000001fff147819 */ /* 0x002fc800000006ff */
[----:B------:R-:W1:Y:S02]  /*b200*/  SYNCS.PHASECHK.TRANS64.TRYWAIT P3, [R13+URZ+0x30], R20 ;  /* 0x000030140d0075a7 */ /* 0x000e64000806017f */
[----:B-1----:R-:W-:Y:S05]  /*b210*/  @!P3 BRA `(.L_x_71) ;  /* 0x000000b00074b947 */ /* 0x002fea0003800000 */
.L_x_357:
[----:B------:R-:W-:Y:S05]  /*b220*/  BSYNC B1 ;  /* 0x0000000000017941 */ /* 0x000fea0003800000 */
.L_x_70:
[C---:B-1----:R-:W-:Y:S01]  /*b230*/  @!P2 LEA R13, R3.reuse, R19, 0xd ;  /* 0x00000013030da211 */ /* 0x042fe200078e68ff */
[----:B------:R-:W-:Y:S05]  /*b240*/  @!P2 WARPSYNC.ALL ;  /* 0x000000000000a948 */ /* 0x000fea0003800000 */
[----:B------:R-:W-:Y:S01]  /*b250*/  IADD3 R3, R3, 0x1, RZ ;  /* 0x0000000103037810 */ /* 0x000fe20007ffe0ff */
[----:B------:R1:W2:Y:S03]  /*b260*/  @!P2 LDSM.16.M88.4 R4, [R13] ;  /* 0x000000000d04a83b */ /* 0x0002a60000000200 */
[----:B------:R-:W-:-:S04]  /*b270*/  ISETP.NE.AND P3, PT, R3, 0x4, PT ;  /* 0x000000040300780c */ /* 0x000fc80003f65270 */
[----:B------:R-:W-:Y:S01]  /*b280*/  SEL R3, R3, RZ, P3 ;  /* 0x000000ff03037207 */ /* 0x000fe20001800000 */
[----:B-1----:R-:W-:-:S05]  /*b290*/  @!P2 IMAD R13, R18, 0x2, R13 ;  /* 0x00000002120da824 */ /* 0x002fca00078e020d */
[----:B------:R1:W3:Y:S02]  /*b2a0*/  @!P2 LDSM.16.M88.4 R8, [R13] ;  /* 0x000000000d08a83b */ /* 0x0002e40000000200 */
[----:B-1----:R-:W-:-:S07]  /*b2b0*/  SEL R13, RZ, 0x1, P3 ;  /* 0x00000001ff0d7807 */ /* 0x002fce0001800000 */
.L_x_68:
[----:B------:R-:W-:Y:S05]  /*b2c0*/  BSYNC B0 ;  /* 0x0000000000007941 */ /* 0x000fea0003800000 */
.L_x_67:
[----:B-1----:R-:W4:Y:S04]  /*b2d0*/  LDL.LU R20, [R1+0x40] ;  /* 0x0000400001147983 */ /* 0x002f280000300800 */
[----:B------:R-:W5:Y:S04]  /*b2e0*/  LDL.LU R38, [R1+0x44] ;  /* 0x0000440001267983 */ /* 0x000f680000300800 */
[----:B------:R-:W3:Y:S04]  /*b2f0*/  LDL.LU R23, [R1+0x48] ;  /* 0x0000480001177983 */ /* 0x000ee80000300800 */
        /* <DEDUP_REMOVED lines=12> */
[----:B------:R-:W3:Y:S01]  /*b3c0*/  LDL.LU R32, [R1+0x7c] ;  /* 0x00007c0001207983 */ /* 0x000ee20000300800 */
[----:B------:R-:W-:Y:S05]  /*b3d0*/  WARPSYNC.ALL ;  /* 0x0000000000007948 */ /* 0x000fea0003800000 */
[----:B------:R-:W-:Y:S01]  /*b3e0*/  BSSY B0, `(.L_x_72) ;  /* 0x000004c000007945 */ /* 0x000fe20003800000 */
[----:B----4-:R-:W-:Y:S01]  /*b3f0*/  FFMA R21, R17, R20, R0 ;  /* 0x0000001411157223 */ /* 0x010fe20000000000 */
[----:B--2---:R-:W-:-:S05]  /*b400*/  HADD2.F32 R20, -RZ, R4.H0_H0 ;  /* 0x20000004ff147230 */ /* 0x004fca0000004100 */
[----:B------:R-:W-:Y:S01]  /*b410*/  FFMA R22, R20, R16, R21 ;  /* 0x0000001014167223 */ /* 0x000fe20000000015 */
[----:B------:R-:W-:Y:S02]  /*b420*/  HADD2.F32 R20, -RZ, R4.H1_H1 ;  /* 0x30000004ff147230 */ /* 0x000fe40000004100 */
[----:B-----5:R-:W-:-:S04]  /*b430*/  FFMA R21, R17, R38, R0 ;  /* 0x0000002611157223 */ /* 0x020fc80000000000 */
[----:B------:R-:W-:Y:S01]  /*b440*/  FFMA R20, R20, R16, R21 ;  /* 0x0000001014147223 */ /* 0x000fe20000000015 */
[----:B------:R-:W-:-:S04]  /*b450*/  HADD2.F32 R21, -RZ, R5.H0_H0 ;  /* 0x20000005ff157230 */ /* 0x000fc80000004100 */
[----:B------:R-:W-:Y:S01]  /*b460*/  F2FP.F16.F32.PACK_AB R20, R20, R22 ;  /* 0x000000161414723e */ /* 0x000fe200000000ff */
[----:B---3--:R-:W-:-:S04]  /*b470*/  FFMA R22, R17, R23, R14 ;  /* 0x0000001711167223 */ /* 0x008fc8000000000e */
[----:B------:R-:W-:Y:S01]  /*b480*/  FFMA R23, R21, R16, R22 ;  /* 0x0000001015177223 */ /* 0x000fe20000000016 */
[----:B------:R-:W-:Y:S02]  /*b490*/  HADD2.F32 R21, -RZ, R5.H1_H1 ;  /* 0x30000005ff157230 */ /* 0x000fe40000004100 */
[----:B------:R-:W-:-:S04]  /*b4a0*/  FFMA R22, R17, R37, R14 ;  /* 0x0000002511167223 */ /* 0x000fc8000000000e */
[----:B------:R-:W-:Y:S01]  /*b4b0*/  FFMA R21, R21, R16, R22 ;  /* 0x0000001015157223 */ /* 0x000fe20000000016 */
[----:B------:R-:W-:-:S04]  /*b4c0*/  HADD2.F32 R22, -RZ, R6.H0_H0 ;  /* 0x20000006ff167230 */ /* 0x000fc80000004100 */
[----:B------:R-:W-:Y:S01]  /*b4d0*/  F2FP.F16.F32.PACK_AB R21, R21, R23 ;  /* 0x000000171515723e */ /* 0x000fe200000000ff */
[----:B------:R-:W-:-:S04]  /*b4e0*/  FFMA R23, R17, R26, R0 ;  /* 0x0000001a11177223 */ /* 0x000fc80000000000 */
[----:B------:R-:W-:Y:S01]  /*b4f0*/  FFMA R26, R22, R16, R23 ;  /* 0x00000010161a7223 */ /* 0x000fe20000000017 */
[----:B------:R-:W-:Y:S02]  /*b500*/  HADD2.F32 R22, -RZ, R6.H1_H1 ;  /* 0x30000006ff167230 */ /* 0x000fe40000004100 */
[----:B------:R-:W-:-:S04]  /*b510*/  FFMA R23, R17, R25, R0 ;  /* 0x0000001911177223 */ /* 0x000fc80000000000 */
[----:B------:R-:W-:Y:S01]  /*b520*/  FFMA R25, R22, R16, R23 ;  /* 0x0000001016197223 */ /* 0x000fe20000000017 */
[----:B------:R-:W-:Y:S02]  /*b530*/  HADD2.F32 R22, -RZ, R7.H0_H0 ;  /* 0x20000007ff167230 */ /* 0x000fe40000004100 */
[----:B------:R-:W-:-:S04]  /*b540*/  FFMA R23, R17, R24, R14 ;  /* 0x0000001811177223 */ /* 0x000fc8000000000e */
[----:B------:R-:W-:Y:S01]  /*b550*/  FFMA R24, R22, R16, R23 ;  /* 0x0000001016187223 */ /* 0x000fe20000000017 */
[----:B------:R-:W-:Y:S02]  /*b560*/  HADD2.F32 R22, -RZ, R7.H1_H1 ;  /* 0x30000007ff167230 */ /* 0x000fe40000004100 */
[----:B------:R-:W-:-:S04]  /*b570*/  FFMA R23, R17, R36, R14 ;  /* 0x0000002411177223 */ /* 0x000fc8000000000e */
[----:B------:R-:W-:Y:S01]  /*b580*/  FFMA R23, R22, R16, R23 ;  /* 0x0000001016177223 */ /* 0x000fe20000000017 */
[----:B------:R-:W-:-:S04]  /*b590*/  F2FP.F16.F32.PACK_AB R22, R25, R26 ;  /* 0x0000001a1916723e */ /* 0x000fc800000000ff */
[----:B------:R-:W-:-:S05]  /*b5a0*/  F2FP.F16.F32.PACK_AB R23, R23, R24 ;  /* 0x000000181717723e */ /* 0x000fca00000000ff */
[----:B------:R1:W-:Y:S02]  /*b5b0*/  STSM.16.M88.4 [R15+0x4200], R20 ;  /* 0x004200140f007844 */ /* 0x0003e40000000200 */
[--C-:B-1----:R-:W-:Y:S02]  /*b5c0*/  HADD2.F32 R21, -RZ, R8.reuse.H0_H0 ;  /* 0x20000008ff157230 */ /* 0x102fe40000004100 */
[C-C-:B------:R-:W-:Y:S01]  /*b5d0*/  FFMA R23, R17.reuse, R31, R0.reuse ;  /* 0x0000001f11177223 */ /* 0x140fe20000000000 */
[----:B------:R-:W-:Y:S02]  /*b5e0*/  HADD2.F32 R20, -RZ, R8.H1_H1 ;  /* 0x30000008ff147230 */ /* 0x000fe40000004100 */
[----:B------:R-:W-:Y:S01]  /*b5f0*/  FFMA R22, R17, R29, R0 ;  /* 0x0000001d11167223 */ /* 0x000fe20000000000 */
[-C--:B------:R-:W-:Y:S01]  /*b600*/  FFMA R31, R21, R16.reuse, R23 ;  /* 0x00000010151f7223 */ /* 0x080fe20000000017 */
[--C-:B------:R-:W-:Y:S02]  /*b610*/  HADD2.F32 R21, -RZ, R9.reuse.H0_H0 ;  /* 0x20000009ff157230 */ /* 0x100fe40000004100 */
[----:B------:R-:W-:Y:S01]  /*b620*/  FFMA R29, R20, R16, R22 ;  /* 0x00000010141d7223 */ /* 0x000fe20000000016 */
[----:B------:R-:W-:Y:S01]  /*b630*/  FFMA R23, R17, R28, R14 ;  /* 0x0000001c11177223 */ /* 0x000fe2000000000e */
[----:B------:R-:W-:-:S02]  /*b640*/  HADD2.F32 R20, -RZ, R9.H1_H1 ;  /* 0x30000009ff147230 */ /* 0x000fc40000004100 */
[----:B------:R-:W-:Y:S01]  /*b650*/  FFMA R22, R17, R27, R14 ;  /* 0x0000001b11167223 */ /* 0x000fe2000000000e */
[-C--:B------:R-:W-:Y:S01]  /*b660*/  FFMA R28, R21, R16.reuse, R23 ;  /* 0x00000010151c7223 */ /* 0x080fe20000000017 */
[--C-:B------:R-:W-:Y:S02]  /*b670*/  HADD2.F32 R21, -RZ, R10.reuse.H0_H0 ;  /* 0x2000000aff157230 */ /* 0x100fe40000004100 */
[----:B------:R-:W-:Y:S01]  /*b680*/  FFMA R27, R20, R16, R22 ;  /* 0x00000010141b7223 */ /* 0x000fe20000000016 */
[C-C-:B------:R-:W-:Y:S01]  /*b690*/  FFMA R23, R17.reuse, R35, R0.reuse ;  /* 0x0000002311177223 */ /* 0x140fe20000000000 */
[----:B------:R-:W-:Y:S02]  /*b6a0*/  HADD2.F32 R20, -RZ, R10.H1_H1 ;  /* 0x3000000aff147230 */ /* 0x000fe40000004100 */
[----:B------:R-:W-:Y:S01]  /*b6b0*/  FFMA R22, R17, R34, R0 ;  /* 0x0000002211167223 */ /* 0x000fe20000000000 */
[----:B------:R-:W-:Y:S01]  /*b6c0*/  FFMA R26, R21, R16, R23 ;  /* 0x00000010151a7223 */ /* 0x000fe20000000017 */
[----:B------:R-:W-:-:S02]  /*b6d0*/  HADD2.F32 R21, -RZ, R11.H0_H0 ;  /* 0x2000000bff157230 */ /* 0x000fc40000004100 */
[----:B------:R-:W-:Y:S01]  /*b6e0*/  FFMA R25, R20, R16, R22 ;  /* 0x0000001014197223 */ /* 0x000fe20000000016 */
[C-C-:B------:R-:W-:Y:S01]  /*b6f0*/  FFMA R23, R17.reuse, R33, R14.reuse ;  /* 0x0000002111177223 */ /* 0x140fe2000000000e */
[----:B------:R-:W-:Y:S02]  /*b700*/  HADD2.F32 R20, -RZ, R11.H1_H1 ;  /* 0x3000000bff147230 */ /* 0x000fe40000004100 */
[----:B------:R-:W-:Y:S01]  /*b710*/  FFMA R22, R17, R32, R14 ;  /* 0x0000002011167223 */ /* 0x000fe2000000000e */
[----:B------:R-:W-:Y:S01]  /*b720*/  FFMA R24, R21, R16, R23 ;  /* 0x0000001015187223 */ /* 0x000fe20000000017 */
[----:B------:R-:W-:Y:S02]  /*b730*/  F2FP.F16.F32.PACK_AB R21, R27, R28 ;  /* 0x0000001c1b15723e */ /* 0x000fe400000000ff */
[----:B------:R-:W-:Y:S01]  /*b740*/  FFMA R23, R20, R16, R22 ;  /* 0x0000001014177223 */ /* 0x000fe20000000016 */
[----:B------:R-:W-:Y:S02]  /*b750*/  F2FP.F16.F32.PACK_AB R20, R29, R31 ;  /* 0x0000001f1d14723e */ /* 0x000fe400000000ff */
[----:B------:R-:W-:-:S02]  /*b760*/  F2FP.F16.F32.PACK_AB R22, R25, R26 ;  /* 0x0000001a1916723e */ /* 0x000fc400000000ff */
        /* <DEDUP_REMOVED lines=19> */
.L_x_73:
[----:B------:R-:W-:Y:S05]  /*b8a0*/  BSYNC B0 ;  /* 0x0000000000007941 */ /* 0x000fea0003800000 */
.L_x_72:
        /* <DEDUP_REMOVED lines=9> */
.L_x_76:
[----:B------:R-:W-:-:S04]  /*b940*/  ULEA UR4, UR52, UR50, 0x3 ;  /* 0x0000003234047291 */ /* 0x000fc8000f8e183f */
[----:B------:R-:W-:-:S04]  /*b950*/  UIADD3 UR4, UR4, 0x50, URZ ;  /* 0x0000005004047890 */ /* 0x000fc8000fffe03f */
[----:B------:R-:W-:-:S09]  /*b960*/  UPRMT UR4, UR49, 0x654, UR4 ;  /* 0x0000065431047896 */ /* 0x000fd20008000004 */
[----:B------:R-:W-:Y:S03]  /*b970*/  SYNCS.ARRIVE.TRANS64.RED.A1T0 RZ, [UR4], RZ ;  /* 0x000000ffffff79a7 */ /* 0x000fe60008100404 */
.L_x_75:
[----:B------:R-:W-:Y:S05]  /*b980*/  BSYNC B0 ;  /* 0x0000000000007941 */ /* 0x000fea0003800000 */
.L_x_74:
[----:B------:R-:W-:Y:S01]  /*b990*/  UIADD3 UR4, UR52, 0x1, URZ ;  /* 0x0000000134047890 */ /* 0x000fe2000fffe03f */
[----:B------:R-:W-:Y:S03]  /*b9a0*/  BSSY B0, `(.L_x_77) ;  /* 0x0000018000007945 */ /* 0x000fe60003800000 */
[----:B------:R-:W-:-:S04]  /*b9b0*/  UISETP.NE.AND UP0, UPT, UR4, 0x4, UPT ;  /* 0x000000040400788c */ /* 0x000fc8000bf05270 */
[----:B------:R-:W-:Y:S01]  /*b9c0*/  USEL UR8, UR4, URZ, UP0 ;  /* 0x0000003f04087287 */ /* 0x000fe20008000000 */
[----:B------:R-:W-:Y:S11]  /*b9d0*/  @!P0 BRA `(.L_x_78) ;  /* 0x0000000000508947 */ /* 0x000ff60003800000 */
[----:B------:R-:W-:-:S06]  /*b9e0*/  UISETP.NE.AND UP0, UPT, UR48, 0x3, UPT ;  /* 0x000000033000788c */ /* 0x000fcc000bf05270 */
[----:B------:R-:W-:-:S13]  /*b9f0*/  PLOP3.LUT P3, PT, PT, PT, UP0, 0x80, 0x0 ;  /* 0x000000000000781c */ /* 0x000fda0003f6f008 */
[----:B------:R-:W-:Y:S05]  /*ba00*/  @!P3 BRA `(.L_x_79) ;  /* 0x000000000004b947 */ /* 0x000fea0003800000 */
[----:B------:R-:W-:Y:S01]  /*ba10*/  BPT.TRAP 0x1 ;  /* 0x000000040000795c */ /* 0x000fe20000300000 */
.L_x_79:
[----:B-1----:R-:W-:Y:S01]  /*ba20*/  LEA R20, R3, UR50, 0x3 ;  /* 0x0000003203147c11 */ /* 0x002fe2000f8e18ff */
[----:B------:R-:W-:Y:S01]  /*ba30*/  BSSY B1, `(.L_x_80) ;  /* 0x0000004000017945 */ /* 0x000fe20003800000 */
[----:B------:R-:W-:-:S04]  /*ba40*/  SHF.L.U32 R21, R13, 0x1f, RZ ;  /* 0x0000001f0d157819 */ /* 0x000fc800000006ff */
[----:B------:R-:W1:Y:S02]  /*ba50*/  SYNCS.PHASECHK.TRANS64.TRYWAIT P3, [R20+URZ+0x30], R21 ;  /* 0x00003015140075a7 */ /* 0x000e64000806017f */
[----:B-1----:R-:W-:Y:S05]  /*ba60*/  @!P3 BRA `(.L_x_81) ;  /* 0x000000a80074b947 */ /* 0x002fea0003800000 */
.L_x_358:
[----:B------:R-:W-:Y:S05]  /*ba70*/  BSYNC B1 ;  /* 0x0000000000017941 */ /* 0x000fea0003800000 */
.L_x_80:
[C---:B-1----:R-:W-:Y:S01]  /*ba80*/  @!P2 LEA R20, R3.reuse, R19, 0xd ;  /* 0x000000130314a211 */ /* 0x042fe200078e68ff */
[----:B------:R-:W-:Y:S01]  /*ba90*/  VIADD R3, R3, 0x1 ;  /* 0x0000000103037836 */ /* 0x000fe20000000000 */
[----:B------:R-:W-:Y:S05]  /*baa0*/  @!P2 WARPSYNC.ALL ;  /* 0x000000000000a948 */ /* 0x000fea0003800000 */
[----:B------:R1:W2:Y:S01]  /*bab0*/  @!P2 LDSM.16.M88.4 R4, [R20] ;  /* 0x000000001404a83b */ /* 0x0002a20000000200 */
[----:B------:R-:W-:-:S04]  /*bac0*/  ISETP.NE.AND P3, PT, R3, 0x4, PT ;  /* 0x000000040300780c */ /* 0x000fc80003f65270 */
[----:B------:R-:W-:Y:S02]  /*bad0*/  SEL R3, R3, RZ, P3 ;  /* 0x000000ff03037207 */ /* 0x000fe40001800000 */
[----:B-1----:R-:W-:-:S05]  /*bae0*/  @!P2 LEA R20, R18, R20, 0x1 ;  /* 0x000000141214a211 */ /* 0x002fca00078e08ff */
[----:B------:R1:W3:Y:S02]  /*baf0*/  @!P2 LDSM.16.M88.4 R8, [R20] ;  /* 0x000000001408a83b */ /* 0x0002e40000000200 */
[----:B-1----:R-:W-:-:S04]  /*bb00*/  SEL R20, RZ, 0x1, P3 ;  /* 0x00000001ff147807 */ /* 0x002fc80001800000 */
[----:B------:R-:W-:-:S07]  /*bb10*/  LOP3.LUT R13, R13, R20, RZ, 0x3c, !PT ;  /* 0x000000140d0d7212 */ /* 0x000fce00078e3cff */
.L_x_78:
[----:B------:R-:W-:Y:S05]  /*bb20*/  BSYNC B0 ;  /* 0x0000000000007941 */ /* 0x000fea0003800000 */
.L_x_77:
[----:B-12---:R-:W-:Y:S02]  /*bb30*/  HADD2.F32 R22, -RZ, R6.H0_H0 ;  /* 0x20000006ff167230 */ /* 0x006fe40000004100 */
[C-C-:B------:R-:W-:Y:S01]  /*bb40*/  FFMA R44, R17.reuse, R44, R12.reuse ;  /* 0x0000002c112c7223 */ /* 0x140fe2000000000c */
[C-C-:B------:R-:W-:Y:S01]  /*bb50*/  FFMA R45, R17.reuse, R45, R12.reuse ;  /* 0x0000002d112d7223 */ /* 0x140fe2000000000c */
[----:B------:R-:W-:Y:S02]  /*bb60*/  HADD2.F32 R20, -RZ, R4.H0_H0 ;  /* 0x20000004ff147230 */ /* 0x000fe40000004100 */
[C---:B------:R-:W-:Y:S01]  /*bb70*/  FFMA R40, R17.reuse, R40, R12 ;  /* 0x0000002811287223 */ /* 0x040fe2000000000c */
[----:B------:R-:W-:Y:S01]  /*bb80*/  FFMA R44, R22, R16, R44 ;  /* 0x00000010162c7223 */ /* 0x000fe2000000002c */
[----:B------:R-:W-:Y:S02]  /*bb90*/  HADD2.F32 R22, -RZ, R6.H1_H1 ;  /* 0x30000006ff167230 */ /* 0x000fe40000004100 */
[----:B------:R-:W-:Y:S01]  /*bba0*/  FFMA R42, R17, R42, R2 ;  /* 0x0000002a112a7223 */ /* 0x000fe20000000002 */
[----:B------:R-:W-:-:S02]  /*bbb0*/  HADD2.F32 R21, -RZ, R5.H0_H0 ;  /* 0x20000005ff157230 */ /* 0x000fc40000004100 */
[----:B------:R-:W-:Y:S01]  /*bbc0*/  FFMA R23, R17, R46, R2 ;  /* 0x0000002e11177223 */ /* 0x000fe20000000002 */
[-C--:B------:R-:W-:Y:S01]  /*bbd0*/  FFMA R40, R20, R16.reuse, R40 ;  /* 0x0000001014287223 */ /* 0x080fe20000000028 */
[-C--:B------:R-:W-:Y:S01]  /*bbe0*/  FFMA R45, R22, R16.reuse, R45 ;  /* 0x00000010162d7223 */ /* 0x080fe2000000002d */
[----:B------:R-:W-:Y:S02]  /*bbf0*/  HADD2.F32 R22, -RZ, R7.H0_H0 ;  /* 0x20000007ff167230 */ /* 0x000fe40000004100 */
[-C--:B------:R-:W-:Y:S01]  /*bc00*/  FFMA R42, R21, R16.reuse, R42 ;  /* 0x00000010152a7223 */ /* 0x080fe2000000002a */
[----:B------:R-:W-:Y:S02]  /*bc10*/  HADD2.F32 R20, -RZ, R4.H1_H1 ;  /* 0x30000004ff147230 */ /* 0x000fe40000004100 */
[----:B------:R-:W-:Y:S01]  /*bc20*/  FFMA R41, R17, R41, R12 ;  /* 0x0000002911297223 */ /* 0x000fe2000000000c */
[----:B------:R-:W-:Y:S02]  /*bc30*/  HADD2.F32 R21, -RZ, R5.H1_H1 ;  /* 0x30000005ff157230 */ /* 0x000fe40000004100 */
[----:B------:R-:W-:Y:S01]  /*bc40*/  FFMA R23, R22, R16, R23 ;  /* 0x0000001016177223 */ /* 0x000fe20000000017 */
[----:B------:R-:W-:-:S02]  /*bc50*/  HADD2.F32 R22, -RZ, R7.H1_H1 ;  /* 0x30000007ff167230 */ /* 0x000fc40000004100 */
[C-C-:B------:R-:W-:Y:S01]  /*bc60*/  FFMA R43, R17.reuse, R43, R2.reuse ;  /* 0x0000002b112b7223 */ /* 0x140fe20000000002 */
[----:B------:R-:W-:Y:S01]  /*bc70*/  FFMA R47, R17, R47, R2 ;  /* 0x0000002f112f7223 */ /* 0x000fe20000000002 */
[-C--:B------:R-:W-:Y:S01]  /*bc80*/  FFMA R20, R20, R16.reuse, R41 ;  /* 0x0000001014147223 */ /* 0x080fe20000000029 */
[----:B------:R-:W-:Y:S05]  /*bc90*/  WARPSYNC.ALL ;  /* 0x0000000000007948 */ /* 0x000fea0003800000 */
[-C--:B------:R-:W-:Y:S01]  /*bca0*/  FFMA R21, R21, R16.reuse, R43 ;  /* 0x0000001015157223 */ /* 0x080fe2000000002b */
[----:B------:R-:W-:Y:S01]  /*bcb0*/  FFMA R47, R22, R16, R47 ;  /* 0x00000010162f7223 */ /* 0x000fe2000000002f */
[----:B------:R-:W-:Y:S01]  /*bcc0*/  F2FP.F16.F32.PACK_AB R20, R20, R40 ;  /* 0x000000281414723e */ /* 0x000fe200000000ff */
[--C-:B---3--:R-:W-:Y:S01]  /*bcd0*/  HADD2.F32 R25, -RZ, R9.reuse.H0_H0 ;  /* 0x20000009ff197230 */ /* 0x108fe20000004100 */
[----:B------:R-:W-:Y:S01]  /*bce0*/  F2FP.F16.F32.PACK_AB R22, R45, R44 ;  /* 0x0000002c2d16723e */ /* 0x000fe200000000ff */
[----:B------:R-:W-:Y:S01]  /*bcf0*/  HADD2.F32 R24, -RZ, R9.H1_H1 ;  /* 0x30000009ff187230 */ /* 0x000fe20000004100 */
[----:B------:R-:W-:Y:S01]  /*bd00*/  F2FP.F16.F32.PACK_AB R21, R21, R42 ;  /* 0x0000002a1515723e */ /* 0x000fe200000000ff */
[--C-:B------:R-:W-:Y:S01]  /*bd10*/  HADD2.F32 R27, -RZ, R10.reuse.H0_H0 ;  /* 0x2000000aff1b7230 */ /* 0x100fe20000004100 */
[----:B------:R-:W-:Y:S01]  /*bd20*/  F2FP.F16.F32.PACK_AB R23, R47, R23 ;  /* 0x000000172f17723e */ /* 0x000fe200000000ff */
[----:B------:R-:W-:Y:S01]  /*bd30*/  HADD2.F32 R26, -RZ, R10.H1_H1 ;  /* 0x3000000aff1a7230 */ /* 0x000fe20000004100 */
[----:B------:R-:W-:Y:S01]  /*bd40*/  BSSY B0, `(.L_x_82) ;  /* 0x000002c000007945 */ /* 0x000fe20003800000 */
[----:B------:R-:W-:-:S02]  /*bd50*/  HADD2.F32 R31, -RZ, R11.H0_H0 ;  /* 0x2000000bff1f7230 */ /* 0x000fc40000004100 */
[----:B------:R1:W-:Y:S01]  /*bd60*/  STSM.16.M88.4 [R15+0x6200], R20 ;  /* 0x006200140f007844 */ /* 0x0003e20000000200 */
[----:B------:R-:W-:Y:S02]  /*bd70*/  HADD2.F32 R28, -RZ, R11.H1_H1 ;  /* 0x3000000bff1c7230 */ /* 0x000fe40000004100 */
[--C-:B-1----:R-:W-:Y:S02]  /*bd80*/  HADD2.F32 R23, -RZ, R8.reuse.H0_H0 ;  /* 0x20000008ff177230 */ /* 0x102fe40000004100 */
[C-C-:B------:R-:W-:Y:S01]  /*bd90*/  FFMA R21, R17.reuse, R48, R12.reuse ;  /* 0x0000003011157223 */ /* 0x140fe2000000000c */
[----:B------:R-:W-:Y:S02]  /*bda0*/  HADD2.F32 R22, -RZ, R8.H1_H1 ;  /* 0x30000008ff167230 */ /* 0x000fe40000004100 */
[----:B------:R-:W-:Y:S01]  /*bdb0*/  FFMA R20, R17, R49, R12 ;  /* 0x0000003111147223 */ /* 0x000fe2000000000c */
[----:B------:R-:W-:Y:S01]  /*bdc0*/  FFMA R21, R23, R16, R21 ;  /* 0x0000001017157223 */ /* 0x000fe20000000015 */
[----:B------:R-:W-:-:S02]  /*bdd0*/  FFMA R23, R17, R50, R2 ;  /* 0x0000003211177223 */ /* 0x000fc40000000002 */
[-C--:B------:R-:W-:Y:S01]  /*bde0*/  FFMA R20, R22, R16.reuse, R20 ;  /* 0x0000001016147223 */ /* 0x080fe20000000014 */
[----:B------:R-:W-:Y:S01]  /*bdf0*/  FFMA R22, R17, R51, R2 ;  /* 0x0000003311167223 */ /* 0x000fe20000000002 */
[----:B------:R-:W-:Y:S01]  /*be00*/  FFMA R23, R25, R16, R23 ;  /* 0x0000001019177223 */ /* 0x000fe20000000017 */
[C---:B------:R-:W-:Y:S02]  /*be10*/  FFMA R25, R17.reuse, R52, R12 ;  /* 0x0000003411197223 */ /* 0x040fe4000000000c */
[-C--:B------:R-:W-:Y:S01]  /*be20*/  FFMA R22, R24, R16.reuse, R22 ;  /* 0x0000001018167223 */ /* 0x080fe20000000016 */
[----:B------:R-:W-:Y:S01]  /*be30*/  FFMA R24, R17, R53, R12 ;  /* 0x0000003511187223 */ /* 0x000fe2000000000c */
[----:B------:R-:W-:Y:S01]  /*be40*/  F2FP.F16.F32.PACK_AB R20, R20, R21 ;  /* 0x000000151414723e */ /* 0x000fe200000000ff */
[-C--:B------:R-:W-:Y:S01]  /*be50*/  FFMA R25, R27, R16.reuse, R25 ;  /* 0x000000101b197223 */ /* 0x080fe20000000019 */
[C---:B------:R-:W-:Y:S01]  /*be60*/  FFMA R27, R17.reuse, R55, R2 ;  /* 0x00000037111b7223 */ /* 0x040fe20000000002 */
[----:B------:R-:W-:Y:S01]  /*be70*/  FFMA R24, R26, R16, R24 ;  /* 0x000000101a187223 */ /* 0x000fe20000000018 */
[----:B------:R-:W-:Y:S01]  /*be80*/  FFMA R26, R17, R54, R2 ;  /* 0x00000036111a7223 */ /* 0x000fe20000000002 */
[----:B------:R-:W-:Y:S01]  /*be90*/  F2FP.F16.F32.PACK_AB R21, R22, R23 ;  /* 0x000000171615723e */ /* 0x000fe200000000ff */
[----:B------:R-:W-:-:S02]  /*bea0*/  FFMA R27, R28, R16, R27 ;  /* 0x000000101c1b7223 */ /* 0x000fc4000000001b */
        /* <DEDUP_REMOVED lines=15> */
[----:B------:R-:W-:Y:S02]  /*bfa0*/  UIADD3 UR4, UR50, 0x6200, URZ ;  /* 0x0000620032047890 */ /* 0x000fe4000fffe03f */
[----:B------:R-:W-:Y:S01]  /*bfb0*/  UIADD3.X UR11, URZ, UR61, URZ, UP0, !UPT ;  /* 0x0000003d3f0b7290 */ /* 0x000fe200087fe43f */
[----:B------:R-:W-:-:S08]  /*bfc0*/  UMOV UR7, UR43 ;  /* 0x0000002b00077c82 */ /* 0x000fd00008000000 */
[----:B------:R2:W-:Y:S01]  /*bfd0*/  UTMASTG.3D [UR4], [UR10] ;  /* 0x000000040a0073b5 */ /* 0x0005e20008010000 */
[----:B------:R0:W-:Y:S01]  /*bfe0*/  UTMACMDFLUSH ;  /* 0x00000000000079b7 */ /* 0x0001e20000000000 */
[----:B--2---:R-:W-:-:S04]  /*bff0*/  DEPBAR.LE SB0, 0x1 ;  /* 0x000080400000791a */ /* 0x004fc80000000000 */
.L_x_83:
[----:B------:R-:W-:Y:S05]  /*c000*/  BSYNC B0 ;  /* 0x0000000000007941 */ /* 0x000fea0003800000 */
.L_x_82:
[----:B-1----:R-:W-:Y:S01]  /*c010*/  IADD3 R21, R15, 0x6200, RZ ;  /* 0x000062000f157810 */ /* 0x002fe20007ffe0ff */
[----:B------:R-:W-:Y:S03]  /*c020*/  BAR.SYNC.DEFER_BLOCKING 0x1, 0x100 ;  /* 0x0044000000007b1d */ /* 0x000fe60000010000 */
[----:B------:R-:W-:-:S03]  /*c030*/  LEA R28, R18, R21, 0x1 ;  /* 0x00000015121c7211 */ /* 0x000fc600078e08ff */
[----:B------:R-:W-:Y:S04]  /*c040*/  BSSY B0, `(.L_x_84) ;  /* 0x000000a000007945 */ /* 0x000fe80003800000 */
[----:B------:R-:W-:Y:S05]  /*c050*/  @!P0 BRA `(.L_x_85) ;  /* 0x0000000000208947 */ /* 0x000fea0003800000 */
[----:B------:R-:W-:-:S06]  /*c060*/  UISETP.NE.AND UP0, UPT, UR48, 0x3, UPT ;  /* 0x000000033000788c */ /* 0x000fcc000bf05270 */
[----:B------:R-:W-:-:S13]  /*c070*/  PLOP3.LUT P3, PT, PT, PT, UP0, 0x80, 0x0 ;  /* 0x000000000000781c */ /* 0x000fda0003f6f008 */
[----:B------:R-:W-:Y:S05]  /*c080*/  @!P3 BRA `(.L_x_86) ;  /* 0x000000000004b947 */ /* 0x000fea0003800000 */
[----:B------:R-:W-:Y:S01]  /*c090*/  BPT.TRAP 0x1 ;  /* 0x000000040000795c */ /* 0x000fe20000300000 */
.L_x_86:
[----:B------:R-:W-:-:S04]  /*c0a0*/  ULEA UR4, UR8, UR50, 0x3 ;  /* 0x0000003208047291 */ /* 0x000fc8000f8e183f */
[----:B------:R-:W-:-:S04]  /*c0b0*/  UIADD3 UR4, UR4, 0x50, URZ ;  /* 0x0000005004047890 */ /* 0x000fc8000fffe03f */
[----:B------:R-:W-:-:S09]  /*c0c0*/  UPRMT UR4, UR49, 0x654, UR4 ;  /* 0x0000065431047896 */ /* 0x000fd20008000004 */
[----:B------:R-:W-:Y:S03]  /*c0d0*/  SYNCS.ARRIVE.TRANS64.RED.A1T0 RZ, [UR4], RZ ;  /* 0x000000ffffff79a7 */ /* 0x000fe60008100404 */
.L_x_85:
[----:B------:R-:W-:Y:S05]  /*c0e0*/  BSYNC B0 ;  /* 0x0000000000007941 */ /* 0x000fea0003800000 */
.L_x_84:
        /* <DEDUP_REMOVED lines=9> */
.L_x_89:
[----:B------:R-:W-:Y:S01]  /*c180*/  LEA R20, R3, UR50, 0x3 ;  /* 0x0000003203147c11 */ /* 0x000fe2000f8e18ff */
[----:B------:R-:W-:Y:S01]  /*c190*/  BSSY B1, `(.L_x_90) ;  /* 0x0000004000017945 */ /* 0x000fe20003800000 */
[----:B------:R-:W-:-:S04]  /*c1a0*/  SHF.L.U32 R21, R13, 0x1f, RZ ;  /* 0x0000001f0d157819 */ /* 0x000fc800000006ff */
[----:B------:R-:W1:Y:S02]  /*c1b0*/  SYNCS.PHASECHK.TRANS64.TRYWAIT P3, [R20+URZ+0x30], R21 ;  /* 0x00003015140075a7 */ /* 0x000e64000806017f */
[----:B-1----:R-:W-:Y:S05]  /*c1c0*/  @!P3 BRA `(.L_x_91) ;  /* 0x000000a000b0b947 */ /* 0x002fea0003800000 */
.L_x_359:
[----:B------:R-:W-:Y:S05]  /*c1d0*/  BSYNC B1 ;  /* 0x0000000000017941 */ /* 0x000fea0003800000 */
.L_x_90:
[C---:B-1----:R-:W-:Y:S01]  /*c1e0*/  @!P2 IMAD R21, R3.reuse, 0x2000, R19 ;  /* 0x000020000315a824 */ /* 0x042fe200078e0213 */
[----:B------:R-:W-:Y:S05]  /*c1f0*/  @!P2 WARPSYNC.ALL ;  /* 0x000000000000a948 */ /* 0x000fea0003800000 */
[----:B------:R-:W-:Y:S01]  /*c200*/  @!P2 LEA R20, R18, R21, 0x1 ;  /* 0x000000151214a211 */ /* 0x000fe200078e08ff */
[----:B------:R1:W2:Y:S01]  /*c210*/  @!P2 LDSM.16.M88.4 R4, [R21] ;  /* 0x000000001504a83b */ /* 0x0002a20000000200 */
[----:B------:R-:W-:-:S03]  /*c220*/  IADD3 R3, R3, 0x1, RZ ;  /* 0x0000000103037810 */ /* 0x000fc60007ffe0ff */
[----:B------:R1:W3:Y:S01]  /*c230*/  @!P2 LDSM.16.M88.4 R8, [R20] ;  /* 0x000000001408a83b */ /* 0x0002e20000000200 */
[----:B------:R-:W-:-:S04]  /*c240*/  ISETP.NE.AND P3, PT, R3, 0x4, PT ;  /* 0x000000040300780c */ /* 0x000fc80003f65270 */
[----:B------:R-:W-:Y:S02]  /*c250*/  SEL R22, RZ, 0x1, P3 ;  /* 0x00000001ff167807 */ /* 0x000fe40001800000 */
[----:B------:R-:W-:Y:S02]  /*c260*/  SEL R3, R3, RZ, P3 ;  /* 0x000000ff03037207 */ /* 0x000fe40001800000 */
[----:B-1----:R-:W-:-:S07]  /*c270*/  LOP3.LUT R13, R13, R22, RZ, 0x3c, !PT ;  /* 0x000000160d0d7212 */ /* 0x002fce00078e3cff */
.L_x_88:
[----:B------:R-:W-:Y:S05]  /*c280*/  BSYNC B0 ;  /* 0x0000000000007941 */ /* 0x000fea0003800000 */
.L_x_87:
[----:B------:R-:W4:Y:S04]  /*c290*/  LDL.LU R21, [R1+0x80] ;  /* 0x0000800001157983 */ /* 0x000f280000300800 */
        /* <DEDUP_REMOVED lines=15> */
[--C-:B--2---:R-:W-:Y:S01]  /*c390*/  HADD2.F32 R22, -RZ, R4.reuse.H1_H1 ;  /* 0x30000004ff167230 */ /* 0x104fe20000004100 */
[----:B------:R-:W-:Y:S05]  /*c3a0*/  WARPSYNC.ALL ;  /* 0x0000000000007948 */ /* 0x000fea0003800000 */
[----:B------:R-:W-:Y:S01]  /*c3b0*/  BSSY B0, `(.L_x_92) ;  /* 0x000004b000007945 */ /* 0x000fe20003800000 */
[C-C-:B----4-:R-:W-:Y:S01]  /*c3c0*/  FFMA R21, R17.reuse, R21, R0.reuse ;  /* 0x0000001511157223 */ /* 0x150fe20000000000 */
[----:B-----5:R-:W-:Y:S01]  /*c3d0*/  FFMA R23, R17, R20, R0 ;  /* 0x0000001411177223 */ /* 0x020fe20000000000 */
[----:B------:R-:W-:-:S05]  /*c3e0*/  HADD2.F32 R20, -RZ, R4.H0_H0 ;  /* 0x20000004ff147230 */ /* 0x000fca0000004100 */
[-C--:B------:R-:W-:Y:S01]  /*c3f0*/  FFMA R20, R20, R16.reuse, R21 ;  /* 0x0000001014147223 */ /* 0x080fe20000000015 */
[----:B------:R-:W-:Y:S01]  /*c400*/  FFMA R21, R22, R16, R23 ;  /* 0x0000001016157223 */ /* 0x000fe20000000017 */
[C-C-:B---3--:R-:W-:Y:S01]  /*c410*/  FFMA R23, R17.reuse, R25, R14.reuse ;  /* 0x0000001911177223 */ /* 0x148fe2000000000e */
[----:B------:R-:W-:Y:S01]  /*c420*/  FFMA R25, R17, R24, R14 ;  /* 0x0000001811197223 */ /* 0x000fe2000000000e */
[--C-:B------:R-:W-:Y:S02]  /*c430*/  HADD2.F32 R24, -RZ, R5.reuse.H1_H1 ;  /* 0x30000005ff187230 */ /* 0x100fe40000004100 */
[----:B------:R-:W-:Y:S01]  /*c440*/  HADD2.F32 R22, -RZ, R5.H0_H0 ;  /* 0x20000005ff167230 */ /* 0x000fe20000004100 */
[----:B------:R-:W-:Y:S02]  /*c450*/  F2FP.F16.F32.PACK_AB R20, R21, R20 ;  /* 0x000000141514723e */ /* 0x000fe400000000ff */
[----:B------:R-:W-:Y:S01]  /*c460*/  FFMA R27, R24, R16, R25 ;  /* 0x00000010181b7223 */ /* 0x000fe20000000019 */
[----:B------:R-:W-:Y:S01]  /*c470*/  FFMA R25, R17, R26, R0 ;  /* 0x0000001a11197223 */ /* 0x000fe20000000000 */
[----:B------:R-:W-:Y:S01]  /*c480*/  FFMA R22, R22, R16, R23 ;  /* 0x0000001016167223 */ /* 0x000fe20000000017 */
[----:B------:R-:W-:-:S02]  /*c490*/  HADD2.F32 R24, -RZ, R6.H0_H0 ;  /* 0x20000006ff187230 */ /* 0x000fc40000004100 */
[----:B------:R-:W-:Y:S01]  /*c4a0*/  FFMA R23, R17, R41, R0 ;  /* 0x0000002911177223 */ /* 0x000fe20000000000 */
[----:B------:R-:W-:Y:S01]  /*c4b0*/  HADD2.F32 R26, -RZ, R6.H1_H1 ;  /* 0x30000006ff1a7230 */ /* 0x000fe20000004100 */
[----:B------:R-:W-:Y:S02]  /*c4c0*/  F2FP.F16.F32.PACK_AB R21, R27, R22 ;  /* 0x000000161b15723e */ /* 0x000fe400000000ff */
[-C--:B------:R-:W-:Y:S02]  /*c4d0*/  FFMA R23, R24, R16.reuse, R23 ;  /* 0x0000001018177223 */ /* 0x080fe40000000017 */
[----:B------:R-:W-:Y:S01]  /*c4e0*/  FFMA R24, R26, R16, R25 ;  /* 0x000000101a187223 */ /* 0x000fe20000000019 */
[--C-:B------:R-:W-:Y:S02]  /*c4f0*/  HADD2.F32 R26, -RZ, R7.reuse.H1_H1 ;  /* 0x30000007ff1a7230 */ /* 0x100fe40000004100 */
[----:B------:R-:W-:Y:S02]  /*c500*/  FFMA R25, R17, R39, R14 ;  /* 0x0000002711197223 */ /* 0x000fe4000000000e */
[----:B------:R-:W-:Y:S01]  /*c510*/  F2FP.F16.F32.PACK_AB R22, R24, R23 ;  /* 0x000000171816723e */ /* 0x000fe200000000ff */
[----:B------:R-:W-:-:S02]  /*c520*/  HADD2.F32 R24, -RZ, R7.H0_H0 ;  /* 0x20000007ff187230 */ /* 0x000fc40000004100 */
[C---:B------:R-:W-:Y:S01]  /*c530*/  FFMA R23, R17.reuse, R40, R14 ;  /* 0x0000002811177223 */ /* 0x040fe2000000000e */
[C-C-:B------:R-:W-:Y:S01]  /*c540*/  FFMA R27, R17.reuse, R32, R0.reuse ;  /* 0x00000020111b7223 */ /* 0x140fe20000000000 */
[--C-:B------:R-:W-:Y:S02]  /*c550*/  HADD2.F32 R32, -RZ, R8.reuse.H1_H1 ;  /* 0x30000008ff207230 */ /* 0x100fe40000004100 */
[-C--:B------:R-:W-:Y:S01]  /*c560*/  FFMA R23, R24, R16.reuse, R23 ;  /* 0x0000001018177223 */ /* 0x080fe20000000017 */
[----:B------:R-:W-:Y:S01]  /*c570*/  FFMA R24, R26, R16, R25 ;  /* 0x000000101a187223 */ /* 0x000fe20000000019 */
[----:B------:R-:W-:Y:S02]  /*c580*/  HADD2.F32 R26, -RZ, R8.H0_H0 ;  /* 0x20000008ff1a7230 */ /* 0x000fe40000004100 */
[C---:B------:R-:W-:Y:S01]  /*c590*/  FFMA R25, R17.reuse, R36, R0 ;  /* 0x0000002411197223 */ /* 0x040fe20000000000 */
[C-C-:B------:R-:W-:Y:S01]  /*c5a0*/  FFMA R31, R17.reuse, R31, R14.reuse ;  /* 0x0000001f111f7223 */ /* 0x140fe2000000000e */
[----:B------:R-:W-:Y:S01]  /*c5b0*/  HADD2.F32 R36, -RZ, R10.H1_H1 ;  /* 0x3000000aff247230 */ /* 0x000fe20000004100 */
[----:B------:R-:W-:Y:S01]  /*c5c0*/  F2FP.F16.F32.PACK_AB R23, R24, R23 ;  /* 0x000000171817723e */ /* 0x000fe200000000ff */
[-C--:B------:R-:W-:Y:S01]  /*c5d0*/  FFMA R25, R26, R16.reuse, R25 ;  /* 0x000000101a197223 */ /* 0x080fe20000000019 */
[----:B------:R-:W-:Y:S01]  /*c5e0*/  FFMA R26, R32, R16, R27 ;  /* 0x00000010201a7223 */ /* 0x000fe2000000001b */
[----:B------:R-:W-:Y:S01]  /*c5f0*/  FFMA R27, R17, R34, R14 ;  /* 0x00000022111b7223 */ /* 0x000fe2000000000e */
[--C-:B------:R-:W-:Y:S01]  /*c600*/  HADD2.F32 R32, -RZ, R9.reuse.H0_H0 ;  /* 0x20000009ff207230 */ /* 0x100fe20000004100 */
[----:B------:R1:W-:Y:S01]  /*c610*/  STSM.16.M88.4 [R15+0x200], R20 ;  /* 0x000200140f007844 */ /* 0x0003e20000000200 */
[----:B------:R-:W-:-:S02]  /*c620*/  HADD2.F32 R34, -RZ, R9.H1_H1 ;  /* 0x30000009ff227230 */ /* 0x000fc40000004100 */
[C-C-:B------:R-:W-:Y:S01]  /*c630*/  FFMA R33, R17.reuse, R33, R0.reuse ;  /* 0x0000002111217223 */ /* 0x140fe20000000000 */
[----:B------:R-:W-:Y:S01]  /*c640*/  F2FP.F16.F32.PACK_AB R24, R26, R25 ;  /* 0x000000191a18723e */ /* 0x000fe200000000ff */
[-C--:B------:R-:W-:Y:S01]  /*c650*/  FFMA R27, R32, R16.reuse, R27 ;  /* 0x00000010201b7223 */ /* 0x080fe2000000001b */
[-C--:B------:R-:W-:Y:S01]  /*c660*/  FFMA R32, R34, R16.reuse, R31 ;  /* 0x0000001022207223 */ /* 0x080fe2000000001f */
[----:B------:R-:W-:Y:S02]  /*c670*/  HADD2.F32 R34, -RZ, R10.H0_H0 ;  /* 0x2000000aff227230 */ /* 0x000fe40000004100 */
[C---:B------:R-:W-:Y:S01]  /*c680*/  FFMA R31, R17.reuse, R35, R0 ;  /* 0x00000023111f7223 */ /* 0x040fe20000000000 */
[-C--:B------:R-:W-:Y:S01]  /*c690*/  FFMA R35, R36, R16.reuse, R33 ;  /* 0x0000001024237223 */ /* 0x080fe20000000021 */
[--C-:B------:R-:W-:Y:S02]  /*c6a0*/  HADD2.F32 R36, -RZ, R11.reuse.H0_H0 ;  /* 0x2000000bff247230 */ /* 0x100fe40000004100 */
[C-C-:B------:R-:W-:Y:S01]  /*c6b0*/  FFMA R33, R17.reuse, R37, R14.reuse ;  /* 0x0000002511217223 */ /* 0x140fe2000000000e */
[----:B------:R-:W-:Y:S01]  /*c6c0*/  FFMA R34, R34, R16, R31 ;  /* 0x0000001022227223 */ /* 0x000fe2000000001f */
[----:B------:R-:W-:Y:S01]  /*c6d0*/  FFMA R31, R17, R38, R14 ;  /* 0x00000026111f7223 */ /* 0x000fe2000000000e */
[----:B------:R-:W-:Y:S01]  /*c6e0*/  HADD2.F32 R38, -RZ, R11.H1_H1 ;  /* 0x3000000bff267230 */ /* 0x000fe20000004100 */
[----:B------:R-:W-:-:S02]  /*c6f0*/  F2FP.F16.F32.PACK_AB R25, R32, R27 ;  /* 0x0000001b2019723e */ /* 0x000fc400000000ff */
[----:B------:R-:W-:Y:S01]  /*c700*/  FFMA R31, R36, R16, R31 ;  /* 0x00000010241f7223 */ /* 0x000fe2000000001f */
[----:B------:R-:W-:Y:S01]  /*c710*/  F2FP.F16.F32.PACK_AB R26, R35, R34 ;  /* 0x00000022231a723e */ /* 0x000fe200000000ff */
[----:B------:R-:W-:-:S05]  /*c720*/  FFMA R36, R38, R16, R33 ;  /* 0x0000001026247223 */ /* 0x000fca0000000021 */
[----:B------:R-:W-:-:S05]  /*c730*/  F2FP.F16.F32.PACK_AB R27, R36, R31 ;  /* 0x0000001f241b723e */ /* 0x000fca00000000ff */
[----:B------:R1:W-:Y:S01]  /*c740*/  STSM.16.M88.4 [R158], R24 ;  /* 0x000000189e007844 */ /* 0x0003e20000000200 */
        /* <DEDUP_REMOVED lines=17> */
.L_x_93:
[----:B------:R-:W-:Y:S05]  /*c860*/  BSYNC B0 ;  /* 0x0000000000007941 */ /* 0x000fea0003800000 */
.L_x_92:
[----:B------:R-:W-:Y:S06]  /*c870*/  BAR.SYNC.DEFER_BLOCKING 0x1, 0x100 ;  /* 0x0044000000007b1d */ /* 0x000fec0000010000 */
[----:B------:R-:W-:Y:S04]  /*c880*/  BSSY B0, `(.L_x_94) ;  /* 0x000000a000007945 */ /* 0x000fe80003800000 */
[----:B------:R-:W-:Y:S05]  /*c890*/  @!P0 BRA `(.L_x_95) ;  /* 0x0000000000208947 */ /* 0x000fea0003800000 */
[----:B------:R-:W-:-:S06]  /*c8a0*/  UISETP.NE.AND UP0, UPT, UR48, 0x3, UPT ;  /* 0x000000033000788c */ /* 0x000fcc000bf05270 */
[----:B------:R-:W-:-:S13]  /*c8b0*/  PLOP3.LUT P3, PT, PT, PT, UP0, 0x80, 0x0 ;  /* 0x000000000000781c */ /* 0x000fda0003f6f008 */
[----:B------:R-:W-:Y:S05]  /*c8c0*/  @!P3 BRA `(.L_x_96) ;  /* 0x000000000004b947 */ /* 0x000fea0003800000 */
[----:B------:R-:W-:Y:S01]  /*c8d0*/  BPT.TRAP 0x1 ;  /* 0x000000040000795c */ /* 0x000fe20000300000 */
.L_x_96:
[----:B------:R-:W-:-:S04]  /*c8e0*/  ULEA UR4, UR8, UR50, 0x3 ;  /* 0x0000003208047291 */ /* 0x000fc8000f8e183f */
[----:B------:R-:W-:-:S04]  /*c8f0*/  UIADD3 UR4, UR4, 0x50, URZ ;  /* 0x0000005004047890 */ /* 0x000fc8000fffe03f */
[----:B------:R-:W-:-:S09]  /*c900*/  UPRMT UR4, UR49, 0x654, UR4 ;  /* 0x0000065431047896 */ /* 0x000fd20008000004 */
[----:B------:R-:W-:Y:S03]  /*c910*/  SYNCS.ARRIVE.TRANS64.RED.A1T0 RZ, [UR4], RZ ;  /* 0x000000ffffff79a7 */ /* 0x000fe60008100404 */
.L_x_95:
[----:B------:R-:W-:Y:S05]  /*c920*/  BSYNC B0 ;  /* 0x0000000000007941 */ /* 0x000fea0003800000 */
.L_x_94:
        /* <DEDUP_REMOVED lines=9> */
.L_x_99:
[C---:B-1----:R-:W-:Y:S01]  /*c9c0*/  LEA R20, R3.reuse, UR50, 0x3 ;  /* 0x0000003203147c11 */ /* 0x042fe2000f8e18ff */
[----:B------:R-:W-:Y:S01]  /*c9d0*/  @!P2 IMAD R23, R3, 0x2000, R19 ;  /* 0x000020000317a824 */ /* 0x000fe200078e0213 */
[----:B------:R-:W-:Y:S01]  /*c9e0*/  SHF.L.U32 R21, R13, 0x1f, RZ ;  /* 0x0000001f0d157819 */ /* 0x000fe200000006ff */
[----:B------:R-:W-:Y:S03]  /*c9f0*/  BSSY B1, `(.L_x_100) ;  /* 0x0000004000017945 */ /* 0x000fe60003800000 */
[----:B------:R-:W1:Y:S01]  /*ca00*/  SYNCS.PHASECHK.TRANS64.TRYWAIT P3, [R20+URZ+0x30], R21 ;  /* 0x00003015140075a7 */ /* 0x000e62000806017f */
[----:B------:R-:W-:Y:S01]  /*ca10*/  @!P2 LEA R22, R18, R23, 0x1 ;  /* 0x000000171216a211 */ /* 0x000fe200078e08ff */
[----:B-1----:R-:W-:Y:S06]  /*ca20*/  @!P3 BRA `(.L_x_101) ;  /* 0x0000009800acb947 */ /* 0x002fec0003800000 */
.L_x_360:
[----:B------:R-:W-:Y:S05]  /*ca30*/  BSYNC B1 ;  /* 0x0000000000017941 */ /* 0x000fea0003800000 */
.L_x_100:
[----:B------:R-:W-:Y:S05]  /*ca40*/  @!P2 WARPSYNC.ALL ;  /* 0x000000000000a948 */ /* 0x000fea0003800000 */
[----:B------:R2:W3:Y:S01]  /*ca50*/  @!P2 LDSM.16.M88.4 R4, [R23] ;  /* 0x000000001704a83b */ /* 0x0004e20000000200 */
[----:B------:R-:W-:-:S03]  /*ca60*/  IADD3 R3, R3, 0x1, RZ ;  /* 0x0000000103037810 */ /* 0x000fc60007ffe0ff */
[----:B------:R2:W4:Y:S01]  /*ca70*/  @!P2 LDSM.16.M88.4 R8, [R22] ;  /* 0x000000001608a83b */ /* 0x0005220000000200 */
[----:B------:R-:W-:-:S04]  /*ca80*/  ISETP.NE.AND P3, PT, R3, 0x4, PT ;  /* 0x000000040300780c */ /* 0x000fc80003f65270 */
[----:B-1----:R-:W-:Y:S02]  /*ca90*/  SEL R20, RZ, 0x1, P3 ;  /* 0x00000001ff147807 */ /* 0x002fe40001800000 */
[----:B------:R-:W-:Y:S02]  /*caa0*/  SEL R3, R3, RZ, P3 ;  /* 0x000000ff03037207 */ /* 0x000fe40001800000 */
[----:B--2---:R-:W-:-:S07]  /*cab0*/  LOP3.LUT R13, R13, R20, RZ, 0x3c, !PT ;  /* 0x000000140d0d7212 */ /* 0x004fce00078e3cff */
.L_x_98:
[----:B------:R-:W-:Y:S05]  /*cac0*/  BSYNC B0 ;  /* 0x0000000000007941 */ /* 0x000fea0003800000 */
.L_x_97:
[--C-:B-1-3--:R-:W-:Y:S02]  /*cad0*/  HADD2.F32 R20, -RZ, R4.reuse.H0_H0 ;  /* 0x20000004ff147230 */ /* 0x10afe40000004100 */
[C-C-:B------:R-:W-:Y:S01]  /*cae0*/  FFMA R21, R17.reuse, R56, R12.reuse ;  /* 0x0000003811157223 */ /* 0x140fe2000000000c */
[----:B------:R-:W-:Y:S02]  /*caf0*/  HADD2.F32 R22, -RZ, R4.H1_H1 ;  /* 0x30000004ff167230 */ /* 0x000fe40000004100 */
[C---:B------:R-:W-:Y:S01]  /*cb00*/  FFMA R23, R17.reuse, R57, R12 ;  /* 0x0000003911177223 */ /* 0x040fe2000000000c */
[--C-:B------:R-:W-:Y:S02]  /*cb10*/  HADD2.F32 R24, -RZ, R5.reuse.H0_H0 ;  /* 0x20000005ff187230 */ /* 0x100fe40000004100 */
[C-C-:B------:R-:W-:Y:S01]  /*cb20*/  FFMA R25, R17.reuse, R58, R2.reuse ;  /* 0x0000003a11197223 */ /* 0x140fe20000000002 */
[----:B------:R-:W-:Y:S02]  /*cb30*/  HADD2.F32 R26, -RZ, R5.H1_H1 ;  /* 0x30000005ff1a7230 */ /* 0x000fe40000004100 */
[----:B------:R-:W-:Y:S01]  /*cb40*/  FFMA R59, R17, R59, R2 ;  /* 0x0000003b113b7223 */ /* 0x000fe20000000002 */
[-C--:B------:R-:W-:Y:S01]  /*cb50*/  FFMA R20, R20, R16.reuse, R21 ;  /* 0x0000001014147223 */ /* 0x080fe20000000015 */
[-C--:B------:R-:W-:Y:S01]  /*cb60*/  FFMA R23, R22, R16.reuse, R23 ;  /* 0x0000001016177223 */ /* 0x080fe20000000017 */
[-C--:B------:R-:W-:Y:S01]  /*cb70*/  FFMA R21, R24, R16.reuse, R25 ;  /* 0x0000001018157223 */ /* 0x080fe20000000019 */
[----:B------:R-:W-:Y:S01]  /*cb80*/  FFMA R22, R26, R16, R59 ;  /* 0x000000101a167223 */ /* 0x000fe2000000003b */
[----:B------:R-:W-:-:S02]  /*cb90*/  HADD2.F32 R24, -RZ, R6.H0_H0 ;  /* 0x20000006ff187230 */ /* 0x000fc40000004100 */
        /* <DEDUP_REMOVED lines=11> */
[----:B----4-:R-:W-:-:S02]  /*cc50*/  HADD2.F32 R34, -RZ, R8.H1_H1 ;  /* 0x30000008ff227230 */ /* 0x010fc40000004100 */
[C---:B------:R-:W-:Y:S01]  /*cc60*/  FFMA R65, R17.reuse, R65, R12 ;  /* 0x0000004111417223 */ /* 0x040fe2000000000c */
[--C-:B------:R-:W-:Y:S02]  /*cc70*/  HADD2.F32 R36, -RZ, R9.reuse.H0_H0 ;  /* 0x20000009ff247230 */ /* 0x100fe40000004100 */
[C---:B------:R-:W-:Y:S01]  /*cc80*/  FFMA R33, R17.reuse, R66, R2 ;  /* 0x0000004211217223 */ /* 0x040fe20000000002 */
[----:B------:R-:W-:Y:S02]  /*cc90*/  HADD2.F32 R32, -RZ, R8.H0_H0 ;  /* 0x20000008ff207230 */ /* 0x000fe40000004100 */
[C---:B------:R-:W-:Y:S01]  /*cca0*/  FFMA R31, R17.reuse, R64, R12 ;  /* 0x00000040111f7223 */ /* 0x040fe2000000000c */
        /* <DEDUP_REMOVED lines=18> */
[----:B------:R-:W-:Y:S01]  /*cdd0*/  F2FP.F16.F32.PACK_AB R20, R23, R20 ;  /* 0x000000141714723e */ /* 0x000fe200000000ff */
[----:B------:R-:W-:Y:S05]  /*cde0*/  WARPSYNC.ALL ;  /* 0x0000000000007948 */ /* 0x000fea0003800000 */
[----:B------:R-:W-:Y:S01]  /*cdf0*/  F2FP.F16.F32.PACK_AB R21, R22, R21 ;  /* 0x000000151615723e */ /* 0x000fe200000000ff */
[----:B------:R-:W-:Y:S01]  /*ce00*/  BSSY B0, `(.L_x_102) ;  /* 0x000001a000007945 */ /* 0x000fe20003800000 */
[----:B------:R-:W-:-:S02]  /*ce10*/  F2FP.F16.F32.PACK_AB R22, R25, R24 ;  /* 0x000000181916723e */ /* 0x000fc400000000ff */
[----:B------:R-:W-:Y:S02]  /*ce20*/  F2FP.F16.F32.PACK_AB R23, R27, R26 ;  /* 0x0000001a1b17723e */ /* 0x000fe400000000ff */
[----:B------:R-:W-:Y:S02]  /*ce30*/  F2FP.F16.F32.PACK_AB R24, R65, R32 ;  /* 0x000000204118723e */ /* 0x000fe400000000ff */
[----:B------:R-:W-:Y:S01]  /*ce40*/  F2FP.F16.F32.PACK_AB R25, R67, R34 ;  /* 0x000000224319723e */ /* 0x000fe200000000ff */
[----:B------:R1:W-:Y:S01]  /*ce50*/  STSM.16.M88.4 [R15+0x2200], R20 ;  /* 0x002200140f007844 */ /* 0x0003e20000000200 */
[----:B------:R-:W-:Y:S02]  /*ce60*/  F2FP.F16.F32.PACK_AB R26, R36, R31 ;  /* 0x0000001f241a723e */ /* 0x000fe400000000ff */
        /* <DEDUP_REMOVED lines=19> */
.L_x_103:
[----:B------:R-:W-:Y:S05]  /*cfa0*/  BSYNC B0 ;  /* 0x0000000000007941 */ /* 0x000fea0003800000 */
.L_x_102:
[----:B------:R-:W-:Y:S06]  /*cfb0*/  BAR.SYNC.DEFER_BLOCKING 0x1, 0x100 ;  /* 0x0044000000007b1d */ /* 0x000fec0000010000 */
[----:B------:R-:W-:Y:S04]  /*cfc0*/  BSSY B0, `(.L_x_104) ;  /* 0x000000a000007945 */ /* 0x000fe80003800000 */
[----:B------:R-:W-:Y:S05]  /*cfd0*/  @!P0 BRA `(.L_x_105) ;  /* 0x0000000000208947 */ /* 0x000fea0003800000 */
[----:B------:R-:W-:-:S06]  /*cfe0*/  UISETP.NE.AND UP0, UPT, UR48, 0x3, UPT ;  /* 0x000000033000788c */ /* 0x000fcc000bf05270 */
[----:B------:R-:W-:-:S13]  /*cff0*/  PLOP3.LUT P3, PT, PT, PT, UP0, 0x80, 0x0 ;  /* 0x000000000000781c */ /* 0x000fda0003f6f008 */
[----:B------:R-:W-:Y:S05]  /*d000*/  @!P3 BRA `(.L_x_106) ;  /* 0x000000000004b947 */ /* 0x000fea0003800000 */
[----:B------:R-:W-:Y:S01]  /*d010*/  BPT.TRAP 0x1 ;  /* 0x000000040000795c */ /* 0x000fe20000300000 */
.L_x_106:
[----:B------:R-:W-:-:S04]  /*d020*/  ULEA UR4, UR8, UR50, 0x3 ;  /* 0x0000003208047291 */ /* 0x000fc8000f8e183f */
[----:B------:R-:W-:-:S04]  /*d030*/  UIADD3 UR4, UR4, 0x50, URZ ;  /* 0x0000005004047890 */ /* 0x000fc8000fffe03f */
[----:B------:R-:W-:-:S09]  /*d040*/  UPRMT UR4, UR49, 0x654, UR4 ;  /* 0x0000065431047896 */ /* 0x000fd20008000004 */
[----:B------:R-:W-:Y:S03]  /*d050*/  SYNCS.ARRIVE.TRANS64.RED.A1T0 RZ, [UR4], RZ ;  /* 0x000000ffffff79a7 */ /* 0x000fe60008100404 */
.L_x_105:
[----:B------:R-:W-:Y:S05]  /*d060*/  BSYNC B0 ;  /* 0x0000000000007941 */ /* 0x000fea0003800000 */
.L_x_104:
        /* <DEDUP_REMOVED lines=9> */
.L_x_109:
[C---:B-1----:R-:W-:Y:S01]  /*d100*/  LEA R20, R3.reuse, UR50, 0x3 ;  /* 0x0000003203147c11 */ /* 0x042fe2000f8e18ff */
[----:B------:R-:W-:Y:S01]  /*d110*/  @!P2 IMAD R23, R3, 0x2000, R19 ;  /* 0x000020000317a824 */ /* 0x000fe200078e0213 */
[----:B------:R-:W-:Y:S01]  /*d120*/  SHF.L.U32 R21, R13, 0x1f, RZ ;  /* 0x0000001f0d157819 */ /* 0x000fe200000006ff */
[----:B------:R-:W-:Y:S03]  /*d130*/  BSSY B1, `(.L_x_110) ;  /* 0x0000004000017945 */ /* 0x000fe60003800000 */
[----:B------:R-:W1:Y:S01]  /*d140*/  SYNCS.PHASECHK.TRANS64.TRYWAIT P3, [R20+URZ+0x30], R21 ;  /* 0x00003015140075a7 */ /* 0x000e62000806017f */
[----:B------:R-:W-:Y:S01]  /*d150*/  @!P2 LEA R22, R18, R23, 0x1 ;  /* 0x000000171216a211 */ /* 0x000fe200078e08ff */
[----:B-1----:R-:W-:Y:S06]  /*d160*/  @!P3 BRA `(.L_x_111) ;  /* 0x0000009000f0b947 */ /* 0x002fec0003800000 */
.L_x_361:
[----:B------:R-:W-:Y:S05]  /*d170*/  BSYNC B1 ;  /* 0x0000000000017941 */ /* 0x000fea0003800000 */
.L_x_110:
        /* <DEDUP_REMOVED lines=8> */
.L_x_108:
[----:B------:R-:W-:Y:S05]  /*d200*/  BSYNC B0 ;  /* 0x0000000000007941 */ /* 0x000fea0003800000 */
.L_x_107:
[----:B-1----:R-:W2:Y:S04]  /*d210*/  LDL.LU R21, [R1+0xc0] ;  /* 0x0000c00001157983 */ /* 0x002ea80000300800 */
[----:B------:R-:W5:Y:S04]  /*d220*/  LDL.LU R22, [R1+0xc4] ;  /* 0x0000c40001167983 */ /* 0x000f680000300800 */
[----:B------:R-:W4:Y:S04]  /*d230*/  LDL.LU R20, [R1+0xc8] ;  /* 0x0000c80001147983 */ /* 0x000f280000300800 */
        /* <DEDUP_REMOVED lines=12> */
[----:B------:R-:W4:Y:S01]  /*d300*/  LDL.LU R43, [R1+0xfc] ;  /* 0x0000fc00012b7983 */ /* 0x000f220000300800 */
[--C-:B---3--:R-:W-:Y:S01]  /*d310*/  HADD2.F32 R24, -RZ, R5.reuse.H0_H0 ;  /* 0x20000005ff187230 */ /* 0x108fe20000004100 */
[----:B------:R-:W-:Y:S05]  /*d320*/  WARPSYNC.ALL ;  /* 0x0000000000007948 */ /* 0x000fea0003800000 */
[----:B------:R-:W-:Y:S01]  /*d330*/  HADD2.F32 R26, -RZ, R5.H1_H1 ;  /* 0x30000005ff1a7230 */ /* 0x000fe20000004100 */
[----:B------:R-:W-:Y:S01]  /*d340*/  BSSY B0, `(.L_x_112) ;  /* 0x000004a000007945 */ /* 0x000fe20003800000 */
[C-C-:B--2---:R-:W-:Y:S01]  /*d350*/  FFMA R21, R17.reuse, R21, R0.reuse ;  /* 0x0000001511157223 */ /* 0x144fe20000000000 */
[----:B-----5:R-:W-:Y:S01]  /*d360*/  FFMA R23, R17, R22, R0 ;  /* 0x0000001611177223 */ /* 0x020fe20000000000 */
[----:B------:R-:W-:-:S02]  /*d370*/  HADD2.F32 R22, -RZ, R4.H1_H1 ;  /* 0x30000004ff167230 */ /* 0x000fc40000004100 */
[C-C-:B----4-:R-:W-:Y:S01]  /*d380*/  FFMA R25, R17.reuse, R20, R14.reuse ;  /* 0x0000001411197223 */ /* 0x150fe2000000000e */
[----:B------:R-:W-:Y:S02]  /*d390*/  HADD2.F32 R20, -RZ, R4.H0_H0 ;  /* 0x20000004ff147230 */ /* 0x000fe40000004100 */
[-C--:B------:R-:W-:Y:S01]  /*d3a0*/  FFMA R31, R22, R16.reuse, R23 ;  /* 0x00000010161f7223 */ /* 0x080fe20000000017 */
[----:B------:R-:W-:Y:S01]  /*d3b0*/  FFMA R27, R17, R27, R14 ;  /* 0x0000001b111b7223 */ /* 0x000fe2000000000e */
[-C--:B------:R-:W-:Y:S01]  /*d3c0*/  FFMA R22, R24, R16.reuse, R25 ;  /* 0x0000001018167223 */ /* 0x080fe20000000019 */
[-C--:B------:R-:W-:Y:S01]  /*d3d0*/  FFMA R20, R20, R16.reuse, R21 ;  /* 0x0000001014147223 */ /* 0x080fe20000000015 */
[--C-:B------:R-:W-:Y:S02]  /*d3e0*/  HADD2.F32 R24, -RZ, R6.reuse.H0_H0 ;  /* 0x20000006ff187230 */ /* 0x100fe40000004100 */
[----:B------:R-:W-:Y:S01]  /*d3f0*/  FFMA R33, R26, R16, R27 ;  /* 0x000000101a217223 */ /* 0x000fe2000000001b */
[----:B------:R-:W-:-:S02]  /*d400*/  HADD2.F32 R26, -RZ, R6.H1_H1 ;  /* 0x30000006ff1a7230 */ /* 0x000fc40000004100 */
[--C-:B------:R-:W-:Y:S01]  /*d410*/  FFMA R21, R17, R37, R0.reuse ;  /* 0x0000002511157223 */ /* 0x100fe20000000000 */
[----:B------:R-:W-:Y:S01]  /*d420*/  F2FP.F16.F32.PACK_AB R20, R31, R20 ;  /* 0x000000141f14723e */ /* 0x000fe200000000ff */
[C---:B------:R-:W-:Y:S01]  /*d430*/  FFMA R23, R17.reuse, R34, R0 ;  /* 0x0000002211177223 */ /* 0x040fe20000000000 */
[--C-:B------:R-:W-:Y:S02]  /*d440*/  HADD2.F32 R34, -RZ, R7.reuse.H1_H1 ;  /* 0x30000007ff227230 */ /* 0x100fe40000004100 */
[----:B------:R-:W-:Y:S01]  /*d450*/  FFMA R24, R24, R16, R21 ;  /* 0x0000001018187223 */ /* 0x000fe20000000015 */
[C-C-:B------:R-:W-:Y:S01]  /*d460*/  FFMA R25, R17.reuse, R32, R14.reuse ;  /* 0x0000002011197223 */ /* 0x140fe2000000000e */
[----:B------:R-:W-:Y:S02]  /*d470*/  HADD2.F32 R32, -RZ, R7.H0_H0 ;  /* 0x20000007ff207230 */ /* 0x000fe40000004100 */
[----:B------:R-:W-:Y:S01]  /*d480*/  FFMA R27, R17, R35, R14 ;  /* 0x00000023111b7223 */ /* 0x000fe2000000000e */
[----:B------:R-:W-:-:S02]  /*d490*/  FFMA R35, R26, R16, R23 ;  /* 0x000000101a237223 */ /* 0x000fc40000000017 */
[-C--:B------:R-:W-:Y:S01]  /*d4a0*/  FFMA R26, R32, R16.reuse, R25 ;  /* 0x00000010201a7223 */ /* 0x080fe20000000019 */
[--C-:B------:R-:W-:Y:S02]  /*d4b0*/  HADD2.F32 R32, -RZ, R8.reuse.H0_H0 ;  /* 0x20000008ff207230 */ /* 0x100fe40000004100 */
[----:B------:R-:W-:Y:S01]  /*d4c0*/  FFMA R37, R34, R16, R27 ;  /* 0x0000001022257223 */ /* 0x000fe2000000001b */
[----:B------:R-:W-:Y:S02]  /*d4d0*/  HADD2.F32 R34, -RZ, R8.H1_H1 ;  /* 0x30000008ff227230 */ /* 0x000fe40000004100 */
[C-C-:B------:R-:W-:Y:S01]  /*d4e0*/  FFMA R21, R17.reuse, R41, R0.reuse ;  /* 0x0000002911157223 */ /* 0x140fe20000000000 */
[C---:B------:R-:W-:Y:S01]  /*d4f0*/  FFMA R23, R17.reuse, R38, R0 ;  /* 0x0000002611177223 */ /* 0x040fe20000000000 */
[--C-:B------:R-:W-:Y:S02]  /*d500*/  HADD2.F32 R38, -RZ, R9.reuse.H1_H1 ;  /* 0x30000009ff267230 */ /* 0x100fe40000004100 */
[----:B------:R-:W-:Y:S01]  /*d510*/  FFMA R32, R32, R16, R21 ;  /* 0x0000001020207223 */ /* 0x000fe20000000015 */
[----:B------:R-:W-:Y:S01]  /*d520*/  FFMA R25, R17, R36, R14 ;  /* 0x0000002411197223 */ /* 0x000fe2000000000e */
[----:B------:R-:W-:-:S02]  /*d530*/  HADD2.F32 R36, -RZ, R9.H0_H0 ;  /* 0x20000009ff247230 */ /* 0x000fc40000004100 */
[C---:B------:R-:W-:Y:S01]  /*d540*/  FFMA R27, R17.reuse, R39, R14 ;  /* 0x00000027111b7223 */ /* 0x040fe2000000000e */
[-C--:B------:R-:W-:Y:S02]  /*d550*/  FFMA R39, R34, R16.reuse, R23 ;  /* 0x0000001022277223 */ /* 0x080fe40000000017 */
[-C--:B------:R-:W-:Y:S01]  /*d560*/  FFMA R34, R36, R16.reuse, R25 ;  /* 0x0000001024227223 */ /* 0x080fe20000000019 */
[--C-:B------:R-:W-:Y:S02]  /*d570*/  HADD2.F32 R36, -RZ, R10.reuse.H0_H0 ;  /* 0x2000000aff247230 */ /* 0x100fe40000004100 */
[----:B------:R-:W-:Y:S01]  /*d580*/  FFMA R41, R38, R16, R27 ;  /* 0x0000001026297223 */ /* 0x000fe2000000001b */
[----:B------:R-:W-:Y:S02]  /*d590*/  HADD2.F32 R38, -RZ, R10.H1_H1 ;  /* 0x3000000aff267230 */ /* 0x000fe40000004100 */
[C-C-:B------:R-:W-:Y:S01]  /*d5a0*/  FFMA R21, R17.reuse, R44, R0.reuse ;  /* 0x0000002c11157223 */ /* 0x140fe20000000000 */
[----:B------:R-:W-:Y:S01]  /*d5b0*/  FFMA R23, R17, R42, R0 ;  /* 0x0000002a11177223 */ /* 0x000fe20000000000 */
[----:B------:R-:W-:-:S02]  /*d5c0*/  HADD2.F32 R42, -RZ, R11.H1_H1 ;  /* 0x3000000bff2a7230 */ /* 0x000fc40000004100 */
[----:B------:R-:W-:Y:S01]  /*d5d0*/  FFMA R36, R36, R16, R21 ;  /* 0x0000001024247223 */ /* 0x000fe20000000015 */
[----:B------:R-:W-:Y:S01]  /*d5e0*/  F2FP.F16.F32.PACK_AB R21, R33, R22 ;  /* 0x000000162115723e */ /* 0x000fe200000000ff */
[--C-:B------:R-:W-:Y:S01]  /*d5f0*/  FFMA R25, R17, R40, R14.reuse ;  /* 0x0000002811197223 */ /* 0x100fe2000000000e */
[----:B------:R-:W-:Y:S01]  /*d600*/  HADD2.F32 R40, -RZ, R11.H0_H0 ;  /* 0x2000000bff287230 */ /* 0x000fe20000004100 */
[----:B------:R-:W-:Y:S01]  /*d610*/  F2FP.F16.F32.PACK_AB R22, R35, R24 ;  /* 0x000000182316723e */ /* 0x000fe200000000ff */
[----:B------:R-:W-:Y:S01]  /*d620*/  FFMA R27, R17, R43, R14 ;  /* 0x0000002b111b7223 */ /* 0x000fe2000000000e */
[-C--:B------:R-:W-:Y:S02]  /*d630*/  FFMA R43, R38, R16.reuse, R23 ;  /* 0x00000010262b7223 */ /* 0x080fe40000000017 */
[----:B------:R-:W-:Y:S01]  /*d640*/  FFMA R38, R40, R16, R25 ;  /* 0x0000001028267223 */ /* 0x000fe20000000019 */
[----:B------:R-:W-:Y:S01]  /*d650*/  F2FP.F16.F32.PACK_AB R23, R37, R26 ;  /* 0x0000001a2517723e */ /* 0x000fe200000000ff */
[----:B------:R-:W-:Y:S01]  /*d660*/  FFMA R27, R42, R16, R27 ;  /* 0x000000102a1b7223 */ /* 0x000fe2000000001b */
[----:B------:R-:W-:-:S02]  /*d670*/  F2FP.F16.F32.PACK_AB R24, R39, R32 ;  /* 0x000000202718723e */ /* 0x000fc400000000ff */
        /* <DEDUP_REMOVED lines=22> */
.L_x_113:
[----:B------:R-:W-:Y:S05]  /*d7e0*/  BSYNC B0 ;  /* 0x0000000000007941 */ /* 0x000fea0003800000 */
.L_x_112:
[----:B------:R-:W-:Y:S06]  /*d7f0*/  BAR.SYNC.DEFER_BLOCKING 0x1, 0x100 ;  /* 0x0044000000007b1d */ /* 0x000fec0000010000 */
[----:B------:R-:W-:Y:S04]  /*d800*/  BSSY B0, `(.L_x_114) ;  /* 0x000000a000007945 */ /* 0x000fe80003800000 */
[----:B------:R-:W-:Y:S05]  /*d810*/  @!P0 BRA `(.L_x_115) ;  /* 0x0000000000208947 */ /* 0x000fea0003800000 */
[----:B------:R-:W-:-:S06]  /*d820*/  UISETP.NE.AND UP0, UPT, UR48, 0x3, UPT ;  /* 0x000000033000788c */ /* 0x000fcc000bf05270 */
[----:B------:R-:W-:-:S13]  /*d830*/  PLOP3.LUT P3, PT, PT, PT, UP0, 0x80, 0x0 ;  /* 0x000000000000781c */ /* 0x000fda0003f6f008 */
[----:B------:R-:W-:Y:S05]  /*d840*/  @!P3 BRA `(.L_x_116) ;  /* 0x000000000004b947 */ /* 0x000fea0003800000 */
[----:B------:R-:W-:Y:S01]  /*d850*/  BPT.TRAP 0x1 ;  /* 0x000000040000795c */ /* 0x000fe20000300000 */
.L_x_116:
[----:B------:R-:W-:-:S04]  /*d860*/  ULEA UR4, UR8, UR50, 0x3 ;  /* 0x0000003208047291 */ /* 0x000fc8000f8e183f */
[----:B------:R-:W-:-:S04]  /*d870*/  UIADD3 UR4, UR4, 0x50, URZ ;  /* 0x0000005004047890 */ /* 0x000fc8000fffe03f */
[----:B------:R-:W-:-:S09]  /*d880*/  UPRMT UR4, UR49, 0x654, UR4 ;  /* 0x0000065431047896 */ /* 0x000fd20008000004 */
[----:B------:R-:W-:Y:S03]  /*d890*/  SYNCS.ARRIVE.TRANS64.RED.A1T0 RZ, [UR4], RZ ;  /* 0x000000ffffff79a7 */ /* 0x000fe60008100404 */
.L_x_115:
[----:B------:R-:W-:Y:S05]  /*d8a0*/  BSYNC B0 ;  /* 0x0000000000007941 */ /* 0x000fea0003800000 */
.L_x_114:
        /* <DEDUP_REMOVED lines=9> */
.L_x_119:
[C---:B-1----:R-:W-:Y:S01]  /*d940*/  LEA R20, R3.reuse, UR50, 0x3 ;  /* 0x0000003203147c11 */ /* 0x042fe2000f8e18ff */
[----:B------:R-:W-:Y:S01]  /*d950*/  @!P2 IMAD R23, R3, 0x2000, R19 ;  /* 0x000020000317a824 */ /* 0x000fe200078e0213 */
[----:B------:R-:W-:Y:S01]  /*d960*/  SHF.L.U32 R21, R13, 0x1f, RZ ;  /* 0x0000001f0d157819 */ /* 0x000fe200000006ff */
[----:B------:R-:W-:Y:S03]  /*d970*/  BSSY B1, `(.L_x_120) ;  /* 0x0000004000017945 */ /* 0x000fe60003800000 */
[----:B------:R-:W1:Y:S01]  /*d980*/  SYNCS.PHASECHK.TRANS64.TRYWAIT P3, [R20+URZ+0x30], R21 ;  /* 0x00003015140075a7 */ /* 0x000e62000806017f */
[----:B------:R-:W-:Y:S01]  /*d990*/  @!P2 LEA R22, R18, R23, 0x1 ;  /* 0x000000171216a211 */ /* 0x000fe200078e08ff */
[----:B-1----:R-:W-:Y:S06]  /*d9a0*/  @!P3 BRA `(.L_x_121) ;  /* 0x0000008800f4b947 */ /* 0x002fec0003800000 */
.L_x_362:
[----:B------:R-:W-:Y:S05]  /*d9b0*/  BSYNC B1 ;  /* 0x0000000000017941 */ /* 0x000fea0003800000 */
.L_x_120:
        /* <DEDUP_REMOVED lines=8> */
.L_x_118:
[----:B------:R-:W-:Y:S05]  /*da40*/  BSYNC B0 ;  /* 0x0000000000007941 */ /* 0x000fea0003800000 */
.L_x_117:
[--C-:B-1-3--:R-:W-:Y:S02]  /*da50*/  HADD2.F32 R22, -RZ, R4.reuse.H1_H1 ;  /* 0x30000004ff167230 */ /* 0x10afe40000004100 */
[C---:B------:R-:W-:Y:S01]  /*da60*/  FFMA R73, R17.reuse, R73, R12 ;  /* 0x0000004911497223 */ /* 0x040fe2000000000c */
[--C-:B------:R-:W-:Y:S02]  /*da70*/  HADD2.F32 R26, -RZ, R5.reuse.H1_H1 ;  /* 0x30000005ff1a7230 */ /* 0x100fe40000004100 */
[C-C-:B------:R-:W-:Y:S01]  /*da80*/  FFMA R75, R17.reuse, R75, R2.reuse ;  /* 0x0000004b114b7223 */ /* 0x140fe20000000002 */
[----:B------:R-:W-:Y:S02]  /*da90*/  HADD2.F32 R24, -RZ, R5.H0_H0 ;  /* 0x20000005ff187230 */ /* 0x000fe40000004100 */
[C---:B------:R-:W-:Y:S01]  /*daa0*/  FFMA R23, R17.reuse, R74, R2 ;  /* 0x0000004a11177223 */ /* 0x040fe20000000002 */
[----:B------:R-:W-:Y:S02]  /*dab0*/  HADD2.F32 R20, -RZ, R4.H0_H0 ;  /* 0x20000004ff147230 */ /* 0x000fe40000004100 */
[----:B------:R-:W-:Y:S01]  /*dac0*/  FFMA R21, R17, R72, R12 ;  /* 0x0000004811157223 */ /* 0x000fe2000000000c */
[-C--:B------:R-:W-:Y:S01]  /*dad0*/  FFMA R73, R22, R16.reuse, R73 ;  /* 0x0000001016497223 */ /* 0x080fe20000000049 */
[-C--:B------:R-:W-:Y:S01]  /*dae0*/  FFMA R75, R26, R16.reuse, R75 ;  /* 0x000000101a4b7223 */ /* 0x080fe2000000004b */
[----:B------:R-:W-:Y:S01]  /*daf0*/  FFMA R22, R24, R16, R23 ;  /* 0x0000001018167223 */ /* 0x000fe20000000017 */
[----:B------:R-:W-:-:S02]  /*db00*/  HADD2.F32 R26, -RZ, R6.H1_H1 ;  /* 0x30000006ff1a7230 */ /* 0x000fc40000004100 */
[----:B------:R-:W-:Y:S01]  /*db10*/  FFMA R20, R20, R16, R21 ;  /* 0x0000001014147223 */ /* 0x000fe20000000015 */
[--C-:B------:R-:W-:Y:S02]  /*db20*/  HADD2.F32 R32, -RZ, R7.reuse.H0_H0 ;  /* 0x20000007ff207230 */ /* 0x100fe40000004100 */
[C---:B------:R-:W-:Y:S01]  /*db30*/  FFMA R77, R17.reuse, R77, R12 ;  /* 0x0000004d114d7223 */ /* 0x040fe2000000000c */
        /* <DEDUP_REMOVED lines=9> */
[----:B----4-:R-:W-:-:S02]  /*dbd0*/  HADD2.F32 R32, -RZ, R8.H0_H0 ;  /* 0x20000008ff207230 */ /* 0x010fc40000004100 */
        /* <DEDUP_REMOVED lines=52> */
.L_x_123:
[----:B------:R-:W-:Y:S05]  /*df20*/  BSYNC B0 ;  /* 0x0000000000007941 */ /* 0x000fea0003800000 */
.L_x_122:
[----:B------:R-:W-:Y:S06]  /*df30*/  BAR.SYNC.DEFER_BLOCKING 0x1, 0x100 ;  /* 0x0044000000007b1d */ /* 0x000fec0000010000 */
[----:B------:R-:W-:Y:S04]  /*df40*/  BSSY B0, `(.L_x_124) ;  /* 0x000000a000007945 */ /* 0x000fe80003800000 */
[----:B------:R-:W-:Y:S05]  /*df50*/  @!P0 BRA `(.L_x_125) ;  /* 0x0000000000208947 */ /* 0x000fea0003800000 */
[----:B------:R-:W-:-:S06]  /*df60*/  UISETP.NE.AND UP0, UPT, UR48, 0x3, UPT ;  /* 0x000000033000788c */ /* 0x000fcc000bf05270 */
[----:B------:R-:W-:-:S13]  /*df70*/  PLOP3.LUT P3, PT, PT, PT, UP0, 0x80, 0x0 ;  /* 0x000000000000781c */ /* 0x000fda0003f6f008 */
[----:B------:R-:W-:Y:S05]  /*df80*/  @!P3 BRA `(.L_x_126) ;  /* 0x000000000004b947 */ /* 0x000fea0003800000 */
[----:B------:R-:W-:Y:S01]  /*df90*/  BPT.TRAP 0x1 ;  /* 0x000000040000795c */ /* 0x000fe20000300000 */
.L_x_126:
[----:B------:R-:W-:-:S04]  /*dfa0*/  ULEA UR4, UR8, UR50, 0x3 ;  /* 0x0000003208047291 */ /* 0x000fc8000f8e183f */
[----:B------:R-:W-:-:S04]  /*dfb0*/  UIADD3 UR4, UR4, 0x50, URZ ;  /* 0x0000005004047890 */ /* 0x000fc8000fffe03f */
[----:B------:R-:W-:-:S09]  /*dfc0*/  UPRMT UR4, UR49, 0x654, UR4 ;  /* 0x0000065431047896 */ /* 0x000fd20008000004 */
[----:B------:R-:W-:Y:S03]  /*dfd0*/  SYNCS.ARRIVE.TRANS64.RED.A1T0 RZ, [UR4], RZ ;  /* 0x000000ffffff79a7 */ /* 0x000fe60008100404 */
.L_x_125:
[----:B------:R-:W-:Y:S05]  /*dfe0*/  BSYNC B0 ;  /* 0x0000000000007941 */ /* 0x000fea0003800000 */
.L_x_124:
        /* <DEDUP_REMOVED lines=9> */
.L_x_129:
[C---:B-1----:R-:W-:Y:S01]  /*e080*/  LEA R20, R3.reuse, UR50, 0x3 ;  /* 0x0000003203147c11 */ /* 0x042fe2000f8e18ff */
[----:B------:R-:W-:Y:S01]  /*e090*/  @!P2 IMAD R23, R3, 0x2000, R19 ;  /* 0x000020000317a824 */ /* 0x000fe200078e0213 */
[----:B------:R-:W-:Y:S01]  /*e0a0*/  SHF.L.U32 R21, R13, 0x1f, RZ ;  /* 0x0000001f0d157819 */ /* 0x000fe200000006ff */
[----:B------:R-:W-:Y:S03]  /*e0b0*/  BSSY B1, `(.L_x_130) ;  /* 0x0000004000017945 */ /* 0x000fe60003800000 */
[----:B------:R-:W1:Y:S01]  /*e0c0*/  SYNCS.PHASECHK.TRANS64.TRYWAIT P3, [R20+URZ+0x30], R21 ;  /* 0x00003015140075a7 */ /* 0x000e62000806017f */
[----:B------:R-:W-:Y:S01]  /*e0d0*/  @!P2 LEA R22, R18, R23, 0x1 ;  /* 0x000000171216a211 */ /* 0x000fe200078e08ff */
[----:B-1----:R-:W-:Y:S06]  /*e0e0*/  @!P3 BRA `(.L_x_131) ;  /* 0x000000840038b947 */ /* 0x002fec0003800000 */
.L_x_363:
[----:B------:R-:W-:Y:S05]  /*e0f0*/  BSYNC B1 ;  /* 0x0000000000017941 */ /* 0x000fea0003800000 */
.L_x_130:
        /* <DEDUP_REMOVED lines=8> */
.L_x_128:
[----:B------:R-:W-:Y:S05]  /*e180*/  BSYNC B0 ;  /* 0x0000000000007941 */ /* 0x000fea0003800000 */
.L_x_127:
        /* <DEDUP_REMOVED lines=93> */
.L_x_133:
[----:B------:R-:W-:Y:S05]  /*e760*/  BSYNC B0 ;  /* 0x0000000000007941 */ /* 0x000fea0003800000 */
.L_x_132:
[----:B------:R-:W-:Y:S06]  /*e770*/  BAR.SYNC.DEFER_BLOCKING 0x1, 0x100 ;  /* 0x0044000000007b1d */ /* 0x000fec0000010000 */
[----:B------:R-:W-:Y:S04]  /*e780*/  BSSY B0, `(.L_x_134) ;  /* 0x000000a000007945 */ /* 0x000fe80003800000 */
[----:B------:R-:W-:Y:S05]  /*e790*/  @!P0 BRA `(.L_x_135) ;  /* 0x0000000000208947 */ /* 0x000fea0003800000 */
[----:B------:R-:W-:-:S06]  /*e7a0*/  UISETP.NE.AND UP0, UPT, UR48, 0x3, UPT ;  /* 0x000000033000788c */ /* 0x000fcc000bf05270 */
[----:B------:R-:W-:-:S13]  /*e7b0*/  PLOP3.LUT P3, PT, PT, PT, UP0, 0x80, 0x0 ;  /* 0x000000000000781c */ /* 0x000fda0003f6f008 */
[----:B------:R-:W-:Y:S05]  /*e7c0*/  @!P3 BRA `(.L_x_136) ;  /* 0x000000000004b947 */ /* 0x000fea0003800000 */
[----:B------:R-:W-:Y:S01]  /*e7d0*/  BPT.TRAP 0x1 ;  /* 0x000000040000795c */ /* 0x000fe20000300000 */
.L_x_136:
[----:B------:R-:W-:-:S04]  /*e7e0*/  ULEA UR4, UR8, UR50, 0x3 ;  /* 0x0000003208047291 */ /* 0x000fc8000f8e183f */
[----:B------:R-:W-:-:S04]  /*e7f0*/  UIADD3 UR4, UR4, 0x50, URZ ;  /* 0x0000005004047890 */ /* 0x000fc8000fffe03f */
[----:B------:R-:W-:-:S09]  /*e800*/  UPRMT UR4, UR49, 0x654, UR4 ;  /* 0x0000065431047896 */ /* 0x000fd20008000004 */
[----:B------:R-:W-:Y:S03]  /*e810*/  SYNCS.ARRIVE.TRANS64.RED.A1T0 RZ, [UR4], RZ ;  /* 0x000000ffffff79a7 */ /* 0x000fe60008100404 */
.L_x_135:
[----:B------:R-:W-:Y:S05]  /*e820*/  BSYNC B0 ;  /* 0x0000000000007941 */ /* 0x000fea0003800000 */
.L_x_134:
        /* <DEDUP_REMOVED lines=9> */
.L_x_139:
[C---:B-1----:R-:W-:Y:S01]  /*e8c0*/  LEA R20, R3.reuse, UR50, 0x3 ;  /* 0x0000003203147c11 */ /* 0x042fe2000f8e18ff */
[----:B------:R-:W-:Y:S01]  /*e8d0*/  @!P2 IMAD R23, R3, 0x2000, R19 ;  /* 0x000020000317a824 */ /* 0x000fe200078e0213 */
[----:B------:R-:W-:Y:S01]  /*e8e0*/  SHF.L.U32 R21, R13, 0x1f, RZ ;  /* 0x0000001f0d157819 */ /* 0x000fe200000006ff */
[----:B------:R-:W-:Y:S03]  /*e8f0*/  BSSY B1, `(.L_x_140) ;  /* 0x0000004000017945 */ /* 0x000fe60003800000 */
[----:B------:R-:W1:Y:S01]  /*e900*/  SYNCS.PHASECHK.TRANS64.TRYWAIT P3, [R20+URZ+0x30], R21 ;  /* 0x00003015140075a7 */ /* 0x000e62000806017f */
[----:B------:R-:W-:Y:S01]  /*e910*/  @!P2 LEA R22, R18, R23, 0x1 ;  /* 0x000000171216a211 */ /* 0x000fe200078e08ff */
[----:B-1----:R-:W-:Y:S06]  /*e920*/  @!P3 BRA `(.L_x_141) ;  /* 0x0000007c003cb947 */ /* 0x002fec0003800000 */
.L_x_364:
[----:B------:R-:W-:Y:S05]  /*e930*/  BSYNC B1 ;  /* 0x0000000000017941 */ /* 0x000fea0003800000 */
.L_x_140:
        /* <DEDUP_REMOVED lines=8> */
.L_x_138:
[----:B------:R-:W-:Y:S05]  /*e9c0*/  BSYNC B0 ;  /* 0x0000000000007941 */ /* 0x000fea0003800000 */
.L_x_137:
        /* <DEDUP_REMOVED lines=77> */
.L_x_143:
[----:B------:R-:W-:Y:S05]  /*eea0*/  BSYNC B0 ;  /* 0x0000000000007941 */ /* 0x000fea0003800000 */
.L_x_142:
[----:B------:R-:W-:Y:S06]  /*eeb0*/  BAR.SYNC.DEFER_BLOCKING 0x1, 0x100 ;  /* 0x0044000000007b1d */ /* 0x000fec0000010000 */
[----:B------:R-:W-:Y:S04]  /*eec0*/  BSSY B0, `(.L_x_144) ;  /* 0x000000a000007945 */ /* 0x000fe80003800000 */
[----:B------:R-:W-:Y:S05]  /*eed0*/  @!P0 BRA `(.L_x_145) ;  /* 0x0000000000208947 */ /* 0x000fea0003800000 */
[----:B------:R-:W-:-:S06]  /*eee0*/  UISETP.NE.AND UP0, UPT, UR48, 0x3, UPT ;  /* 0x000000033000788c */ /* 0x000fcc000bf05270 */
[----:B------:R-:W-:-:S13]  /*eef0*/  PLOP3.LUT P3, PT, PT, PT, UP0, 0x80, 0x0 ;  /* 0x000000000000781c */ /* 0x000fda0003f6f008 */
[----:B------:R-:W-:Y:S05]  /*ef00*/  @!P3 BRA `(.L_x_146) ;  /* 0x000000000004b947 */ /* 0x000fea0003800000 */
[----:B------:R-:W-:Y:S01]  /*ef10*/  BPT.TRAP 0x1 ;  /* 0x000000040000795c */ /* 0x000fe20000300000 */
.L_x_146:
[----:B------:R-:W-:-:S04]  /*ef20*/  ULEA UR4, UR8, UR50, 0x3 ;  /* 0x0000003208047291 */ /* 0x000fc8000f8e183f */
[----:B------:R-:W-:-:S04]  /*ef30*/  UIADD3 UR4, UR4, 0x50, URZ ;  /* 0x0000005004047890 */ /* 0x000fc8000fffe03f */
[----:B------:R-:W-:-:S09]  /*ef40*/  UPRMT UR4, UR49, 0x654, UR4 ;  /* 0x0000065431047896 */ /* 0x000fd20008000004 */
[----:B------:R-:W-:Y:S03]  /*ef50*/  SYNCS.ARRIVE.TRANS64.RED.A1T0 RZ, [UR4], RZ ;  /* 0x000000ffffff79a7 */ /* 0x000fe60008100404 */
.L_x_145:
[----:B------:R-:W-:Y:S05]  /*ef60*/  BSYNC B0 ;  /* 0x0000000000007941 */ /* 0x000fea0003800000 */
.L_x_144:
        /* <DEDUP_REMOVED lines=9> */
.L_x_149:
[C---:B-1----:R-:W-:Y:S01]  /*f000*/  LEA R20, R3.reuse, UR50, 0x3 ;  /* 0x0000003203147c11 */ /* 0x042fe2000f8e18ff */
[----:B------:R-:W-:Y:S01]  /*f010*/  @!P2 IMAD R23, R3, 0x2000, R19 ;  /* 0x000020000317a824 */ /* 0x000fe200078e0213 */
[----:B------:R-:W-:Y:S01]  /*f020*/  SHF.L.U32 R21, R13, 0x1f, RZ ;  /* 0x0000001f0d157819 */ /* 0x000fe200000006ff */
[----:B------:R-:W-:Y:S03]  /*f030*/  BSSY B1, `(.L_x_150) ;  /* 0x0000004000017945 */ /* 0x000fe60003800000 */
[----:B------:R-:W1:Y:S01]  /*f040*/  SYNCS.PHASECHK.TRANS64.TRYWAIT P3, [R20+URZ+0x30], R21 ;  /* 0x00003015140075a7 */ /* 0x000e62000806017f */
[----:B------:R-:W-:Y:S01]  /*f050*/  @!P2 LEA R22, R18, R23, 0x1 ;  /* 0x000000171216a211 */ /* 0x000fe200078e08ff */
[----:B-1----:R-:W-:Y:S06]  /*f060*/  @!P3 BRA `(.L_x_151) ;  /* 0x000000740080b947 */ /* 0x002fec0003800000 */
.L_x_365:
[----:B------:R-:W-:Y:S05]  /*f070*/  BSYNC B1 ;  /* 0x0000000000017941 */ /* 0x000fea0003800000 */
.L_x_150:
        /* <DEDUP_REMOVED lines=8> */
.L_x_148:
[----:B------:R-:W-:Y:S05]  /*f100*/  BSYNC B0 ;  /* 0x0000000000007941 */ /* 0x000fea0003800000 */
.L_x_147:
        /* <DEDUP_REMOVED lines=57> */
[--C-:B------:R-:W-:Y:S01]  /*f4a0*/  FFMA R21, R17, R44, R0.reuse ;  /* 0x0000002c11157223 */ /* 0x100fe20000000000 */
[----:B------:R-:W-:Y:S01]  /*f4b0*/  F2FP.F16.F32.PACK_AB R32, R39, R32 ;  /* 0x000000202720723e */ /* 0x000fe200000000ff */
        /* <DEDUP_REMOVED lines=34> */
.L_x_153:
[----:B------:R-:W-:Y:S05]  /*f6e0*/  BSYNC B0 ;  /* 0x0000000000007941 */ /* 0x000fea0003800000 */
.L_x_152:
[----:B------:R-:W-:Y:S06]  /*f6f0*/  BAR.SYNC.DEFER_BLOCKING 0x1, 0x100 ;  /* 0x0044000000007b1d */ /* 0x000fec0000010000 */
[----:B------:R-:W-:Y:S04]  /*f700*/  BSSY B0, `(.L_x_154) ;  /* 0x000000a000007945 */ /* 0x000fe80003800000 */
[----:B------:R-:W-:Y:S05]  /*f710*/  @!P0 BRA `(.L_x_155) ;  /* 0x0000000000208947 */ /* 0x000fea0003800000 */
[----:B------:R-:W-:-:S06]  /*f720*/  UISETP.NE.AND UP0, UPT, UR48, 0x3, UPT ;  /* 0x000000033000788c */ /* 0x000fcc000bf05270 */
[----:B------:R-:W-:-:S13]  /*f730*/  PLOP3.LUT P3, PT, PT, PT, UP0, 0x80, 0x0 ;  /* 0x000000000000781c */ /* 0x000fda0003f6f008 */
[----:B------:R-:W-:Y:S05]  /*f740*/  @!P3 BRA `(.L_x_156) ;  /* 0x000000000004b947 */ /* 0x000fea0003800000 */
[----:B------:R-:W-:Y:S01]  /*f750*/  BPT.TRAP 0x1 ;  /* 0x000000040000795c */ /* 0x000fe20000300000 */
.L_x_156:
[----:B------:R-:W-:-:S04]  /*f760*/  ULEA UR4, UR8, UR50, 0x3 ;  /* 0x0000003208047291 */ /* 0x000fc8000f8e183f */
[----:B------:R-:W-:-:S04]  /*f770*/  UIADD3 UR4, UR4, 0x50, URZ ;  /* 0x0000005004047890 */ /* 0x000fc8000fffe03f */
[----:B------:R-:W-:-:S09]  /*f780*/  UPRMT UR4, UR49, 0x654, UR4 ;  /* 0x0000065431047896 */ /* 0x000fd20008000004 */
[----:B------:R-:W-:Y:S03]  /*f790*/  SYNCS.ARRIVE.TRANS64.RED.A1T0 RZ, [UR4], RZ ;  /* 0x000000ffffff79a7 */ /* 0x000fe60008100404 */
.L_x_155:
[----:B------:R-:W-:Y:S05]  /*f7a0*/  BSYNC B0 ;  /* 0x0000000000007941 */ /* 0x000fea0003800000 */
.L_x_154:
        /* <DEDUP_REMOVED lines=9> */
.L_x_159:
[C---:B-1----:R-:W-:Y:S01]  /*f840*/  LEA R20, R3.reuse, UR50, 0x3 ;  /* 0x0000003203147c11 */ /* 0x042fe2000f8e18ff */
[----:B------:R-:W-:Y:S01]  /*f850*/  @!P2 IMAD R23, R3, 0x2000, R19 ;  /* 0x000020000317a824 */ /* 0x000fe200078e0213 */
[----:B------:R-:W-:Y:S01]  /*f860*/  SHF.L.U32 R21, R13, 0x1f, RZ ;  /* 0x0000001f0d157819 */ /* 0x000fe200000006ff */
[----:B------:R-:W-:Y:S03]  /*f870*/  BSSY B1, `(.L_x_160) ;  /* 0x0000004000017945 */ /* 0x000fe60003800000 */
[----:B------:R-:W1:Y:S01]  /*f880*/  SYNCS.PHASECHK.TRANS64.TRYWAIT P3, [R20+URZ+0x30], R21 ;  /* 0x00003015140075a7 */ /* 0x000e62000806017f */
[----:B------:R-:W-:Y:S01]  /*f890*/  @!P2 LEA R22, R18, R23, 0x1 ;  /* 0x000000171216a211 */ /* 0x000fe200078e08ff */
[----:B-1----:R-:W-:Y:S06]  /*f8a0*/  @!P3 BRA `(.L_x_161) ;  /* 0x0000006c0084b947 */ /* 0x002fec0003800000 */
.L_x_366:
[----:B------:R-:W-:Y:S05]  /*f8b0*/  BSYNC B1 ;  /* 0x0000000000017941 */ /* 0x000fea0003800000 */
.L_x_160:
        /* <DEDUP_REMOVED lines=8> */
.L_x_158:
[----:B------:R-:W-:Y:S05]  /*f940*/  BSYNC B0 ;  /* 0x0000000000007941 */ /* 0x000fea0003800000 */
.L_x_157:
        /* <DEDUP_REMOVED lines=77> */
.L_x_163:
[----:B------:R-:W-:Y:S05]  /*fe20*/  BSYNC B0 ;  /* 0x0000000000007941 */ /* 0x000fea0003800000 */
.L_x_162:
[----:B------:R-:W-:Y:S06]  /*fe30*/  BAR.SYNC.DEFER_BLOCKING 0x1, 0x100 ;  /* 0x0044000000007b1d */ /* 0x000fec0000010000 */
[----:B------:R-:W-:Y:S04]  /*fe40*/  BSSY B0, `(.L_x_164) ;  /* 0x000000a000007945 */ /* 0x000fe80003800000 */
[----:B------:R-:W-:Y:S05]  /*fe50*/  @!P0 BRA `(.L_x_165) ;  /* 0x0000000000208947 */ /* 0x000fea0003800000 */
[----:B------:R-:W-:-:S06]  /*fe60*/  UISETP.NE.AND UP0, UPT, UR48, 0x3, UPT ;  /* 0x000000033000788c */ /* 0x000fcc000bf05270 */
[----:B------:R-:W-:-:S13]  /*fe70*/  PLOP3.LUT P3, PT, PT, PT, UP0, 0x80, 0x0 ;  /* 0x000000000000781c */ /* 0x000fda0003f6f008 */
[----:B------:R-:W-:Y:S05]  /*fe80*/  @!P3 BRA `(.L_x_166) ;  /* 0x000000000004b947 */ /* 0x000fea0003800000 */
[----:B------:R-:W-:Y:S01]  /*fe90*/  BPT.TRAP 0x1 ;  /* 0x000000040000795c */ /* 0x000fe20000300000 */
.L_x_166:
[----:B------:R-:W-:-:S04]  /*fea0*/  ULEA UR4, UR8, UR50, 0x3 ;  /* 0x0000003208047291 */ /* 0x000fc8000f8e183f */
[----:B------:R-:W-:-:S04]  /*feb0*/  UIADD3 UR4, UR4, 0x50, URZ ;  /* 0x0000005004047890 */ /* 0x000fc8000fffe03f */
[----:B------:R-:W-:-:S09]  /*fec0*/  UPRMT UR4, UR49, 0x654, UR4 ;  /* 0x0000065431047896 */ /* 0x000fd20008000004 */
[----:B------:R-:W-:Y:S03]  /*fed0*/  SYNCS.ARRIVE.TRANS64.RED.A1T0 RZ, [UR4], RZ ;  /* 0x000000ffffff79a7 */ /* 0x000fe60008100404 */
.L_x_165:
[----:B------:R-:W-:Y:S05]  /*fee0*/  BSYNC B0 ;  /* 0x0000000000007941 */ /* 0x000fea0003800000 */
.L_x_164:
        /* <DEDUP_REMOVED lines=9> */
.L_x_169:
[C---:B-1----:R-:W-:Y:S01]  /*ff80*/  LEA R20, R3.reuse, UR50, 0x3 ;  /* 0x0000003203147c11 */ /* 0x042fe2000f8e18ff */
[----:B------:R-:W-:Y:S01]  /*ff90*/  @!P2 IMAD R23, R3, 0x2000, R19 ;  /* 0x000020000317a824 */ /* 0x000fe200078e0213 */
[----:B------:R-:W-:Y:S01]  /*ffa0*/  SHF.L.U32 R21, R13, 0x1f, RZ ;  /* 0x0000001f0d157819 */ /* 0x000fe200000006ff */
[----:B------:R-:W-:Y:S03]  /*ffb0*/  BSSY B1, `(.L_x_170) ;  /* 0x0000004000017945 */ /* 0x000fe60003800000 */
[----:B------:R-:W1:Y:S01]  /*ffc0*/  SYNCS.PHASECHK.TRANS64.TRYWAIT P3, [R20+URZ+0x30], R21 ;  /* 0x00003015140075a7 */ /* 0x000e62000806017f */
[----:B------:R-:W-:Y:S01]  /*ffd0*/  @!P2 LEA R22, R18, R23, 0x1 ;  /* 0x000000171216a211 */ /* 0x000fe200078e08ff */
[----:B-1----:R-:W-:Y:S06]  /*ffe0*/  @!P3 BRA `(.L_x_171) ;  /* 0x0000006400c8b947 */ /* 0x002fec0003800000 */
.L_x_367:
[----:B------:R-:W-:Y:S05]  /*fff0*/  BSYNC B1 ;  /* 0x0000000000017941 */ /* 0x000fea0003800000 */
.L_x_170:
        /* <DEDUP_REMOVED lines=8> */
.L_x_168:
[----:B------:R-:W-:Y:S05]  /*10080*/  BSYNC B0 ;  /* 0x0000000000007941 */ /* 0x000fea0003800000 */
.L_x_167:
        /* <DEDUP_REMOVED lines=32> */
[C-C-:B------:R-:W-:Y:S01]  /*10290*/  FFMA R21, R17.reuse, R37, R0.reuse ;  /* 0x0000002511157223 */ /* 0x140fe20000000000 */
[----:B------:R-:W-:Y:S01]  /*102a0*/  FFMA R23, R17, R34, R0 ;  /* 0x0000002211177223 */ /* 0x000fe20000000000 */
[--C-:B------:R-:W-:Y:S02]  /*102b0*/  HADD2.F32 R34, -RZ, R7.reuse.H1_H1 ;  /* 0x30000007ff227230 */ /* 0x100fe40000004100 */
[----:B------:R-:W-:Y:S01]  /*102c0*/  FFMA R24, R24, R16, R21 ;  /* 0x0000001018187223 */ /* 0x000fe20000000015 */
[----:B------:R-:W-:Y:S01]  /*102d0*/  F2FP.F16.F32.PACK_AB R45, R33, R22 ;  /* 0x00000016212d723e */ /* 0x000fe200000000ff */
        /* <DEDUP_REMOVED lines=8> */
[--C-:B------:R-:W-:Y:S01]  /*10360*/  FFMA R21, R17, R41, R0.reuse ;  /* 0x0000002911157223 */ /* 0x100fe20000000000 */
[----:B------:R-:W-:Y:S01]  /*10370*/  F2FP.F16.F32.PACK_AB R46, R35, R24 ;  /* 0x00000018232e723e */ /* 0x000fe200000000ff */
[----:B------:R-:W-:Y:S01]  /*10380*/  FFMA R23, R17, R38, R0 ;  /* 0x0000002611177223 */ /* 0x000fe20000000000 */
[--C-:B------:R-:W-:Y:S02]  /*10390*/  HADD2.F32 R38, -RZ, R9.reuse.H1_H1 ;  /* 0x30000009ff267230 */ /* 0x100fe40000004100 */
[----:B------:R-:W-:Y:S01]  /*103a0*/  FFMA R32, R32, R16, R21 ;  /* 0x0000001020207223 */ /* 0x000fe20000000015 */
[----:B------:R-:W-:Y:S01]  /*103b0*/  F2FP.F16.F32.PACK_AB R47, R37, R26 ;  /* 0x0000001a252f723e */ /* 0x000fe200000000ff */
[----:B------:R-:W-:Y:S01]  /*103c0*/  FFMA R25, R17, R36, R14 ;  /* 0x0000002411197223 */ /* 0x000fe2000000000e */
[----:B------:R-:W-:-:S02]  /*103d0*/  HADD2.F32 R36, -RZ, R9.H0_H0 ;  /* 0x20000009ff247230 */ /* 0x000fc40000004100 */
[C---:B------:R-:W-:Y:S01]  /*103e0*/  FFMA R27, R17.reuse, R39, R14 ;  /* 0x00000027111b7223 */ /* 0x040fe2000000000e */
[-C--:B------:R-:W-:Y:S02]  /*103f0*/  FFMA R39, R34, R16.reuse, R23 ;  /* 0x0000001022277223 */ /* 0x080fe40000000017 */
[-C--:B------:R-:W-:Y:S01]  /*10400*/  FFMA R34, R36, R16.reuse, R25 ;  /* 0x0000001024227223 */ /* 0x080fe20000000019 */
[--C-:B------:R-:W-:Y:S02]  /*10410*/  HADD2.F32 R36, -RZ, R10.reuse.H0_H0 ;  /* 0x2000000aff247230 */ /* 0x100fe40000004100 */
[----:B------:R-:W-:Y:S01]  /*10420*/  FFMA R41, R38, R16, R27 ;  /* 0x0000001026297223 */ /* 0x000fe2000000001b */
[--C-:B------:R-:W-:Y:S01]  /*10430*/  FFMA R21, R17, R44, R0.reuse ;  /* 0x0000002c11157223 */ /* 0x100fe20000000000 */
[----:B------:R-:W-:Y:S01]  /*10440*/  HADD2.F32 R38, -RZ, R10.H1_H1 ;  /* 0x3000000aff267230 */ /* 0x000fe20000004100 */
[----:B------:R-:W-:Y:S01]  /*10450*/  F2FP.F16.F32.PACK_AB R44, R31, R20 ;  /* 0x000000141f2c723e */ /* 0x000fe200000000ff */
[----:B------:R-:W-:Y:S01]  /*10460*/  FFMA R23, R17, R42, R0 ;  /* 0x0000002a11177223 */ /* 0x000fe20000000000 */
[----:B------:R-:W-:-:S02]  /*10470*/  HADD2.F32 R42, -RZ, R11.H1_H1 ;  /* 0x3000000bff2a7230 */ /* 0x000fc40000004100 */
[----:B------:R-:W-:Y:S01]  /*10480*/  FFMA R21, R36, R16, R21 ;  /* 0x0000001024157223 */ /* 0x000fe20000000015 */
[----:B------:R-:W-:Y:S01]  /*10490*/  F2FP.F16.F32.PACK_AB R33, R41, R34 ;  /* 0x000000222921723e */ /* 0x000fe200000000ff */
[--C-:B------:R-:W-:Y:S01]  /*104a0*/  FFMA R25, R17, R40, R14.reuse ;  /* 0x0000002811197223 */ /* 0x100fe2000000000e */
[----:B------:R-:W-:Y:S02]  /*104b0*/  HADD2.F32 R40, -RZ, R11.H0_H0 ;  /* 0x2000000bff287230 */ /* 0x000fe40000004100 */
[----:B------:R-:W-:Y:S01]  /*104c0*/  FFMA R36, R38, R16, R23 ;  /* 0x0000001026247223 */ /* 0x000fe20000000017 */
[----:B------:R-:W-:Y:S01]  /*104d0*/  F2FP.F16.F32.PACK_AB R32, R39, R32 ;  /* 0x000000202720723e */ /* 0x000fe200000000ff */
[----:B------:R-:W-:Y:S01]  /*104e0*/  FFMA R27, R17, R43, R14 ;  /* 0x0000002b111b7223 */ /* 0x000fe2000000000e */
[----:B------:R1:W-:Y:S01]  /*104f0*/  STSM.16.M88.4 [R15+0x200], R44 ;  /* 0x0002002c0f007844 */ /* 0x0003e20000000200 */
[-C--:B------:R-:W-:Y:S01]  /*10500*/  FFMA R25, R40, R16.reuse, R25 ;  /* 0x0000001028197223 */ /* 0x080fe20000000019 */
        /* <DEDUP_REMOVED lines=21> */
.L_x_173:
[----:B------:R-:W-:Y:S05]  /*10660*/  BSYNC B0 ;  /* 0x0000000000007941 */ /* 0x000fea0003800000 */
.L_x_172:
[----:B------:R-:W-:Y:S06]  /*10670*/  BAR.SYNC.DEFER_BLOCKING 0x1, 0x100 ;  /* 0x0044000000007b1d */ /* 0x000fec0000010000 */
[----:B------:R-:W-:Y:S04]  /*10680*/  BSSY B0, `(.L_x_174) ;  /* 0x000000a000007945 */ /* 0x000fe80003800000 */
[----:B------:R-:W-:Y:S05]  /*10690*/  @!P0 BRA `(.L_x_175) ;  /* 0x0000000000208947 */ /* 0x000fea0003800000 */
[----:B------:R-:W-:-:S06]  /*106a0*/  UISETP.NE.AND UP0, UPT, UR48, 0x3, UPT ;  /* 0x000000033000788c */ /* 0x000fcc000bf05270 */
[----:B------:R-:W-:-:S13]  /*106b0*/  PLOP3.LUT P3, PT, PT, PT, UP0, 0x80, 0x0 ;  /* 0x000000000000781c */ /* 0x000fda0003f6f008 */
[----:B------:R-:W-:Y:S05]  /*106c0*/  @!P3 BRA `(.L_x_176) ;  /* 0x000000000004b947 */ /* 0x000fea0003800000 */
[----:B------:R-:W-:Y:S01]  /*106d0*/  BPT.TRAP 0x1 ;  /* 0x000000040000795c */ /* 0x000fe20000300000 */
.L_x_176:
[----:B------:R-:W-:-:S04]  /*106e0*/  ULEA UR4, UR8, UR50, 0x3 ;  /* 0x0000003208047291 */ /* 0x000fc8000f8e183f */
[----:B------:R-:W-:-:S04]  /*106f0*/  UIADD3 UR4, UR4, 0x50, URZ ;  /* 0x0000005004047890 */ /* 0x000fc8000fffe03f */
[----:B------:R-:W-:-:S09]  /*10700*/  UPRMT UR4, UR49, 0x654, UR4 ;  /* 0x0000065431047896 */ /* 0x000fd20008000004 */
[----:B------:R-:W-:Y:S03]  /*10710*/  SYNCS.ARRIVE.TRANS64.RED.A1T0 RZ, [UR4], RZ ;  /* 0x000000ffffff79a7 */ /* 0x000fe60008100404 */
.L_x_175:
[----:B------:R-:W-:Y:S05]  /*10720*/  BSYNC B0 ;  /* 0x0000000000007941 */ /* 0x000fea0003800000 */
.L_x_174:
        /* <DEDUP_REMOVED lines=9> */
.L_x_179:
[C---:B------:R-:W-:Y:S01]  /*107c0*/  LEA R20, R3.reuse, UR50, 0x3 ;  /* 0x0000003203147c11 */ /* 0x040fe2000f8e18ff */
[----:B------:R-:W-:Y:S01]  /*107d0*/  @!P2 IMAD R23, R3, 0x2000, R19 ;  /* 0x000020000317a824 */ /* 0x000fe200078e0213 */
[----:B------:R-:W-:Y:S01]  /*107e0*/  SHF.L.U32 R21, R13, 0x1f, RZ ;  /* 0x0000001f0d157819 */ /* 0x000fe200000006ff */
[----:B------:R-:W-:Y:S03]  /*107f0*/  BSSY B1, `(.L_x_180) ;  /* 0x0000004000017945 */ /* 0x000fe60003800000 */
[----:B------:R-:W2:Y:S01]  /*10800*/  SYNCS.PHASECHK.TRANS64.TRYWAIT P3, [R20+URZ+0x30], R21 ;  /* 0x00003015140075a7 */ /* 0x000ea2000806017f */
[----:B------:R-:W-:Y:S01]  /*10810*/  @!P2 LEA R22, R18, R23, 0x1 ;  /* 0x000000171216a211 */ /* 0x000fe200078e08ff */
[----:B--2---:R-:W-:Y:S06]  /*10820*/  @!P3 BRA `(.L_x_181) ;  /* 0x0000005c00ccb947 */ /* 0x004fec0003800000 */
.L_x_368:
[----:B------:R-:W-:Y:S05]  /*10830*/  BSYNC B1 ;  /* 0x0000000000017941 */ /* 0x000fea0003800000 */
.L_x_180:
[----:B------:R-:W-:Y:S05]  /*10840*/  @!P2 WARPSYNC.ALL ;  /* 0x000000000000a948 */ /* 0x000fea0003800000 */
[----:B------:R3:W4:Y:S01]  /*10850*/  @!P2 LDSM.16.M88.4 R4, [R23] ;  /* 0x000000001704a83b */ /* 0x0007220000000200 */
[----:B------:R-:W-:-:S03]  /*10860*/  IADD3 R3, R3, 0x1, RZ ;  /* 0x0000000103037810 */ /* 0x000fc60007ffe0ff */
[----:B------:R3:W1:Y:S01]  /*10870*/  @!P2 LDSM.16.M88.4 R8, [R22] ;  /* 0x000000001608a83b */ /* 0x0006620000000200 */
[----:B------:R-:W-:-:S04]  /*10880*/  ISETP.NE.AND P3, PT, R3, 0x4, PT ;  /* 0x000000040300780c */ /* 0x000fc80003f65270 */
[----:B--2---:R-:W-:Y:S02]  /*10890*/  SEL R20, RZ, 0x1, P3 ;  /* 0x00000001ff147807 */ /* 0x004fe40001800000 */
[----:B------:R-:W-:Y:S02]  /*108a0*/  SEL R3, R3, RZ, P3 ;  /* 0x000000ff03037207 */ /* 0x000fe40001800000 */
[----:B---3--:R-:W-:-:S07]  /*108b0*/  LOP3.LUT R13, R13, R20, RZ, 0x3c, !PT ;  /* 0x000000140d0d7212 */ /* 0x008fce00078e3cff */
.L_x_178:
[----:B------:R-:W-:Y:S05]  /*108c0*/  BSYNC B0 ;  /* 0x0000000000007941 */ /* 0x000fea0003800000 */
.L_x_177:
[--C-:B----4-:R-:W-:Y:S02]  /*108d0*/  HADD2.F32 R22, -RZ, R4.reuse.H1_H1 ;  /* 0x30000004ff167230 */ /* 0x110fe40000004100 */
        /* <DEDUP_REMOVED lines=12> */
[--C-:B-1----:R-:W-:Y:S02]  /*109a0*/  HADD2.F32 R32, -RZ, R7.reuse.H0_H0 ;  /* 0x20000007ff207230 */ /* 0x102fe40000004100 */
        /* <DEDUP_REMOVED lines=63> */
.L_x_183:
[----:B------:R-:W-:Y:S05]  /*10da0*/  BSYNC B0 ;  /* 0x0000000000007941 */ /* 0x000fea0003800000 */
.L_x_182:
[----:B------:R-:W-:Y:S06]  /*10db0*/  BAR.SYNC.DEFER_BLOCKING 0x1, 0x100 ;  /* 0x0044000000007b1d */ /* 0x000fec0000010000 */
[----:B------:R-:W-:Y:S04]  /*10dc0*/  BSSY B0, `(.L_x_184) ;  /* 0x000000a000007945 */ /* 0x000fe80003800000 */
[----:B------:R-:W-:Y:S05]  /*10dd0*/  @!P0 BRA `(.L_x_185) ;  /* 0x0000000000208947 */ /* 0x000fea0003800000 */
[----:B------:R-:W-:-:S06]  /*10de0*/  UISETP.NE.AND UP0, UPT, UR48, 0x3, UPT ;  /* 0x000000033000788c */ /* 0x000fcc000bf05270 */
[----:B------:R-:W-:-:S13]  /*10df0*/  PLOP3.LUT P3, PT, PT, PT, UP0, 0x80, 0x0 ;  /* 0x000000000000781c */ /* 0x000fda0003f6f008 */
[----:B------:R-:W-:Y:S05]  /*10e00*/  @!P3 BRA `(.L_x_186) ;  /* 0x000000000004b947 */ /* 0x000fea0003800000 */
[----:B------:R-:W-:Y:S01]  /*10e10*/  BPT.TRAP 0x1 ;  /* 0x000000040000795c */ /* 0x000fe20000300000 */
.L_x_186:
[----:B------:R-:W-:-:S04]  /*10e20*/  ULEA UR4, UR8, UR50, 0x3 ;  /* 0x0000003208047291 */ /* 0x000fc8000f8e183f */
[----:B------:R-:W-:-:S04]  /*10e30*/  UIADD3 UR4, UR4, 0x50, URZ ;  /* 0x0000005004047890 */ /* 0x000fc8000fffe03f */
[----:B------:R-:W-:-:S09]  /*10e40*/  UPRMT UR4, UR49, 0x654, UR4 ;  /* 0x0000065431047896 */ /* 0x000fd20008000004 */
[----:B------:R-:W-:Y:S03]  /*10e50*/  SYNCS.ARRIVE.TRANS64.RED.A1T0 RZ, [UR4], RZ ;  /* 0x000000ffffff79a7 */ /* 0x000fe60008100404 */
.L_x_185:
[----:B------:R-:W-:Y:S05]  /*10e60*/  BSYNC B0 ;  /* 0x0000000000007941 */ /* 0x000fea0003800000 */
.L_x_184:
        /* <DEDUP_REMOVED lines=9> */
.L_x_189:
[C---:B------:R-:W-:Y:S01]  /*10f00*/  LEA R20, R3.reuse, UR50, 0x3 ;  /* 0x0000003203147c11 */ /* 0x040fe2000f8e18ff */
[----:B------:R-:W-:Y:S01]  /*10f10*/  @!P2 IMAD R23, R3, 0x2000, R19 ;  /* 0x000020000317a824 */ /* 0x000fe200078e0213 */
[----:B------:R-:W-:Y:S01]  /*10f20*/  SHF.L.U32 R21, R13, 0x1f, RZ ;  /* 0x0000001f0d157819 */ /* 0x000fe200000006ff */
[----:B------:R-:W-:Y:S03]  /*10f30*/  BSSY B1, `(.L_x_190) ;  /* 0x0000004000017945 */ /* 0x000fe60003800000 */
[----:B------:R-:W2:Y:S01]  /*10f40*/  SYNCS.PHASECHK.TRANS64.TRYWAIT P3, [R20+URZ+0x30], R21 ;  /* 0x00003015140075a7 */ /* 0x000ea2000806017f */
[----:B------:R-:W-:Y:S01]  /*10f50*/  @!P2 LEA R22, R18, R23, 0x1 ;  /* 0x000000171216a211 */ /* 0x000fe200078e08ff */
[----:B--2---:R-:W-:Y:S06]  /*10f60*/  @!P3 BRA `(.L_x_191) ;  /* 0x000000580010b947 */ /* 0x004fec0003800000 */
.L_x_369:
[----:B------:R-:W-:Y:S05]  /*10f70*/  BSYNC B1 ;  /* 0x0000000000017941 */ /* 0x000fea0003800000 */
.L_x_190:
        /* <DEDUP_REMOVED lines=8> */
.L_x_188:
[----:B------:R-:W-:Y:S05]  /*11000*/  BSYNC B0 ;  /* 0x0000000000007941 */ /* 0x000fea0003800000 */
.L_x_187:
[----:B------:R-:W2:Y:S04]  /*11010*/  LDL.LU R21, [R1+0x1c0] ;  /* 0x0001c00001157983 */ /* 0x000ea80000300800 */
[----:B------:R-:W3:Y:S04]  /*11020*/  LDL.LU R23, [R1+0x1c4] ;  /* 0x0001c40001177983 */ /* 0x000ee80000300800 */
[----:B------:R-:W5:Y:S04]  /*11030*/  LDL.LU R31, [R1+0x1d0] ;  /* 0x0001d000011f7983 */ /* 0x000f680000300800 */
[----:B-1----:R-:W4:Y:S04]  /*11040*/  LDL.LU R33, [R1+0x1d4] ;  /* 0x0001d40001217983 */ /* 0x002f280000300800 */
        /* <DEDUP_REMOVED lines=12> */
[----:B------:R-:W-:Y:S05]  /*11110*/  WARPSYNC.ALL ;  /* 0x0000000000007948 */ /* 0x000fea0003800000 */
[----:B------:R-:W-:Y:S01]  /*11120*/  BSSY B0, `(.L_x_192) ;  /* 0x000004c000007945 */ /* 0x000fe20003800000 */
[C-C-:B--2---:R-:W-:Y:S01]  /*11130*/  FFMA R21, R17.reuse, R21, R0.reuse ;  /* 0x0000001511157223 */ /* 0x144fe20000000000 */
[C-C-:B---3--:R-:W-:Y:S01]  /*11140*/  FFMA R23, R17.reuse, R23, R0.reuse ;  /* 0x0000001711177223 */ /* 0x148fe20000000000 */
[C-C-:B-----5:R-:W-:Y:S01]  /*11150*/  FFMA R31, R17.reuse, R31, R0.reuse ;  /* 0x0000001f111f7223 */ /* 0x160fe20000000000 */
[C-C-:B----4-:R-:W-:Y:S01]  /*11160*/  FFMA R33, R17.reuse, R33, R0.reuse ;  /* 0x0000002111217223 */ /* 0x150fe20000000000 */
[C-C-:B------:R-:W-:Y:S01]  /*11170*/  FFMA R39, R17.reuse, R37, R0.reuse ;  /* 0x0000002511277223 */ /* 0x140fe20000000000 */
[----:B------:R-:W-:Y:S01]  /*11180*/  FFMA R41, R17, R36, R0 ;  /* 0x0000002411297223 */ /* 0x000fe20000000000 */
[----:B------:R-:W-:-:S02]  /*11190*/  HADD2.F32 R36, -RZ, R11.H1_H1 ;  /* 0x3000000bff247230 */ /* 0x000fc40000004100 */
[C-C-:B------:R-:W-:Y:S01]  /*111a0*/  FFMA R47, R17.reuse, R35, R0.reuse ;  /* 0x00000023112f7223 */ /* 0x140fe20000000000 */
[C---:B------:R-:W-:Y:S01]  /*111b0*/  FFMA R49, R17.reuse, R34, R0 ;  /* 0x0000002211317223 */ /* 0x040fe20000000000 */
[--C-:B------:R-:W-:Y:S02]  /*111c0*/  HADD2.F32 R0, -RZ, R4.reuse.H0_H0 ;  /* 0x20000004ff007230 */ /* 0x100fe40000004100 */
[----:B------:R-:W-:Y:S02]  /*111d0*/  HADD2.F32 R34, -RZ, R11.H0_H0 ;  /* 0x2000000bff227230 */ /* 0x000fe40000004100 */
[C-C-:B------:R-:W-:Y:S01]  /*111e0*/  FFMA R25, R17.reuse, R25, R14.reuse ;  /* 0x0000001911197223 */ /* 0x140fe2000000000e */
[----:B------:R-:W-:Y:S01]  /*111f0*/  FFMA R21, R0, R16, R21 ;  /* 0x0000001000157223 */ /* 0x000fe20000000015 */
[----:B------:R-:W-:Y:S02]  /*11200*/  HADD2.F32 R0, -RZ, R4.H1_H1 ;  /* 0x30000004ff007230 */ /* 0x000fe40000004100 */
[C-C-:B------:R-:W-:Y:S01]  /*11210*/  FFMA R27, R17.reuse, R27, R14.reuse ;  /* 0x0000001b111b7223 */ /* 0x140fe2000000000e */
[----:B------:R-:W-:Y:S01]  /*11220*/  FFMA R35, R17, R32, R14 ;  /* 0x0000002011237223 */ /* 0x000fe2000000000e */
[----:B------:R-:W-:-:S02]  /*11230*/  HADD2.F32 R32, -RZ, R9.H0_H0 ;  /* 0x20000009ff207230 */ /* 0x000fc40000004100 */
[----:B------:R-:W-:Y:S01]  /*11240*/  FFMA R0, R0, R16, R23 ;  /* 0x0000001000007223 */ /* 0x000fe20000000017 */
[----:B------:R-:W-:Y:S01]  /*11250*/  FFMA R37, R17, R30, R14 ;  /* 0x0000001e11257223 */ /* 0x000fe2000000000e */
[----:B------:R-:W-:-:S03]  /*11260*/  HADD2.F32 R30, -RZ, R8.H1_H1 ;  /* 0x30000008ff1e7230 */ /* 0x000fc60000004100 */
[----:B------:R-:W-:Y:S01]  /*11270*/  F2FP.F16.F32.PACK_AB R52, R0, R21 ;  /* 0x000000150034723e */ /* 0x000fe200000000ff */
[C-C-:B------:R-:W-:Y:S01]  /*11280*/  FFMA R43, R17.reuse, R26, R14.reuse ;  /* 0x0000001a112b7223 */ /* 0x140fe2000000000e */
[----:B------:R-:W-:Y:S02]  /*11290*/  HADD2.F32 R26, -RZ, R8.H0_H0 ;  /* 0x20000008ff1a7230 */ /* 0x000fe40000004100 */
[C-C-:B------:R-:W-:Y:S01]  /*112a0*/  FFMA R45, R17.reuse, R24, R14.reuse ;  /* 0x00000018112d7223 */ /* 0x140fe2000000000e */
[--C-:B------:R-:W-:Y:S02]  /*112b0*/  HADD2.F32 R24, -RZ, R6.reuse.H1_H1 ;  /* 0x30000006ff187230 */ /* 0x100fe40000004100 */
[-C--:B------:R-:W-:Y:S01]  /*112c0*/  FFMA R39, R26, R16.reuse, R39 ;  /* 0x000000101a277223 */ /* 0x080fe20000000027 */
[----:B------:R-:W-:Y:S01]  /*112d0*/  FFMA R43, R32, R16, R43 ;  /* 0x00000010202b7223 */ /* 0x000fe2000000002b */
[----:B------:R-:W-:Y:S01]  /*112e0*/  FFMA R51, R17, R22, R14 ;  /* 0x0000001611337223 */ /* 0x000fe2000000000e */
[----:B------:R-:W-:-:S02]  /*112f0*/  HADD2.F32 R22, -RZ, R6.H0_H0 ;  /* 0x20000006ff167230 */ /* 0x000fc40000004100 */
[----:B------:R-:W-:Y:S02]  /*11300*/  HADD2.F32 R26, -RZ, R9.H1_H1 ;  /* 0x30000009ff1a7230 */ /* 0x000fe40000004100 */
[----:B------:R-:W-:Y:S01]  /*11310*/  FFMA R53, R17, R20, R14 ;  /* 0x0000001411357223 */ /* 0x000fe2000000000e */
[--C-:B------:R-:W-:Y:S02]  /*11320*/  HADD2.F32 R14, -RZ, R5.reuse.H0_H0 ;  /* 0x20000005ff0e7230 */ /* 0x100fe40000004100 */
[-C--:B------:R-:W-:Y:S01]  /*11330*/  FFMA R31, R22, R16.reuse, R31 ;  /* 0x00000010161f7223 */ /* 0x080fe2000000001f */
[----:B------:R-:W-:Y:S02]  /*11340*/  HADD2.F32 R20, -RZ, R5.H1_H1 ;  /* 0x30000005ff147230 */ /* 0x000fe40000004100 */
[-C--:B------:R-:W-:Y:S01]  /*11350*/  FFMA R26, R26, R16.reuse, R45 ;  /* 0x000000101a1a7223 */ /* 0x080fe2000000002d */
[----:B------:R-:W-:Y:S02]  /*11360*/  HADD2.F32 R22, -RZ, R7.H0_H0 ;  /* 0x20000007ff167230 */ /* 0x000fe40000004100 */
[----:B------:R-:W-:Y:S01]  /*11370*/  FFMA R25, R14, R16, R25 ;  /* 0x000000100e197223 */ /* 0x000fe20000000019 */
[----:B------:R-:W-:-:S02]  /*11380*/  HADD2.F32 R32, -RZ, R10.H1_H1 ;  /* 0x3000000aff207230 */ /* 0x000fc40000004100 */
[-C--:B------:R-:W-:Y:S01]  /*11390*/  FFMA R14, R20, R16.reuse, R27 ;  /* 0x00000010140e7223 */ /* 0x080fe2000000001b */
[-C--:B------:R-:W-:Y:S01]  /*113a0*/  FFMA R20, R24, R16.reuse, R33 ;  /* 0x0000001018147223 */ /* 0x080fe20000000021 */
[----:B------:R-:W-:Y:S02]  /*113b0*/  HADD2.F32 R24, -RZ, R7.H1_H1 ;  /* 0x30000007ff187230 */ /* 0x000fe40000004100 */
[-C--:B------:R-:W-:Y:S01]  /*113c0*/  FFMA R35, R22, R16.reuse, R35 ;  /* 0x0000001016237223 */ /* 0x080fe20000000023 */
[-C--:B------:R-:W-:Y:S01]  /*113d0*/  FFMA R51, R34, R16.reuse, R51 ;  /* 0x0000001022337223 */ /* 0x080fe20000000033 */
[----:B------:R-:W-:Y:S01]  /*113e0*/  F2FP.F16.F32.PACK_AB R54, R20, R31 ;  /* 0x0000001f1436723e */ /* 0x000fe200000000ff */
[-C--:B------:R-:W-:Y:S01]  /*113f0*/  FFMA R22, R24, R16.reuse, R37 ;  /* 0x0000001018167223 */ /* 0x080fe20000000025 */
[----:B------:R-:W-:Y:S01]  /*11400*/  FFMA R24, R30, R16, R41 ;  /* 0x000000101e187223 */ /* 0x000fe20000000029 */
[----:B------:R-:W-:-:S03]  /*11410*/  HADD2.F32 R30, -RZ, R10.H0_H0 ;  /* 0x2000000aff1e7230 */ /* 0x000fc60000004100 */
[----:B------:R-:W-:Y:S02]  /*11420*/  F2FP.F16.F32.PACK_AB R55, R22, R35 ;  /* 0x000000231637723e */ /* 0x000fe400000000ff */
[-C--:B------:R-:W-:Y:S01]  /*11430*/  FFMA R47, R30, R16.reuse, R47 ;  /* 0x000000101e2f7223 */ /* 0x080fe2000000002f */
[-C--:B------:R-:W-:Y:S01]  /*11440*/  FFMA R30, R32, R16.reuse, R49 ;  /* 0x00000010201e7223 */ /* 0x080fe20000000031 */
[----:B------:R-:W-:Y:S01]  /*11450*/  FFMA R32, R36, R16, R53 ;  /* 0x0000001024207223 */ /* 0x000fe20000000035 */
[----:B------:R-:W-:Y:S02]  /*11460*/  F2FP.F16.F32.PACK_AB R53, R14, R25 ;  /* 0x000000190e35723e */ /* 0x000fe400000000ff */
[----:B------:R-:W-:Y:S02]  /*11470*/  F2FP.F16.F32.PACK_AB R25, R26, R43 ;  /* 0x0000002b1a19723e */ /* 0x000fe400000000ff */
[----:B------:R-:W-:Y:S01]  /*11480*/  F2FP.F16.F32.PACK_AB R24, R24, R39 ;  /* 0x000000271818723e */ /* 0x000fe200000000ff */
[----:B------:R1:W-:Y:S01]  /*11490*/  STSM.16.M88.4 [R15+0x4200], R52 ;  /* 0x004200340f007844 */ /* 0x0003e20000000200 */
[----:B------:R-:W-:-:S02]  /*114a0*/  F2FP.F16.F32.PACK_AB R26, R30, R47 ;  /* 0x0000002f1e1a723e */ /* 0x000fc400000000ff */
        /* <DEDUP_REMOVED lines=19> */
.L_x_193:
[----:B------:R-:W-:Y:S05]  /*115e0*/  BSYNC B0 ;  /* 0x0000000000007941 */ /* 0x000fea0003800000 */
.L_x_192:
[----:B------:R-:W-:Y:S06]  /*115f0*/  BAR.SYNC.DEFER_BLOCKING 0x1, 0x100 ;  /* 0x0044000000007b1d */ /* 0x000fec0000010000 */
[----:B------:R-:W-:Y:S04]  /*11600*/  BSSY B0, `(.L_x_194) ;  /* 0x000000a000007945 */ /* 0x000fe80003800000 */
[----:B------:R-:W-:Y:S05]  /*11610*/  @!P0 BRA `(.L_x_195) ;  /* 0x0000000000208947 */ /* 0x000fea0003800000 */
[----:B------:R-:W-:-:S06]  /*11620*/  UISETP.NE.AND UP0, UPT, UR48, 0x3, UPT ;  /* 0x000000033000788c */ /* 0x000fcc000bf05270 */
[----:B------:R-:W-:-:S13]  /*11630*/  PLOP3.LUT P3, PT, PT, PT, UP0, 0x80, 0x0 ;  /* 0x000000000000781c */ /* 0x000fda0003f6f008 */
[----:B------:R-:W-:Y:S05]  /*11640*/  @!P3 BRA `(.L_x_196) ;  /* 0x000000000004b947 */ /* 0x000fea0003800000 */
[----:B------:R-:W-:Y:S01]  /*11650*/  BPT.TRAP 0x1 ;  /* 0x000000040000795c */ /* 0x000fe20000300000 */
.L_x_196:
[----:B------:R-:W-:-:S04]  /*11660*/  ULEA UR4, UR8, UR50, 0x3 ;  /* 0x0000003208047291 */ /* 0x000fc8000f8e183f */
[----:B------:R-:W-:-:S04]  /*11670*/  UIADD3 UR4, UR4, 0x50, URZ ;  /* 0x0000005004047890 */ /* 0x000fc8000fffe03f */
[----:B------:R-:W-:-:S09]  /*11680*/  UPRMT UR4, UR49, 0x654, UR4 ;  /* 0x0000065431047896 */ /* 0x000fd20008000004 */
[----:B------:R-:W-:Y:S03]  /*11690*/  SYNCS.ARRIVE.TRANS64.RED.A1T0 RZ, [UR4], RZ ;  /* 0x000000ffffff79a7 */ /* 0x000fe60008100404 */
.L_x_195:
[----:B------:R-:W-:Y:S05]  /*116a0*/  BSYNC B0 ;  /* 0x0000000000007941 */ /* 0x000fea0003800000 */
.L_x_194:
        /* <DEDUP_REMOVED lines=9> */
.L_x_199:
[----:B------:R-:W-:Y:S01]  /*11740*/  SHF.L.U32 R13, R13, 0x1f, RZ ;  /* 0x0000001f0d0d7819 */ /* 0x000fe200000006ff */
[----:B------:R-:W-:Y:S01]  /*11750*/  BSSY B1, `(.L_x_200) ;  /* 0x0000006000017945 */ /* 0x000fe20003800000 */
[C---:B------:R-:W-:Y:S01]  /*11760*/  LEA R14, R3.reuse, UR50, 0x3 ;  /* 0x00000032030e7c11 */ /* 0x040fe2000f8e18ff */
[----:B------:R-:W-:-:S03]  /*11770*/  @!P2 IMAD R3, R3, 0x2000, R19 ;  /* 0x000020000303a824 */ /* 0x000fc600078e0213 */
[----:B------:R-:W2:Y:S02]  /*11780*/  SYNCS.PHASECHK.TRANS64.TRYWAIT P3, [R14+URZ+0x30], R13 ;  /* 0x0000300d0e0075a7 */ /* 0x000ea4000806017f */
[----:B------:R-:W-:Y:S01]  /*11790*/  @!P2 LEA R0, R18, R3, 0x1 ;  /* 0x000000031200a211 */ /* 0x000fe200078e08ff */
[----:B--2---:R-:W-:Y:S06]  /*117a0*/  @!P3 BRA `(.L_x_201) ;  /* 0x000000500014b947 */ /* 0x004fec0003800000 */
.L_x_370:
[----:B------:R-:W-:Y:S05]  /*117b0*/  BSYNC B1 ;  /* 0x0000000000017941 */ /* 0x000fea0003800000 */
.L_x_200:
[----:B------:R-:W-:Y:S05]  /*117c0*/  @!P2 WARPSYNC.ALL ;  /* 0x000000000000a948 */ /* 0x000fea0003800000 */
[----:B------:R3:W4:Y:S04]  /*117d0*/  @!P2 LDSM.16.M88.4 R4, [R3] ;  /* 0x000000000304a83b */ /* 0x0007280000000200 */
[----:B------:R3:W1:Y:S02]  /*117e0*/  @!P2 LDSM.16.M88.4 R8, [R0] ;  /* 0x000000000008a83b */ /* 0x0006640000000200 */
.L_x_198:
[----:B------:R-:W-:Y:S05]  /*117f0*/  BSYNC B0 ;  /* 0x0000000000007941 */ /* 0x000fea0003800000 */
.L_x_197:
[C-C-:B---3--:R-:W-:Y:S01]  /*11800*/  FFMA R3, R17.reuse, R136, R12.reuse ;  /* 0x0000008811037223 */ /* 0x148fe2000000000c */
[C-C-:B------:R-:W-:Y:S01]  /*11810*/  FFMA R137, R17.reuse, R137, R12.reuse ;  /* 0x0000008911897223 */ /* 0x140fe2000000000c */
[C-C-:B------:R-:W-:Y:S01]  /*11820*/  FFMA R19, R17.reuse, R140, R12.reuse ;  /* 0x0000008c11137223 */ /* 0x140fe2000000000c */
[C-C-:B------:R-:W-:Y:S01]  /*11830*/  FFMA R141, R17.reuse, R141, R12.reuse ;  /* 0x0000008d118d7223 */ /* 0x140fe2000000000c */
[C-C-:B------:R-:W-:Y:S01]  /*11840*/  FFMA R23, R17.reuse, R144, R12.reuse ;  /* 0x0000009011177223 */ /* 0x140fe2000000000c */
[C-C-:B------:R-:W-:Y:S01]  /*11850*/  FFMA R145, R17.reuse, R145, R12.reuse ;  /* 0x0000009111917223 */ /* 0x140fe2000000000c */
[C-C-:B-1----:R-:W-:Y:S01]  /*11860*/  FFMA R27, R17.reuse, R148, R12.reuse ;  /* 0x00000094111b7223 */ /* 0x142fe2000000000c */
[C---:B------:R-:W-:Y:S01]  /*11870*/  FFMA R149, R17.reuse, R149, R12 ;  /* 0x0000009511957223 */ /* 0x040fe2000000000c */
[C-C-:B--2---:R-:W-:Y:S01]  /*11880*/  FFMA R13, R17.reuse, R138, R2.reuse ;  /* 0x0000008a110d7223 */ /* 0x144fe20000000002 */
[C-C-:B------:R-:W-:Y:S01]  /*11890*/  FFMA R139, R17.reuse, R139, R2.reuse ;  /* 0x0000008b118b7223 */ /* 0x140fe20000000002 */
[C-C-:B------:R-:W-:Y:S01]  /*118a0*/  FFMA R21, R17.reuse, R142, R2.reuse ;  /* 0x0000008e11157223 */ /* 0x140fe20000000002 */
[C-C-:B------:R-:W-:Y:S01]  /*118b0*/  FFMA R143, R17.reuse, R143, R2.reuse ;  /* 0x0000008f118f7223 */ /* 0x140fe20000000002 */
[C-C-:B------:R-:W-:Y:S01]  /*118c0*/  FFMA R25, R17.reuse, R146, R2.reuse ;  /* 0x0000009211197223 */ /* 0x140fe20000000002 */
[C-C-:B------:R-:W-:Y:S01]  /*118d0*/  FFMA R147, R17.reuse, R147, R2.reuse ;  /* 0x0000009311937223 */ /* 0x140fe20000000002 */
[C-C-:B------:R-:W-:Y:S01]  /*118e0*/  FFMA R29, R17.reuse, R150, R2.reuse ;  /* 0x00000096111d7223 */ /* 0x140fe20000000002 */
[----:B------:R-:W-:Y:S01]  /*118f0*/  FFMA R151, R17, R151, R2 ;  /* 0x0000009711977223 */ /* 0x000fe20000000002 */
[----:B----4-:R-:W-:Y:S01]  /*11900*/  HADD2.F32 R0, -RZ, R4.H0_H0 ;  /* 0x20000004ff007230 */ /* 0x010fe20000004100 */
[----:B------:R-:W-:Y:S05]  /*11910*/  WARPSYNC.ALL ;  /* 0x0000000000007948 */ /* 0x000fea0003800000 */
[----:B------:R-:W-:-:S02]  /*11920*/  HADD2.F32 R14, -RZ, R6.H0_H0 ;  /* 0x20000006ff0e7230 */ /* 0x000fc40000004100 */
[-C--:B------:R-:W-:Y:S01]  /*11930*/  FFMA R0, R0, R16.reuse, R3 ;  /* 0x0000001000007223 */ /* 0x080fe20000000003 */
[----:B------:R-:W-:Y:S01]  /*11940*/  HADD2.F32 R4, -RZ, R4.H1_H1 ;  /* 0x30000004ff047230 */ /* 0x000fe20000004100 */
[----:B------:R-:W-:Y:S01]  /*11950*/  BSSY B0, `(.L_x_202) ;  /* 0x0000038000007945 */ /* 0x000fe20003800000 */
[--C-:B------:R-:W-:Y:S02]  /*11960*/  HADD2.F32 R2, -RZ, R5.reuse.H0_H0 ;  /* 0x20000005ff027230 */ /* 0x100fe40000004100 */
[-C--:B------:R-:W-:Y:S01]  /*11970*/  FFMA R14, R14, R16.reuse, R19 ;  /* 0x000000100e0e7223 */ /* 0x080fe20000000013 */
[----:B------:R-:W-:Y:S02]  /*11980*/  HADD2.F32 R12, -RZ, R5.H1_H1 ;  /* 0x30000005ff0c7230 */ /* 0x000fe40000004100 */
[-C--:B------:R-:W-:Y:S01]  /*11990*/  FFMA R137, R4, R16.reuse, R137 ;  /* 0x0000001004897223 */ /* 0x080fe20000000089 */
[----:B------:R-:W-:Y:S02]  /*119a0*/  HADD2.F32 R6, -RZ, R6.H1_H1 ;  /* 0x30000006ff067230 */ /* 0x000fe40000004100 */
[----:B------:R-:W-:Y:S01]  /*119b0*/  FFMA R2, R2, R16, R13 ;  /* 0x0000001002027223 */ /* 0x000fe2000000000d */
[----:B------:R-:W-:-:S02]  /*119c0*/  HADD2.F32 R20, -RZ, R7.H0_H0 ;  /* 0x20000007ff147230 */ /* 0x000fc40000004100 */
[-C--:B------:R-:W-:Y:S01]  /*119d0*/  FFMA R139, R12, R16.reuse, R139 ;  /* 0x000000100c8b7223 */ /* 0x080fe2000000008b */
[----:B------:R-:W-:Y:S02]  /*119e0*/  HADD2.F32 R22, -RZ, R7.H1_H1 ;  /* 0x30000007ff167230 */ /* 0x000fe40000004100 */
[-C--:B------:R-:W-:Y:S01]  /*119f0*/  FFMA R141, R6, R16.reuse, R141 ;  /* 0x00000010068d7223 */ /* 0x080fe2000000008d */
[----:B------:R-:W-:Y:S02]  /*11a00*/  HADD2.F32 R24, -RZ, R8.H0_H0 ;  /* 0x20000008ff187230 */ /* 0x000fe40000004100 */
[-C--:B------:R-:W-:Y:S01]  /*11a10*/  FFMA R20, R20, R16.reuse, R21 ;  /* 0x0000001014147223 */ /* 0x080fe20000000015 */
[----:B------:R-:W-:Y:S02]  /*11a20*/  HADD2.F32 R32, -RZ, R10.H0_H0 ;  /* 0x2000000aff207230 */ /* 0x000fe40000004100 */
[----:B------:R-:W-:Y:S01]  /*11a30*/  FFMA R143, R22, R16, R143 ;  /* 0x00000010168f7223 */ /* 0x000fe2000000008f */
[----:B------:R-:W-:-:S02]  /*11a40*/  HADD2.F32 R8, -RZ, R8.H1_H1 ;  /* 0x30000008ff087230 */ /* 0x000fc40000004100 */
[-C--:B------:R-:W-:Y:S01]  /*11a50*/  FFMA R23, R24, R16.reuse, R23 ;  /* 0x0000001018177223 */ /* 0x080fe20000000017 */
        /* <DEDUP_REMOVED lines=9> */
[----:B------:R-:W-:Y:S01]  /*11af0*/  FFMA R10, R10, R16, R149 ;  /* 0x000000100a0a7223 */ /* 0x000fe20000000095 */
[----:B------:R-:W-:Y:S01]  /*11b00*/  F2FP.F16.F32.PACK_AB R4, R137, R0 ;  /* 0x000000008904723e */ /* 0x000fe200000000ff */
[----:B------:R-:W-:Y:S01]  /*11b10*/  FFMA R29, R34, R16, R29 ;  /* 0x00000010221d7223 */ /* 0x000fe2000000001d */
[----:B------:R-:W-:Y:S01]  /*11b20*/  F2FP.F16.F32.PACK_AB R5, R139, R2 ;  /* 0x000000028b05723e */ /* 0x000fe200000000ff */
[----:B------:R-:W-:Y:S01]  /*11b30*/  FFMA R36, R36, R16, R151 ;  /* 0x0000001024247223 */ /* 0x000fe20000000097 */
[----:B------:R-:W-:Y:S02]  /*11b40*/  F2FP.F16.F32.PACK_AB R6, R141, R14 ;  /* 0x0000000e8d06723e */ /* 0x000fe400000000ff */
[----:B------:R-:W-:-:S02]  /*11b50*/  F2FP.F16.F32.PACK_AB R7, R143, R20 ;  /* 0x000000148f07723e */ /* 0x000fc400000000ff */
        /* <DEDUP_REMOVED lines=23> */
.L_x_203:
[----:B------:R-:W-:Y:S05]  /*11cd0*/  BSYNC B0 ;  /* 0x0000000000007941 */ /* 0x000fea0003800000 */
.L_x_202:
[----:B------:R-:W-:Y:S06]  /*11ce0*/  BAR.SYNC.DEFER_BLOCKING 0x1, 0x100 ;  /* 0x0044000000007b1d */ /* 0x000fec0000010000 */
[----:B------:R-:W-:Y:S04]  /*11cf0*/  BSSY B0, `(.L_x_204) ;  /* 0x000000a000007945 */ /* 0x000fe80003800000 */
[----:B------:R-:W-:Y:S05]  /*11d00*/  @!P0 BRA `(.L_x_205) ;  /* 0x0000000000208947 */ /* 0x000fea0003800000 */
[----:B------:R-:W-:-:S06]  /*11d10*/  UISETP.NE.AND UP0, UPT, UR48, 0x3, UPT ;  /* 0x000000033000788c */ /* 0x000fcc000bf05270 */
[----:B------:R-:W-:-:S13]  /*11d20*/  PLOP3.LUT P0, PT, PT, PT, UP0, 0x80, 0x0 ;  /* 0x000000000000781c */ /* 0x000fda0003f0f008 */
[----:B------:R-:W-:Y:S05]  /*11d30*/  @!P0 BRA `(.L_x_206) ;  /* 0x0000000000048947 */ /* 0x000fea0003800000 */
[----:B------:R-:W-:Y:S01]  /*11d40*/  BPT.TRAP 0x1 ;  /* 0x000000040000795c */ /* 0x000fe20000300000 */
.L_x_206:
[----:B------:R-:W-:-:S04]  /*11d50*/  ULEA UR4, UR52, UR50, 0x3 ;  /* 0x0000003234047291 */ /* 0x000fc8000f8e183f */
[----:B------:R-:W-:-:S04]  /*11d60*/  UIADD3 UR4, UR4, 0x50, URZ ;  /* 0x0000005004047890 */ /* 0x000fc8000fffe03f */
[----:B------:R-:W-:-:S09]  /*11d70*/  UPRMT UR4, UR49, 0x654, UR4 ;  /* 0x0000065431047896 */ /* 0x000fd20008000004 */
[----:B------:R-:W-:Y:S03]  /*11d80*/  SYNCS.ARRIVE.TRANS64.RED.A1T0 RZ, [UR4], RZ ;  /* 0x000000ffffff79a7 */ /* 0x000fe60008100404 */
.L_x_205:
[----:B------:R-:W-:Y:S05]  /*11d90*/  BSYNC B0 ;  /* 0x0000000000007941 */ /* 0x000fea0003800000 */
.L_x_204:
[----:B------:R-:W2:Y:S01]  /*11da0*/  LDL.LU R23, [R1+0x204] ;  /* 0x0002040001177983 */ /* 0x000ea20000300800 */
[----:B------:R-:W-:-:S03]  /*11db0*/  ULDC.64 UR4, c[0x0][0x8f8] ;  /* 0x00023e0000047ab9 */ /* 0x000fc60000000a00 */
[----:B------:R-:W3:Y:S01]  /*11dc0*/  LDL.LU R22, [R1+0x200] ;  /* 0x0002000001167983 */ /* 0x000ee20000300800 */
[----:B------:R-:W-:Y:S01]  /*11dd0*/  UIADD3 UR52, UR52, 0x1, URZ ;  /* 0x0000000134347890 */ /* 0x000fe2000fffe03f */
[----:B------:R-:W-:Y:S01]  /*11de0*/  PRMT R0, RZ, 0x7610, R0 ;  /* 0x00007610ff007816 */ /* 0x000fe20000000000 */
[----:B------:R-:W-:Y:S01]  /*11df0*/  UMOV UR58, 0xffffffff ;  /* 0xffffffff003a7882 */ /* 0x000fe20000000000 */
[----:B------:R-:W-:Y:S01]  /*11e00*/  UMOV UR43, 0xffffffff ;  /* 0xffffffff002b7882 */ /* 0x000fe20000000000 */
[----:B------:R-:W-:Y:S01]  /*11e10*/  UISETP.NE.AND UP0, UPT, UR52, 0x4, UPT ;  /* 0x000000043400788c */ /* 0x000fe2000bf05270 */
[----:B------:R-:W-:-:S03]  /*11e20*/  MOV R19, 0xffffffff ;  /* 0xffffffff00137802 */ /* 0x000fc60000000f00 */
[----:B------:R-:W-:Y:S01]  /*11e30*/  USEL UR52, UR52, URZ, UP0 ;  /* 0x0000003f34347287 */ /* 0x000fe20008000000 */
[----:B---3--:R-:W-:-:S04]  /*11e40*/  IADD3 R22, P0, R22, UR54, RZ ;  /* 0x0000003616167c10 */ /* 0x008fc8000ff1e0ff */
[----:B--2---:R-:W-:Y:S01]  /*11e50*/  IADD3.X R23, R23, UR39, RZ, P0, !PT ;  /* 0x0000002717177c10 */ /* 0x004fe200087fe4ff */
[----:B------:R2:W-:Y:S01]  /*11e60*/  STL [R1+0x200], R22 ;  /* 0x0002001601007387 */ /* 0x0005e20000100800 */
[----:B------:R-:W-:-:S03]  /*11e70*/  ISETP.GE.U32.AND P0, PT, R22, UR4, PT ;  /* 0x0000000416007c0c */ /* 0x000fc6000bf06070 */
[----:B------:R2:W-:Y:S01]  /*11e80*/  STL [R1+0x204], R23 ;  /* 0x0002041701007387 */ /* 0x0005e20000100800 */
[----:B------:R-:W-:-:S13]  /*11e90*/  ISETP.GE.U32.AND.EX P0, PT, R23, UR5, PT, P0 ;  /* 0x0000000517007c0c */ /* 0x000fda000bf06100 */
[----:B--2---:R-:W-:Y:S05]  /*11ea0*/  @P0 BRA `(.L_x_207) ;  /* 0x0000000400780947 */ /* 0x004fea0003800000 */
[----:B------:R-:W2:Y:S01]  /*11eb0*/  S2R R16, SR_CTAID.X ;  /* 0x0000000000107919 */ /* 0x000ea20000002500 */
[----:B-1----:R-:W1:Y:S01]  /*11ec0*/  LDC.64 R8, c[0x0][0x8d0] ;  /* 0x00023400ff087b82 */ /* 0x002e620000000a00 */
[----:B------:R-:W-:Y:S01]  /*11ed0*/  ULDC UR4, c[0x0][0x150] ;  /* 0x0000540000047ab9 */ /* 0x000fe20000000800 */
[----:B------:R-:W-:Y:S01]  /*11ee0*/  IMAD.MOV.U32 R6, RZ, RZ, R22 ;  /* 0x000000ffff067224 */ /* 0x000fe200078e0016 */
[----:B------:R-:W3:Y:S01]  /*11ef0*/  S2R R20, SR_CTAID.Y ;  /* 0x0000000000147919 */ /* 0x000ee20000002600 */
[----:B------:R-:W-:-:S04]  /*11f00*/  MOV R7, R23 ;  /* 0x0000001700077202 */ /* 0x000fc80000000f00 */
[----:B------:R-:W4:Y:S08]  /*11f10*/  LDC R21, c[0x0][0x144] ;  /* 0x00005100ff157b82 */ /* 0x000f300000000800 */
[----:B------:R-:W3:Y:S08]  /*11f20*/  LDC R10, c[0x0][0x8d8] ;  /* 0x00023600ff0a7b82 */ /* 0x000ef00000000800 */
[----:B------:R-:W3:Y:S01]  /*11f30*/  LDC.64 R14, c[0x0][0x8c8] ;  /* 0x00023200ff0e7b82 */ /* 0x000ee20000000a00 */
[----:B-1----:R-:W-:-:S04]  /*11f40*/  ISETP.NE.U32.AND P0, PT, R8, RZ, PT ;  /* 0x000000ff0800720c */ /* 0x002fc80003f05070 */
[----:B------:R-:W-:Y:S02]  /*11f50*/  ISETP.NE.AND.EX P0, PT, R9, RZ, PT, P0 ;  /* 0x000000ff0900720c */ /* 0x000fe40003f05300 */
[----:B--2---:R-:W-:-:S05]  /*11f60*/  I2FP.F32.U32 R0, R16 ;  /* 0x0000001000007245 */ /* 0x004fca0000201000 */
[----:B------:R-:W-:-:S04]  /*11f70*/  FMUL R0, R0, UR4 ;  /* 0x0000000400007c20 */ /* 0x000fc80008400000 */
[----:B------:R1:W2:Y:S02]  /*11f80*/  F2I.U32.TRUNC.NTZ R19, R0 ;  /* 0x0000000000137305 */ /* 0x0002a4000020f000 */
[----:B----4-:R-:W-:Y:S05]  /*11f90*/  @!P0 BRA `(.L_x_208) ;  /* 0x0000000000288947 */ /* 0x010fea0003800000 */
[----:B-1----:R-:W1:Y:S02]  /*11fa0*/  LDC R0, c[0x0][0x8dc] ;  /* 0x00023700ff007b82 */ /* 0x002e640000000800 */
[----:B-1----:R-:W-:-:S04]  /*11fb0*/  IADD3 R7, P0, R22, R0, RZ ;  /* 0x0000000016077210 */ /* 0x002fc80007f1e0ff */
        /* <DEDUP_REMOVED lines=8> */
.L_x_208:
[-CC-:B---3--:R-:W-:Y:S01]  /*12040*/  SHF.R.U64 R26, R6, R10.reuse, R7.reuse ;  /* 0x0000000a061a7219 */ /* 0x188fe20000001207 */
[----:B------:R-:W3:Y:S01]  /*12050*/  LDC.64 R12, c[0x0][0x8e8] ;  /* 0x00023a00ff0c7b82 */ /* 0x000ee20000000a00 */
[----:B-1----:R-:W-:Y:S01]  /*12060*/  SHF.R.U32.HI R0, RZ, R10, R7 ;  /* 0x0000000aff007219 */ /* 0x002fe20000011607 */
[----:B--2---:R-:W-:Y:S01]  /*12070*/  IMAD.MOV R19, RZ, RZ, -R19 ;  /* 0x000000ffff137224 */ /* 0x004fe200078e0a13 */
[----:B------:R-:W-:Y:S01]  /*12080*/  IADD3 R5, P0, RZ, -R26, RZ ;  /* 0x8000001aff057210 */ /* 0x000fe20007f1e0ff */
[----:B------:R-:W-:Y:S01]  /*12090*/  ULDC UR4, c[0x0][0x154] ;  /* 0x0000550000047ab9 */ /* 0x000fe20000000800 */
[----:B------:R-:W-:Y:S01]  /*120a0*/  MOV R2, R22 ;  /* 0x0000001600027202 */ /* 0x000fe20000000f00 */
[----:B------:R-:W-:Y:S01]  /*120b0*/  IMAD R22, R21, R19, R16 ;  /* 0x0000001315167224 */ /* 0x000fe200078e0210 */
[----:B------:R-:W-:Y:S01]  /*120c0*/  IADD3.X R3, RZ, ~R0, RZ, P0, !PT ;  /* 0x80000000ff037210 */ /* 0x000fe200007fe4ff */
[----:B------:R-:W1:Y:S01]  /*120d0*/  LDC R4, c[0x0][0x8c0] ;  /* 0x00023000ff047b82 */ /* 0x000e620000000800 */
[----:B------:R-:W-:-:S03]  /*120e0*/  MOV R7, 0x1 ;  /* 0x0000000100077802 */ /* 0x000fc60000000f00 */
[----:B------:R-:W-:Y:S01]  /*120f0*/  IMAD R0, R3, R14, RZ ;  /* 0x0000000e03007224 */ /* 0x000fe200078e02ff */
[----:B------:R-:W-:-:S03]  /*12100*/  MOV R3, R23 ;  /* 0x0000001700037202 */ /* 0x000fc60000000f00 */
[----:B------:R-:W2:Y:S01]  /*12110*/  LDC R6, c[0x0][0x8b0] ;  /* 0x00022c00ff067b82 */ /* 0x000ea20000000800 */
[----:B------:R-:W-:-:S04]  /*12120*/  IMAD.WIDE.U32 R2, R5, R14, R2 ;  /* 0x0000000e05027225 */ /* 0x000fc800078e0002 */
[----:B------:R-:W-:Y:S01]  /*12130*/  IMAD R5, R5, R15, R0 ;  /* 0x0000000f05057224 */ /* 0x000fe200078e0200 */
[----:B------:R-:W-:Y:S02]  /*12140*/  I2FP.F32.U32 R0, R20 ;  /* 0x0000001400007245 */ /* 0x000fe40000201000 */
[----:B------:R-:W4:Y:S01]  /*12150*/  LDC R24, c[0x0][0x900] ;  /* 0x00024000ff187b82 */ /* 0x000f220000000800 */
[----:B---3--:R-:W-:Y:S01]  /*12160*/  ISETP.NE.U32.AND P0, PT, R12, RZ, PT ;  /* 0x000000ff0c00720c */ /* 0x008fe20003f05070 */
[----:B------:R-:W-:Y:S01]  /*12170*/  IMAD.IADD R3, R3, 0x1, R5 ;  /* 0x0000000103037824 */ /* 0x000fe200078e0205 */
[----:B------:R-:W-:Y:S01]  /*12180*/  MOV R5, 0xffffffff ;  /* 0xffffffff00057802 */ /* 0x000fe20000000f00 */
[----:B------:R-:W-:Y:S01]  /*12190*/  FMUL R0, R0, UR4 ;  /* 0x0000000400007c20 */ /* 0x000fe20008400000 */
[----:B------:R-:W-:-:S03]  /*121a0*/  ISETP.NE.AND.EX P0, PT, R13, RZ, PT, P0 ;  /* 0x000000ff0d00720c */ /* 0x000fc60003f05300 */
[----:B------:R-:W3:Y:S01]  /*121b0*/  LDC R15, c[0x0][0x148] ;  /* 0x00005200ff0f7b82 */ /* 0x000ee20000000800 */
[-CC-:B-1----:R-:W-:Y:S01]  /*121c0*/  SHF.R.U64 R10, R2, R4.reuse, R3.reuse ;  /* 0x00000004020a7219 */ /* 0x182fe20000001203 */
[----:B------:R1:W1:Y:S01]  /*121d0*/  F2I.U32.TRUNC.NTZ R14, R0 ;  /* 0x00000000000e7305 */ /* 0x000262000020f000 */
[----:B------:R-:W-:-:S05]  /*121e0*/  SHF.R.U32.HI R3, RZ, R4, R3 ;  /* 0x00000004ff037219 */ /* 0x000fca0000011603 */
[----:B------:R-:W1:Y:S01]  /*121f0*/  LDC R16, c[0x0][0x8a8] ;  /* 0x00022a00ff107b82 */ /* 0x000e620000000800 */
[-CC-:B--2---:R-:W-:Y:S02]  /*12200*/  SHF.R.U64 R8, R10, R6.reuse, R3.reuse ;  /* 0x000000060a087219 */ /* 0x184fe40000001203 */
[----:B------:R-:W-:-:S05]  /*12210*/  SHF.R.U32.HI R3, RZ, R6, R3 ;  /* 0x00000006ff037219 */ /* 0x000fca0000011603 */
[----:B------:R-:W2:Y:S01]  /*12220*/  LDC R21, c[0x0][0x8f0] ;  /* 0x00023c00ff157b82 */ /* 0x000ea20000000800 */
[-CC-:B----4-:R-:W-:Y:S02]  /*12230*/  SHF.R.U64 R11, R8, R24.reuse, R3.reuse ;  /* 0x00000018080b7219 */ /* 0x190fe40000001203 */
[-C--:B------:R-:W-:Y:S02]  /*12240*/  SHF.L.U32 R5, R5, R24.reuse, RZ ;  /* 0x0000001805057219 */ /* 0x080fe400000006ff */
[-C--:B------:R-:W-:Y:S01]  /*12250*/  SHF.R.U32.HI R3, RZ, R24.reuse, R3 ;  /* 0x00000018ff037219 */ /* 0x080fe20000011603 */
[----:B------:R-:W-:Y:S01]  /*12260*/  IMAD.MOV.U32 R2, RZ, RZ, R11 ;  /* 0x000000ffff027224 */ /* 0x000fe200078e000b */
[----:B------:R-:W-:Y:S01]  /*12270*/  SHF.L.U32 R24, R7, R24, RZ ;  /* 0x0000001807187219 */ /* 0x000fe200000006ff */
[----:B------:R-:W4:Y:S01]  /*12280*/  LDC R23, c[0x0][0x8e0] ;  /* 0x00023800ff177b82 */ /* 0x000f220000000800 */
[----:B------:R-:W-:-:S07]  /*12290*/  LOP3.LUT R19, RZ, R5, RZ, 0x33, !PT ;  /* 0x00000005ff137212 */ /* 0x000fce00078e33ff */
[----:B------:R-:W1:Y:S01]  /*122a0*/  LDC R25, c[0x0][0x8b8] ;  /* 0x00022e00ff197b82 */ /* 0x000e620000000800 */
[----:B------:R-:W-:Y:S05]  /*122b0*/  @!P0 BRA `(.L_x_209) ;  /* 0x0000000000288947 */ /* 0x000fea0003800000 */
[----:B-1----:R-:W1:Y:S02]  /*122c0*/  LDC R0, c[0x0][0x8f4] ;  /* 0x00023d00ff007b82 */ /* 0x002e640000000800 */
[----:B-1----:R-:W-:-:S04]  /*122d0*/  IADD3 R7, P0, R11, R0, RZ ;  /* 0x000000000b077210 */ /* 0x002fc80007f1e0ff */
[----:B------:R-:W-:-:S05]  /*122e0*/  IADD3.X R9, RZ, R3, RZ, P0, !PT ;  /* 0x00000003ff097210 */ /* 0x000fca00007fe4ff */
[----:B------:R-:W-:-:S04]  /*122f0*/  IMAD.WIDE.U32 R2, R9, R12, RZ ;  /* 0x0000000c09027225 */ /* 0x000fc800078e00ff */
[----:B------:R-:W-:-:S04]  /*12300*/  IMAD.WIDE.U32 R4, P0, R7, R13, R2 ;  /* 0x0000000d07047225 */ /* 0x000fc80007800002 */
[----:B------:R-:W-:Y:S01]  /*12310*/  IMAD.WIDE.U32 R2, R7, R12, RZ ;  /* 0x0000000c07027225 */ /* 0x000fe200078e00ff */
[----:B------:R-:W-:-:S03]  /*12320*/  IADD3.X R7, RZ, RZ, RZ, P0, !PT ;  /* 0x000000ffff077210 */ /* 0x000fc600007fe4ff */
[----:B------:R-:W-:Y:S01]  /*12330*/  IMAD.MOV.U32 R6, RZ, RZ, R5 ;  /* 0x000000ffff067224 */ /* 0x000fe200078e0005 */
[----:B------:R-:W-:-:S05]  /*12340*/  IADD3 RZ, P0, R3, R4, RZ ;  /* 0x0000000403ff7210 */ /* 0x000fca0007f1e0ff */
[----:B------:R-:W-:-:S08]  /*12350*/  IMAD.WIDE.U32.X R2, R9, R13, R6, P0 ;  /* 0x0000000d09027225 */ /* 0x000fd000000e0406 */
.L_x_209:
[----:B------:R-:W5:Y:S01]  /*12360*/  LDC R4, c[0x0][0x904] ;  /* 0x00024100ff047b82 */ /* 0x000f620000000800 */
[----:B-12---:R-:W-:Y:S02]  /*12370*/  SHF.R.U64 R0, R2, R21, R3 ;  /* 0x0000001502007219 */ /* 0x006fe40000001203 */
[----:B------:R-:W-:Y:S02]  /*12380*/  LOP3.LUT R19, R8, R19, RZ, 0xc0, !PT ;  /* 0x0000001308137212 */ /* 0x000fe400078ec0ff */
[----:B------:R-:W-:Y:S01]  /*12390*/  IADD3 R14, -R14, RZ, RZ ;  /* 0x000000ff0e0e7210 */ /* 0x000fe20007ffe1ff */
[----:B------:R-:W-:Y:S01]  /*123a0*/  IMAD.MOV R2, RZ, RZ, -R0 ;  /* 0x000000ffff027224 */ /* 0x000fe200078e0a00 */
[----:B------:R-:W-:Y:S01]  /*123b0*/  IADD3 R3, R16, -0x1, RZ ;  /* 0xffffffff10037810 */ /* 0x000fe20007ffe0ff */
[----:B------:R-:W-:Y:S01]  /*123c0*/  IMAD R19, R24, R0, R19 ;  /* 0x0000000018137224 */ /* 0x000fe200078e0213 */
[----:B------:R-:W-:Y:S01]  /*123d0*/  R2UR UR43, R26 ;  /* 0x000000001a2b72ca */ /* 0x000fe200000e0000 */
[----:B----4-:R-:W-:Y:S01]  /*123e0*/  IMAD R0, R2, R23, R11 ;  /* 0x0000001702007224 */ /* 0x010fe200078e020b */
[----:B------:R-:W-:-:S05]  /*123f0*/  LOP3.LUT R3, R10, R3, RZ, 0xc0, !PT ;  /* 0x000000030a037212 */ /* 0x000fca00078ec0ff */
[----:B------:R-:W-:Y:S01]  /*12400*/  IMAD R0, R0, R16, R3 ;  /* 0x0000001000007224 */ /* 0x000fe200078e0203 */
[----:B-----5:R-:W-:-:S13]  /*12410*/  ISETP.NE.AND P0, PT, R4, 0x1, PT ;  /* 0x000000010400780c */ /* 0x020fda0003f05270 */
[----:B---3--:R-:W-:-:S04]  /*12420*/  @P0 IMAD R22, R15, R14, R20 ;  /* 0x0000000e0f160224 */ /* 0x008fc800078e0214 */
[----:B------:R-:W-:-:S05]  /*12430*/  IMAD R19, R19, R25, R22 ;  /* 0x0000001913137224 */ /* 0x000fca00078e0216 */
[----:B------:R-:W-:Y:S02]  /*12440*/  SEL R2, R0, R19, !P0 ;  /* 0x0000001300027207 */ /* 0x000fe40004000000 */
[----:B------:R-:W-:Y:S02]  /*12450*/  SEL R19, R19, R0, !P0 ;  /* 0x0000000013137207 */ /* 0x000fe40004000000 */
[----:B------:R-:W-:Y:S02]  /*12460*/  R2UR UR58, R2 ;  /* 0x00000000023a72ca */ /* 0x000fe400000e0000 */
[----:B------:R-:W-:-:S04]  /*12470*/  MOV R2, 0x1 ;  /* 0x0000000100027802 */ /* 0x000fc80000000f00 */
[----:B------:R-:W-:-:S09]  /*12480*/  PRMT R0, R2, 0x7610, R0 ;  /* 0x0000761002007816 */ /* 0x000fd20000000000 */
.L_x_207:
[----:B------:R-:W-:Y:S01]  /*12490*/  LOP3.LUT P0, RZ, R0, 0xff, RZ, 0xc0, !PT ;  /* 0x000000ff00ff7812 */ /* 0x000fe2000780c0ff */
[----:B------:R-:W-:Y:S01]  /*124a0*/  UIMAD.WIDE.U32 UR4, UR59, -0x55555555, URZ ;  /* 0xaaaaaaab3b0478a5 */ /* 0x000fe2000f8e003f */
[----:B------:R-:W-:Y:S01]  /*124b0*/  MOV R16, R155 ;  /* 0x0000009b00107202 */ /* 0x000fe20000000f00 */
[----:B------:R-:W-:Y:S02]  /*124c0*/  UIADD3 UR36, UR36, 0x10, URZ ;  /* 0x0000001024247890 */ /* 0x000fe4000fffe03f */
[----:B------:R-:W-:-:S04]  /*124d0*/  USHF.R.U32.HI UR4, URZ, 0x1, UR5 ;  /* 0x000000013f047899 */ /* 0x000fc80008011605 */
[----:B------:R-:W-:-:S04]  /*124e0*/  UIMAD UR40, UR4, -0x3, UR59 ;  /* 0xfffffffd042878a4 */ /* 0x000fc8000f8e023b */
[----:B------:R-:W-:Y:S08]  /*124f0*/  @P0 BRA `(.L_x_210) ;  /* 0xfffffef000180947 */ /* 0x000ff0000383ffff */
[----:B------:R-:W-:-:S13]  /*12500*/  PLOP3.LUT P0, PT, PT, PT, PT, 0x8, 0x0 ;  /* 0x000000000000781c */ /* 0x000fda0003f0e170 */
.L_x_17:
[----:B------:R-:W-:Y:S05]  /*12510*/  @P0 BRA `(.L_x_9) ;  /* 0x0000003c00540947 */ /* 0x000fea0003800000 */
[----:B------:R-:W-:Y:S01]  /*12520*/  ULDC.64 UR6, c[0x0][0x588] ;  /* 0x0001620000067ab9 */ /* 0x000fe20000000a00 */
[----:B------:R-:W-:Y:S01]  /*12530*/  ISETP.NE.U32.AND P1, PT, R159, RZ, PT ;  /* 0x000000ff9f00720c */ /* 0x000fe20003f25070 */
[----:B------:R-:W-:-:S04]  /*12540*/  DEPBAR.LE SB0, 0x0 ;  /* 0x000080000000791a */ /* 0x000fc80000000000 */
[----:B------:R-:W-:Y:S01]  /*12550*/  ISETP.NE.U32.AND P0, PT, RZ, UR6, PT ;  /* 0x00000006ff007c0c */ /* 0x000fe2000bf05070 */
[----:B------:R-:W-:Y:S01]  /*12560*/  BSSY B0, `(.L_x_211) ;  /* 0x0000015000007945 */ /* 0x000fe20003800000 */
[----:B------:R-:W-:Y:S02]  /*12570*/  ISETP.NE.AND.EX P1, PT, R163, RZ, PT, P1 ;  /* 0x000000ffa300720c */ /* 0x000fe40003f25310 */
[----:B------:R-:W-:-:S13]  /*12580*/  ISETP.NE.AND.EX P0, PT, RZ, UR7, PT, P0 ;  /* 0x00000007ff007c0c */ /* 0x000fda000bf05300 */
[----:B------:R-:W-:Y:S05]  /*12590*/  @P0 BRA P1, `(.L_x_212) ;  /* 0x0000000000440947 */ /* 0x000fea0000800000 */
[----:B------:R-:W-:-:S04]  /*125a0*/  ISETP.NE.U32.AND P0, PT, R159, RZ, PT ;  /* 0x000000ff9f00720c */ /* 0x000fc80003f05070 */
[----:B------:R-:W-:-:S13]  /*125b0*/  ISETP.NE.AND.EX P0, PT, R163, RZ, PT, P0 ;  /* 0x000000ffa300720c */ /* 0x000fda0003f05300 */
[----:B------:R-:W-:Y:S05]  /*125c0*/  @!P0 BRA `(.L_x_213) ;  /* 0x00000000002c8947 */ /* 0x000fea0003800000 */
[----:B------:R-:W-:-:S13]  /*125d0*/  LOP3.LUT P0, RZ, R160, 0xff, RZ, 0xc0, !PT ;  /* 0x000000ffa0ff7812 */ /* 0x000fda000780c0ff */
[----:B------:R-:W-:Y:S05]  /*125e0*/  @!P0 BRA `(.L_x_214) ;  /* 0x0000000000108947 */ /* 0x000fea0003800000 */
[----:B-----5:R-:W-:-:S13]  /*125f0*/  FSETP.NEU.AND P0, PT, R152, RZ, PT ;  /* 0x000000ff9800720b */ /* 0x020fda0003f0d000 */
[----:B------:R-:W-:Y:S05]  /*12600*/  @!P0 BREAK B0 ;  /* 0x0000000000008942 */ /* 0x000fea0003800000 */
[----:B------:R-:W-:Y:S05]  /*12610*/  @P0 BRA `(.L_x_212) ;  /* 0x0000000000240947 */ /* 0x000fea0003800000 */
[----:B------:R-:W-:Y:S05]  /*12620*/  BRA `(.L_x_9) ;  /* 0x0000003c00107947 */ /* 0x000fea0003800000 */
.L_x_214:
[----:B------:R-:W-:-:S04]  /*12630*/  ISETP.NE.U32.AND P0, PT, RZ, UR6, PT ;  /* 0x00000006ff007c0c */ /* 0x000fc8000bf05070 */
[----:B------:R-:W-:-:S13]  /*12640*/  ISETP.NE.AND.EX P0, PT, RZ, UR7, PT, P0 ;  /* 0x00000007ff007c0c */ /* 0x000fda000bf05300 */
[----:B------:R-:W-:Y:S05]  /*12650*/  @!P0 BREAK B0 ;  /* 0x0000000000008942 */ /* 0x000fea0003800000 */
[----:B------:R-:W-:Y:S05]  /*12660*/  @P0 BRA `(.L_x_212) ;  /* 0x0000000000100947 */ /* 0x000fea0003800000 */
[----:B------:R-:W-:Y:S05]  /*12670*/  BRA `(.L_x_9) ;  /* 0x0000003800fc7947 */ /* 0x000fea0003800000 */
.L_x_213:
[----:B-----5:R-:W-:-:S13]  /*12680*/  FSETP.NEU.AND P0, PT, R152, RZ, PT ;  /* 0x000000ff9800720b */ /* 0x020fda0003f0d000 */
[----:B------:R-:W-:Y:S05]  /*12690*/  @!P0 BREAK B0 ;  /* 0x0000000000008942 */ /* 0x000fea0003800000 */
[----:B------:R-:W-:Y:S05]  /*126a0*/  @!P0 BRA `(.L_x_9) ;  /* 0x0000003800f08947 */ /* 0x000fea0003800000 */
.L_x_212:
[----:B------:R-:W-:Y:S05]  /*126b0*/  BSYNC B0 ;  /* 0x0000000000007941 */ /* 0x000fea0003800000 */
.L_x_211:
[----:B------:R-:W-:-:S04]  /*126c0*/  ULOP3.LUT UR4, UR45, 0x1, URZ, 0xfc, !UPT ;  /* 0x000000012d047892 */ /* 0x000fc8000f8efc3f */
[----:B------:R-:W-:-:S06]  /*126d0*/  UISETP.NE.AND UP0, UPT, UR4, 0x3, UPT ;  /* 0x000000030400788c */ /* 0x000fcc000bf05270 */
[----:B------:R-:W-:-:S13]  /*126e0*/  PLOP3.LUT P0, PT, PT, PT, UP0, 0x80, 0x0 ;  /* 0x000000000000781c */ /* 0x000fda0003f0f008 */
[----:B------:R-:W-:Y:S05]  /*126f0*/  @!P0 BRA `(.L_x_215) ;  /* 0x0000000000048947 */ /* 0x000fea0003800000 */
[----:B------:R-:W-:Y:S01]  /*12700*/  BPT.TRAP 0x1 ;  /* 0x000000040000795c */ /* 0x000fe20000300000 */
.L_x_215:
[----:B------:R-:W3:Y:S01]  /*12710*/  S2UR UR5, SR_CgaCtaId ;  /* 0x00000000000579c3 */ /* 0x000ee20000008800 */
[----:B------:R-:W-:Y:S02]  /*12720*/  UMOV UR4, 0x400 ;  /* 0x0000040000047882 */ /* 0x000fe40000000000 */
[----:B---3--:R-:W-:-:S04]  /*12730*/  ULEA UR4, UR5, UR4, 0x18 ;  /* 0x0000000405047291 */ /* 0x008fc8000f8ec03f */
[----:B------:R-:W-:-:S04]  /*12740*/  ULEA UR4, UR52, UR4, 0x3 ;  /* 0x0000000434047291 */ /* 0x000fc8000f8e183f */
[----:B------:R-:W-:-:S04]  /*12750*/  UIADD3 UR4, UR4, 0x50, URZ ;  /* 0x0000005004047890 */ /* 0x000fc8000fffe03f */
[----:B------:R-:W-:-:S09]  /*12760*/  UPRMT UR4, UR5, 0x654, UR4 ;  /* 0x0000065405047896 */ /* 0x000fd20008000004 */
[----:B------:R-:W-:Y:S01]  /*12770*/  SYNCS.ARRIVE.TRANS64.RED.A1T0 RZ, [UR4], RZ ;  /* 0x000000ffffff79a7 */ /* 0x000fe20008100404 */
[----:B------:R-:W-:Y:S05]  /*12780*/  BRA `(.L_x_9) ;  /* 0x0000003800b87947 */ /* 0x000fea0003800000 */
.L_x_8:
[----:B------:R-:W2:Y:S01]  /*12790*/  LDL R21, [R1+0x200] ;  /* 0x0002000001157983 */ /* 0x000ea20000100800 */
[----:B------:R-:W-:-:S03]  /*127a0*/  ULDC.64 UR4, c[0x0][0x8f8] ;  /* 0x00023e0000047ab9 */ /* 0x000fc60000000a00 */
[----:B------:R-:W3:Y:S01]  /*127b0*/  LDL R163, [R1+0x204] ;  /* 0x0002040001a37983 */ /* 0x000ee20000100800 */
[----:B------:R-:W-:Y:S01]  /*127c0*/  PRMT R10, RZ, 0x7610, R10 ;  /* 0x00007610ff0a7816 */ /* 0x000fe2000000000a */
[----:B------:R-:W-:Y:S01]  /*127d0*/  IMAD.MOV.U32 R4, RZ, RZ, -0x1 ;  /* 0xffffffffff047424 */ /* 0x000fe200078e00ff */
[----:B------:R-:W-:Y:S02]  /*127e0*/  MOV R5, 0xffffffff ;  /* 0xffffffff00057802 */ /* 0x000fe40000000f00 */
[----:B------:R-:W-:Y:S02]  /*127f0*/  MOV R9, 0xffffffff ;  /* 0xffffffff00097802 */ /* 0x000fe40000000f00 */
[----:B--2---:R-:W-:-:S04]  /*12800*/  ISETP.GE.U32.AND P0, PT, R21, UR4, PT ;  /* 0x0000000415007c0c */ /* 0x004fc8000bf06070 */
[----:B---3--:R-:W-:-:S13]  /*12810*/  ISETP.GE.U32.AND.EX P0, PT, R163, UR5, PT, P0 ;  /* 0x00000005a3007c0c */ /* 0x008fda000bf06100 */
        /* <DEDUP_REMOVED lines=19> */
.L_x_217:
[-CC-:B------:R-:W-:Y:S01]  /*12950*/  SHF.R.U64 R14, R12, R16.reuse, R13.reuse ;  /* 0x000000100c0e7219 */ /* 0x180fe2000000120d */
[----:B------:R-:W1:Y:S01]  /*12960*/  LDC R20, c[0x0][0x8c0] ;  /* 0x00023000ff147b82 */ /* 0x000e620000000800 */
[----:B------:R-:W-:Y:S01]  /*12970*/  SHF.R.U32.HI R4, RZ, R16, R13 ;  /* 0x00000010ff047219 */ /* 0x000fe2000001160d */
[----:B------:R-:W-:Y:S01]  /*12980*/  ULDC UR4, c[0x0][0x150] ;  /* 0x0000540000047ab9 */ /* 0x000fe20000000800 */
[----:B------:R-:W-:Y:S02]  /*12990*/  IADD3 R7, P0, RZ, -R14, RZ ;  /* 0x8000000eff077210 */ /* 0x000fe40007f1e0ff */
[----:B------:R-:W-:Y:S02]  /*129a0*/  I2FP.F32.U32 R9, R6 ;  /* 0x0000000600097245 */ /* 0x000fe40000201000 */
[----:B------:R-:W-:Y:S01]  /*129b0*/  IADD3.X R5, RZ, ~R4, RZ, P0, !PT ;  /* 0x80000004ff057210 */ /* 0x000fe200007fe4ff */
[----:B------:R-:W2:Y:S01]  /*129c0*/  LDC.64 R22, c[0x0][0x8e8] ;  /* 0x00023a00ff167b82 */ /* 0x000ea20000000a00 */
[----:B------:R-:W-:-:S02]  /*129d0*/  IMAD.MOV.U32 R4, RZ, RZ, R21 ;  /* 0x000000ffff047224 */ /* 0x000fc400078e0015 */
[----:B------:R-:W-:Y:S01]  /*129e0*/  FMUL R9, R9, UR4 ;  /* 0x0000000409097c20 */ /* 0x000fe20008400000 */
[----:B------:R-:W-:Y:S01]  /*129f0*/  ULDC UR4, c[0x0][0x154] ;  /* 0x0000550000047ab9 */ /* 0x000fe20000000800 */
[-C--:B------:R-:W-:Y:S01]  /*12a00*/  IMAD R10, R5, R18.reuse, RZ ;  /* 0x00000012050a7224 */ /* 0x080fe200078e02ff */
[----:B------:R-:W-:Y:S02]  /*12a10*/  MOV R5, R163 ;  /* 0x000000a300057202 */ /* 0x000fe40000000f00 */
[----:B------:R-:W-:Y:S01]  /*12a20*/  MOV R11, 0xffffffff ;  /* 0xffffffff000b7802 */ /* 0x000fe20000000f00 */
[----:B------:R-:W3:Y:S01]  /*12a30*/  LDC R16, c[0x0][0x8b0] ;  /* 0x00022c00ff107b82 */ /* 0x000ee20000000800 */
[----:B------:R-:W4:Y:S01]  /*12a40*/  F2I.U32.TRUNC.NTZ R9, R9 ;  /* 0x0000000900097305 */ /* 0x000f22000020f000 */
[----:B------:R-:W-:-:S04]  /*12a50*/  IMAD.WIDE.U32 R4, R7, R18, R4 ;  /* 0x0000001207047225 */ /* 0x000fc800078e0004 */
[----:B------:R-:W-:Y:S02]  /*12a60*/  IMAD R7, R7, R19, R10 ;  /* 0x0000001307077224 */ /* 0x000fe400078e020a */
[----:B------:R-:W3:Y:S03]  /*12a70*/  LDC R19, c[0x0][0x148] ;  /* 0x00005200ff137b82 */ /* 0x000ee60000000800 */
[----:B------:R-:W-:-:S04]  /*12a80*/  IADD3 R5, R5, R7, RZ ;  /* 0x0000000705057210 */ /* 0x000fc80007ffe0ff */
[----:B-1----:R-:W-:Y:S01]  /*12a90*/  SHF.R.U64 R12, R4, R20, R5 ;  /* 0x00000014040c7219 */ /* 0x002fe20000001205 */
[----:B------:R-:W1:Y:S01]  /*12aa0*/  LDC R7, c[0x0][0x144] ;  /* 0x00005100ff077b82 */ /* 0x000e620000000800 */
[----:B------:R-:W-:Y:S01]  /*12ab0*/  I2FP.F32.U32 R4, R8 ;  /* 0x0000000800047245 */ /* 0x000fe20000201000 */
[----:B----4-:R-:W-:Y:S01]  /*12ac0*/  IMAD.MOV R9, RZ, RZ, -R9 ;  /* 0x000000ffff097224 */ /* 0x010fe200078e0a09 */
[----:B--2---:R-:W-:Y:S02]  /*12ad0*/  ISETP.NE.U32.AND P0, PT, R22, RZ, PT ;  /* 0x000000ff1600720c */ /* 0x004fe40003f05070 */
[----:B------:R-:W-:Y:S01]  /*12ae0*/  SHF.R.U32.HI R5, RZ, R20, R5 ;  /* 0x00000014ff057219 */ /* 0x000fe20000011605 */
[----:B------:R-:W-:Y:S01]  /*12af0*/  FMUL R10, R4, UR4 ;  /* 0x00000004040a7c20 */ /* 0x000fe20008400000 */
[----:B------:R-:W-:Y:S01]  /*12b00*/  ISETP.NE.AND.EX P0, PT, R23, RZ, PT, P0 ;  /* 0x000000ff1700720c */ /* 0x000fe20003f05300 */
[----:B------:R-:W2:Y:S01]  /*12b10*/  LDC R18, c[0x0][0x8a8] ;  /* 0x00022a00ff127b82 */ /* 0x000ea20000000800 */
[-CC-:B---3--:R-:W-:Y:S01]  /*12b20*/  SHF.R.U64 R15, R12, R16.reuse, R5.reuse ;  /* 0x000000100c0f7219 */ /* 0x188fe20000001205 */
[----:B------:R-:W-:Y:S01]  /*12b30*/  ULDC UR4, c[0x0][0x900] ;  /* 0x0002400000047ab9 */ /* 0x000fe20000000800 */
[----:B------:R-:W-:-:S02]  /*12b40*/  SHF.R.U32.HI R4, RZ, R16, R5 ;  /* 0x00000010ff047219 */ /* 0x000fc40000011605 */
[----:B------:R3:W4:Y:S01]  /*12b50*/  F2I.U32.TRUNC.NTZ R16, R10 ;  /* 0x0000000a00107305 */ /* 0x000722000020f000 */
[----:B------:R-:W-:Y:S02]  /*12b60*/  SHF.L.U32 R20, R11, UR4, RZ ;  /* 0x000000040b147c19 */ /* 0x000fe400080006ff */
[----:B------:R-:W2:Y:S01]  /*12b70*/  LDC R24, c[0x0][0x8f0] ;  /* 0x00023c00ff187b82 */ /* 0x000ea20000000800 */
[--C-:B------:R-:W-:Y:S02]  /*12b80*/  SHF.R.U64 R17, R15, UR4, R4.reuse ;  /* 0x000000040f117c19 */ /* 0x100fe40008001204 */
[----:B------:R-:W-:Y:S02]  /*12b90*/  SHF.R.U32.HI R5, RZ, UR4, R4 ;  /* 0x00000004ff057c19 */ /* 0x000fe40008011604 */
[----:B------:R-:W-:-:S03]  /*12ba0*/  MOV R4, R17 ;  /* 0x0000001100047202 */ /* 0x000fc60000000f00 */
[----:B------:R-:W2:Y:S01]  /*12bb0*/  LDC R25, c[0x0][0x8e0] ;  /* 0x00023800ff197b82 */ /* 0x000ea20000000800 */
[----:B-1----:R-:W-:-:S07]  /*12bc0*/  IMAD R21, R7, R9, R6 ;  /* 0x0000000907157224 */ /* 0x002fce00078e0206 */
[----:B------:R-:W1:Y:S01]  /*12bd0*/  LDC R26, c[0x0][0x8b8] ;  /* 0x00022e00ff1a7b82 */ /* 0x000e620000000800 */
[----:B---34-:R-:W-:Y:S05]  /*12be0*/  @!P0 BRA `(.L_x_218) ;  /* 0x0000000000288947 */ /* 0x018fea0003800000 */
[----:B------:R-:W3:Y:S02]  /*12bf0*/  LDC R4, c[0x0][0x8f4] ;  /* 0x00023d00ff047b82 */ /* 0x000ee40000000800 */
[----:B---3--:R-:W-:-:S05]  /*12c00*/  IADD3 R9, P0, R17, R4, RZ ;  /* 0x0000000411097210 */ /* 0x008fca0007f1e0ff */
[----:B------:R-:W-:-:S04]  /*12c10*/  IMAD.X R13, RZ, RZ, R5, P0 ;  /* 0x000000ffff0d7224 */ /* 0x000fc800000e0605 */
[----:B------:R-:W-:-:S04]  /*12c20*/  IMAD.WIDE.U32 R4, R13, R22, RZ ;  /* 0x000000160d047225 */ /* 0x000fc800078e00ff */
[----:B------:R-:W-:-:S04]  /*12c30*/  IMAD.WIDE.U32 R6, P0, R9, R23, R4 ;  /* 0x0000001709067225 */ /* 0x000fc80007800004 */
[----:B------:R-:W-:Y:S01]  /*12c40*/  IMAD.WIDE.U32 R4, R9, R22, RZ ;  /* 0x0000001609047225 */ /* 0x000fe200078e00ff */
[----:B------:R-:W-:Y:S02]  /*12c50*/  IADD3.X R11, RZ, RZ, RZ, P0, !PT ;  /* 0x000000ffff0b7210 */ /* 0x000fe400007fe4ff */
[----:B------:R-:W-:Y:S02]  /*12c60*/  MOV R10, R7 ;  /* 0x00000007000a7202 */ /* 0x000fe40000000f00 */
[----:B------:R-:W-:-:S05]  /*12c70*/  IADD3 RZ, P0, R5, R6, RZ ;  /* 0x0000000605ff7210 */ /* 0x000fca0007f1e0ff */
[----:B------:R-:W-:-:S08]  /*12c80*/  IMAD.WIDE.U32.X R4, R13, R23, R10, P0 ;  /* 0x000000170d047225 */ /* 0x000fd000000e040a */
.L_x_218:
[----:B------:R-:W3:Y:S01]  /*12c90*/  LDC R6, c[0x0][0x904] ;  /* 0x00024100ff067b82 */ /* 0x000ee20000000800 */
[----:B------:R-:W-:Y:S01]  /*12ca0*/  LOP3.LUT R20, RZ, R20, RZ, 0x33, !PT ;  /* 0x00000014ff147212 */ /* 0x000fe200078e33ff */
[----:B------:R-:W-:Y:S01]  /*12cb0*/  USHF.L.U32 UR4, UR38, UR4, URZ ;  /* 0x0000000426047299 */ /* 0x000fe2000800063f */
[----:B--2---:R-:W-:Y:S01]  /*12cc0*/  SHF.R.U64 R5, R4, R24, R5 ;  /* 0x0000001804057219 */ /* 0x004fe20000001205 */
[----:B------:R-:W-:Y:S01]  /*12cd0*/  IMAD.MOV R16, RZ, RZ, -R16 ;  /* 0x000000ffff107224 */ /* 0x000fe200078e0a10 */
[----:B------:R-:W-:Y:S01]  /*12ce0*/  LOP3.LUT R4, R15, R20, RZ, 0xc0, !PT ;  /* 0x000000140f047212 */ /* 0x000fe200078ec0ff */
[----:B------:R-:W-:Y:S01]  /*12cf0*/  IMAD.MOV.U32 R10, RZ, RZ, 0x1 ;  /* 0x00000001ff0a7424 */ /* 0x000fe200078e00ff */
[----:B------:R-:W-:Y:S02]  /*12d00*/  IADD3 R7, R18, -0x1, RZ ;  /* 0xffffffff12077810 */ /* 0x000fe40007ffe0ff */
[----:B------:R-:W-:Y:S01]  /*12d10*/  MOV R9, R14 ;  /* 0x0000000e00097202 */ /* 0x000fe20000000f00 */
[----:B------:R-:W-:Y:S01]  /*12d20*/  IMAD R4, R5, UR4, R4 ;  /* 0x0000000405047c24 */ /* 0x000fe2000f8e0204 */
[----:B------:R-:W-:-:S02]  /*12d30*/  LOP3.LUT R12, R12, R7, RZ, 0xc0, !PT ;  /* 0x000000070c0c7212 */ /* 0x000fc400078ec0ff */
[----:B---3--:R-:W-:Y:S02]  /*12d40*/  ISETP.NE.AND P0, PT, R6, 0x1, PT ;  /* 0x000000010600780c */ /* 0x008fe40003f05270 */
[----:B------:R-:W-:-:S05]  /*12d50*/  IADD3 R6, -R5, RZ, RZ ;  /* 0x000000ff05067210 */ /* 0x000fca0007ffe1ff */
[----:B------:R-:W-:-:S04]  /*12d60*/  IMAD R5, R6, R25, R17 ;  /* 0x0000001906057224 */ /* 0x000fc800078e0211 */
[----:B------:R-:W-:Y:S02]  /*12d70*/  IMAD R7, R5, R18, R12 ;  /* 0x0000001205077224 */ /* 0x000fe400078e020c */
[----:B------:R-:W-:-:S04]  /*12d80*/  @P0 IMAD R21, R19, R16, R8 ;  /* 0x0000001013150224 */ /* 0x000fc800078e0208 */
[----:B-1----:R-:W-:-:S05]  /*12d90*/  IMAD R4, R4, R26, R21 ;  /* 0x0000001a04047224 */ /* 0x002fca00078e0215 */
[----:B------:R-:W-:Y:S02]  /*12da0*/  SEL R5, R7, R4, !P0 ;  /* 0x0000000407057207 */ /* 0x000fe40004000000 */
[----:B------:R-:W-:-:S07]  /*12db0*/  SEL R4, R4, R7, !P0 ;  /* 0x0000000704047207 */ /* 0x000fce0004000000 */
.L_x_216:
[----:B------:R-:W-:-:S08]  /*12dc0*/  NOP ;  /* 0x0000000000007918 */ /* 0x000fd00000000000 */
[----:B------:R-:W1:-:S00]  /*12dd0*/  USETMAXREG.DEALLOC.CTAPOOL 0x18 ;  /* 0x00000018000079c8 */ /* 0x000e4000080e0500 */
[----:B------:R-:W-:-:S06]  /*12de0*/  UISETP.NE.AND UP0, UPT, UR47, 0x1, UPT ;  /* 0x000000012f00788c */ /* 0x000fcc000bf05270 */
[----:B------:R-:W-:-:S13]  /*12df0*/  PLOP3.LUT P0, PT, PT, PT, UP0, 0x80, 0x0 ;  /* 0x000000000000781c */ /* 0x000fda0003f0f008 */
[----:B-1----:R-:W-:Y:S05]  /*12e00*/  @!P0 BRA `(.L_x_9) ;  /* 0x0000003400188947 */ /* 0x002fea0003800000 */
[----:B------:R-:W-:-:S06]  /*12e10*/  UISETP.NE.AND UP0, UPT, UR47, URZ, UPT ;  /* 0x0000003f2f00728c */ /* 0x000fcc000bf05270 */
[----:B------:R-:W-:-:S13]  /*12e20*/  PLOP3.LUT P0, PT, PT, PT, UP0, 0x80, 0x0 ;  /* 0x000000000000781c */ /* 0x000fda0003f0f008 */
[----:B------:R-:W-:Y:S05]  /*12e30*/  @!P0 BRA `(.L_x_219) ;  /* 0x0000002400348947 */ /* 0x000fea0003800000 */
[----:B------:R-:W-:-:S04]  /*12e40*/  PRMT R0, R0, 0x9910, RZ ;  /* 0x0000991000007816 */ /* 0x000fc800000000ff */
[----:B------:R-:W-:-:S13]  /*12e50*/  R2UR UR4, R0 ;  /* 0x00000000000472ca */ /* 0x000fda00000e0000 */
[----:B------:R-:W-:-:S04]  /*12e60*/  UISETP.NE.AND UP0, UPT, UR4, URZ, UPT ;  /* 0x0000003f0400728c */ /* 0x000fc8000bf05270 */
[----:B------:R-:W-:-:S06]  /*12e70*/  UISETP.NE.OR UP0, UPT, UR47, 0x2, !UP0 ;  /* 0x000000022f00788c */ /* 0x000fcc000c705670 */
[----:B------:R-:W-:-:S13]  /*12e80*/  PLOP3.LUT P0, PT, PT, PT, UP0, 0x80, 0x0 ;  /* 0x000000000000781c */ /* 0x000fda0003f0f008 */
[----:B------:R-:W-:Y:S05]  /*12e90*/  @P0 BRA `(.L_x_9) ;  /* 0x0000003000f40947 */ /* 0x000fea0003800000 */
[----:B------:R-:W-:-:S13]  /*12ea0*/  LOP3.LUT P2, RZ, R10, 0xff, RZ, 0xc0, !PT ;  /* 0x000000ff0aff7812 */ /* 0x000fda000784c0ff */
[----:B------:R-:W-:Y:S05]  /*12eb0*/  @!P2 BRA `(.L_x_220) ;  /* 0x000000000018a947 */ /* 0x000fea0003800000 */
[----:B------:R-:W-:Y:S01]  /*12ec0*/  UMOV UR4, 0x400 ;  /* 0x0000040000047882 */ /* 0x000fe20000000000 */
[----:B------:R-:W-:Y:S01]  /*12ed0*/  MOV R0, RZ ;  /* 0x000000ff00007202 */ /* 0x000fe20000000f00 */
[----:B------:R-:W-:-:S03]  /*12ee0*/  ULEA UR4, UR37, UR4, 0x18 ;  /* 0x0000000425047291 */ /* 0x000fc6000f8ec03f */
[----:B------:R-:W-:-:S06]  /*12ef0*/  SHF.L.U32 R0, R0, 0x1f, RZ ;  /* 0x0000001f00007819 */ /* 0x000fcc00000006ff */
[----:B------:R-:W1:Y:S02]  /*12f00*/  SYNCS.PHASECHK.TRANS64.TRYWAIT P0, [UR4+0x78], R0 ;  /* 0x00007800ff0075a7 */ /* 0x000e640008000144 */
[----:B-1----:R-:W-:Y:S05]  /*12f10*/  @!P0 BRA `(.L_x_221) ;  /* 0x00000038004c8947 */ /* 0x002fea0003800000 */
.L_x_220:
[----:B-1----:R-:W-:Y:S01]  /*12f20*/  PRMT R7, RZ, 0x7610, R7 ;  /* 0x00007610ff077816 */ /* 0x002fe20000000007 */
[----:B------:R-:W-:Y:S06]  /*12f30*/  @P1 BRA `(.L_x_222) ;  /* 0x0000000000241947 */ /* 0x000fec0003800000 */
[----:B------:R-:W-:Y:S02]  /*12f40*/  ULDC.64 UR4, c[0x0][0x588] ;  /* 0x0001620000047ab9 */ /* 0x000fe40000000a00 */
[----:B------:R-:W-:-:S04]  /*12f50*/  ISETP.NE.U32.AND P0, PT, RZ, UR4, PT ;  /* 0x00000004ff007c0c */ /* 0x000fc8000bf05070 */
[----:B------:R-:W-:-:S13]  /*12f60*/  ISETP.NE.AND.EX P0, PT, RZ, UR5, PT, P0 ;  /* 0x00000005ff007c0c */ /* 0x000fda000bf05300 */
[----:B------:R-:W-:Y:S05]  /*12f70*/  @!P0 BRA `(.L_x_223) ;  /* 0x00000000000c8947 */ /* 0x000fea0003800000 */
[----:B------:R1:W5:Y:S01]  /*12f80*/  LDG.E R6, desc[UR56][R2.64] ;  /* 0x0000003802067981 */ /* 0x000362000c1e1900 */
[----:B------:R-:W-:Y:S01]  /*12f90*/  IMAD.MOV.U32 R7, RZ, RZ, 0x1 ;  /* 0x00000001ff077424 */ /* 0x000fe200078e00ff */
[----:B------:R-:W-:Y:S06]  /*12fa0*/  BRA `(.L_x_222) ;  /* 0x0000000000087947 */ /* 0x000fec0003800000 */
.L_x_223:
[----:B------:R-:W2:Y:S01]  /*12fb0*/  LDC R6, c[0x0][0x580] ;  /* 0x00016000ff067b82 */ /* 0x000ea20000000800 */
[----:B------:R-:W-:-:S07]  /*12fc0*/  MOV R7, 0x1 ;  /* 0x0000000100077802 */ /* 0x000fce0000000f00 */
.L_x_222:
[----:B------:R-:W-:Y:S05]  /*12fd0*/  @!P2 BRA `(.L_x_224) ;  /* 0x000000200050a947 */ /* 0x000fea0003800000 */
[----:B------:R-:W3:Y:S01]  /*12fe0*/  LDC R16, c[0x0][0x8a8] ;  /* 0x00022a00ff107b82 */ /* 0x000ee20000000800 */
[----:B------:R-:W-:Y:S01]  /*12ff0*/  MOV R0, 0xffffffff ;  /* 0xffffffff00007802 */ /* 0x000fe20000000f00 */
[----:B------:R-:W-:Y:S01]  /*13000*/  ULDC UR4, c[0x0][0x900] ;  /* 0x0002400000047ab9 */ /* 0x000fe20000000800 */
[----:B------:R-:W-:Y:S02]  /*13010*/  ULOP3.LUT UR22, UR45, 0x2, URZ, 0xfc, !UPT ;  /* 0x000000022d167892 */ /* 0x000fe4000f8efc3f */
[----:B------:R-:W-:Y:S01]  /*13020*/  SHF.L.U32 R0, R0, UR4, RZ ;  /* 0x0000000400007c19 */ /* 0x000fe200080006ff */
[----:B------:R-:W-:Y:S01]  /*13030*/  USHF.L.U32 UR21, UR38, UR4, URZ ;  /* 0x0000000426157299 */ /* 0x000fe2000800063f */
[----:B------:R-:W-:Y:S02]  /*13040*/  ULDC.64 UR58, c[0x0][0x198] ;  /* 0x00006600003a7ab9 */ /* 0x000fe40000000a00 */
[----:B------:R-:W-:Y:S01]  /*13050*/  LOP3.LUT R14, RZ, R0, RZ, 0x33, !PT ;  /* 0x00000000ff0e7212 */ /* 0x000fe200078e33ff */
[----:B------:R-:W-:Y:S01]  /*13060*/  ULDC.64 UR6, c[0x0][0x588] ;  /* 0x0001620000067ab9 */ /* 0x000fe20000000a00 */
[----:B------:R-:W-:Y:S01]  /*13070*/  ULDC.64 UR4, c[0x0][0x8f8] ;  /* 0x00023e0000047ab9 */ /* 0x000fe20000000a00 */
[----:B------:R-:W-:Y:S01]  /*13080*/  ULDC.64 UR14, c[0x0][0x590] ;  /* 0x00016400000e7ab9 */ /* 0x000fe20000000a00 */
[----:B---3--:R-:W-:-:S07]  /*13090*/  VIADD R16, R16, 0xffffffff ;  /* 0xffffffff10107836 */ /* 0x008fce0000000000 */
.L_x_328:
[----:B------:R-:W-:Y:S02]  /*130a0*/  ISETP.NE.U32.AND P0, PT, RZ, UR14, PT ;  /* 0x0000000eff007c0c */ /* 0x000fe4000bf05070 */
[----:B------:R-:W-:Y:S02]  /*130b0*/  R2UR UR51, R4 ;  /* 0x00000000043372ca */ /* 0x000fe400000e0000 */
[----:B------:R-:W-:Y:S02]  /*130c0*/  R2UR UR50, R5 ;  /* 0x00000000053272ca */ /* 0x000fe400000e0000 */
[----:B------:R-:W-:-:S09]  /*130d0*/  ISETP.NE.AND.EX P0, PT, RZ, UR15, PT, P0 ;  /* 0x0000000fff007c0c */ /* 0x000fd2000bf05300 */
[----:B------:R-:W-:Y:S02]  /*130e0*/  USHF.L.U32 UR51, UR51, 0x8, URZ ;  /* 0x0000000833337899 */ /* 0x000fe4000800063f */
[----:B------:R-:W-:Y:S02]  /*130f0*/  USHF.L.U32 UR50, UR50, 0x8, URZ ;  /* 0x0000000832327899 */ /* 0x000fe4000800063f */
[----:B---34-:R-:W-:Y:S10]  /*13100*/  @!P0 BRA `(.L_x_225) ;  /* 0x00000000002c8947 */ /* 0x018ff40003800000 */
[----:B------:R-:W-:-:S04]  /*13110*/  ISETP.NE.U32.AND P1, PT, RZ, UR6, PT ;  /* 0x00000006ff007c0c */ /* 0x000fc8000bf25070 */
[----:B------:R-:W-:-:S13]  /*13120*/  ISETP.NE.AND.EX P1, PT, RZ, UR7, PT, P1 ;  /* 0x00000007ff007c0c */ /* 0x000fda000bf25310 */
[----:B------:R-:W-:Y:S05]  /*13130*/  @!P1 BRA `(.L_x_226) ;  /* 0x0000000000189947 */ /* 0x000fea0003800000 */
[----:B-1----:R-:W1:Y:S01]  /*13140*/  LDC.64 R2, c[0x0][0x588] ;  /* 0x00016200ff027b82 */ /* 0x002e620000000a00 */
[----:B------:R-:W-:-:S04]  /*13150*/  IMAD R5, R9, UR14, RZ ;  /* 0x0000000e09057c24 */ /* 0x000fc8000f8e02ff */
[----:B-1----:R-:W-:-:S05]  /*13160*/  IMAD.WIDE R2, R5, 0x4, R2 ;  /* 0x0000000405027825 */ /* 0x002fca00078e0202 */
[----:B--2--5:R4:W5:Y:S01]  /*13170*/  LDG.E R6, desc[UR56][R2.64] ;  /* 0x0000003802067981 */ /* 0x024962000c1e1900 */
[----:B------:R-:W-:Y:S01]  /*13180*/  MOV R7, 0x1 ;  /* 0x0000000100077802 */ /* 0x000fe20000000f00 */
[----:B------:R-:W-:Y:S06]  /*13190*/  BRA `(.L_x_225) ;  /* 0x0000000000087947 */ /* 0x000fec0003800000 */
.L_x_226:
[----:B--2--5:R-:W3:Y:S01]  /*131a0*/  LDC R6, c[0x0][0x580] ;  /* 0x00016000ff067b82 */ /* 0x024ee20000000800 */
[----:B------:R-:W-:-:S07]  /*131b0*/  MOV R7, 0x1 ;  /* 0x0000000100077802 */ /* 0x000fce0000000f00 */
.L_x_225:
[----:B------:R-:W-:Y:S05]  /*131c0*/  @!P0 BRA `(.L_x_227) ;  /* 0x00000000001c8947 */ /* 0x000fea0003800000 */
[----:B------:R-:W-:-:S13]  /*131d0*/  LOP3.LUT P2, RZ, R7, 0xff, RZ, 0xc0, !PT ;  /* 0x000000ff07ff7812 */ /* 0x000fda000784c0ff */
[----:B-1--4-:R-:W1:Y:S02]  /*131e0*/  @!P2 LDC.64 R2, c[0x0][0x588] ;  /* 0x00016200ff02ab82 */ /* 0x012e640000000a00 */
[----:B-1----:R-:W-:-:S04]  /*131f0*/  @!P2 ISETP.NE.U32.AND P0, PT, R2, RZ, PT ;  /* 0x000000ff0200a20c */ /* 0x002fc80003f05070 */
[----:B------:R-:W-:Y:S02]  /*13200*/  @!P2 ISETP.NE.AND.EX P1, PT, R3, RZ, PT, P0 ;  /* 0x000000ff0300a20c */ /* 0x000fe40003f25300 */
[----:B--23-5:R-:W-:Y:S02]  /*13210*/  @P2 FSETP.EQ.AND P0, PT, R6, RZ, PT ;  /* 0x000000ff0600220b */ /* 0x02cfe40003f02000 */
[----:B------:R-:W-:Y:S01]  /*13220*/  @!P2 PLOP3.LUT P0, PT, P1, PT, PT, 0x8, 0x0 ;  /* 0x000000000000a81c */ /* 0x000fe20000f0e170 */
[----:B------:R-:W-:-:S12]  /*13230*/  BRA `(.L_x_228) ;  /* 0x0000000000047947 */ /* 0x000fd80003800000 */
.L_x_227:
[----:B--23-5:R-:W-:-:S13]  /*13240*/  FSETP.EQ.AND P0, PT, R6, RZ, PT ;  /* 0x000000ff0600720b */ /* 0x02cfda0003f02000 */
.L_x_228:
[----:B------:R-:W-:Y:S01]  /*13250*/  UISETP.NE.AND UP0, UPT, UR22, 0x3, UPT ;  /* 0x000000031600788c */ /* 0x000fe2000bf05270 */
[----:B------:R-:W-:-:S04]  /*13260*/  ELECT P1, URZ, PT ;  /* 0x00000000003f782f */ /* 0x000fc80003820000 */
[----:B------:R-:W-:Y:S02]  /*13270*/  PLOP3.LUT P0, PT, P1, P0, PT, 0x20, 0x0 ;  /* 0x000000000000781c */ /* 0x000fe40000f00470 */
[----:B------:R-:W-:-:S13]  /*13280*/  PLOP3.LUT P1, PT, PT, PT, UP0, 0x80, 0x0 ;  /* 0x000000000000781c */ /* 0x000fda0003f2f008 */
[----:B------:R-:W-:Y:S05]  /*13290*/  @!P1 BRA `(.L_x_229) ;  /* 0x0000000000049947 */ /* 0x000fea0003800000 */
[----:B------:R-:W-:Y:S01]  /*132a0*/  BPT.TRAP 0x1 ;  /* 0x000000040000795c */ /* 0x000fe20000300000 */
.L_x_229:
[----:B------:R-:W2:Y:S01]  /*132b0*/  S2UR UR37, SR_CgaCtaId ;  /* 0x00000000002579c3 */ /* 0x000ea20000008800 */
[----:B------:R-:W-:Y:S01]  /*132c0*/  UMOV UR13, 0x400 ;  /* 0x00000400000d7882 */ /* 0x000fe20000000000 */
[----:B------:R-:W-:-:S05]  /*132d0*/  IMAD.MOV.U32 R0, RZ, RZ, 0x1 ;  /* 0x00000001ff007424 */ /* 0x000fca00078e00ff */
[----:B------:R-:W-:Y:S01]  /*132e0*/  SHF.L.U32 R0, R0, 0x1f, RZ ;  /* 0x0000001f00007819 */ /* 0x000fe200000006ff */
[----:B--2---:R-:W-:-:S09]  /*132f0*/  ULEA UR13, UR37, UR13, 0x18 ;  /* 0x0000000d250d7291 */ /* 0x004fd2000f8ec03f */
[----:B------:R-:W2:Y:S02]  /*13300*/  SYNCS.PHASECHK.TRANS64.TRYWAIT P2, [UR13+0x50], R0 ;  /* 0x00005000ff0075a7 */ /* 0x000ea4000804014d */
[----:B--2---:R-:W-:Y:S05]  /*13310*/  @!P2 BRA `(.L_x_230) ;  /* 0x000000340064a947 */ /* 0x004fea0003800000 */
.L_x_371:
[----:B------:R-:W-:Y:S04]  /*13320*/  BSSY B0, `(.L_x_231) ;  /* 0x000000e000007945 */ /* 0x000fe80003800000 */
[----:B------:R-:W-:Y:S05]  /*13330*/  @!P0 BRA `(.L_x_232) ;  /* 0x0000000000308947 */ /* 0x000fea0003800000 */
[----:B------:R-:W-:Y:S01]  /*13340*/  R2UR UR52, R9 ;  /* 0x00000000093472ca */ /* 0x000fe200000e0000 */
[----:B------:R-:W-:Y:S02]  /*13350*/  UIADD3 UR8, UP0, UR58, 0x3f0, URZ ;  /* 0x000003f03a087890 */ /* 0x000fe4000ff1e03f */
[----:B------:R-:W-:Y:S02]  /*13360*/  UIADD3 UR48, UR13, 0x200, URZ ;  /* 0x000002000d307890 */ /* 0x000fe4000fffe03f */
[----:B------:R-:W-:Y:S02]  /*13370*/  UIADD3 UR49, UR13, 0x30, URZ ;  /* 0x000000300d317890 */ /* 0x000fe4000fffe03f */
[----:B------:R-:W-:Y:S01]  /*13380*/  UIADD3.X UR9, URZ, UR59, URZ, UP0, !UPT ;  /* 0x0000003b3f097290 */ /* 0x000fe200087fe43f */
[----:B------:R-:W-:Y:S01]  /*13390*/  UMOV UR10, 0x0 ;  /* 0x00000000000a7882 */ /* 0x000fe20000000000 */
[----:B------:R-:W-:-:S07]  /*133a0*/  UMOV UR11, 0x10000000 ;  /* 0x10000000000b7882 */ /* 0x000fce0000000000 */
[----:B------:R2:W-:Y:S02]  /*133b0*/  UTMALDG.3D [UR48], [UR8], desc[UR10] ;  /* 0x00000a30080075b4 */ /* 0x0005e40008011000 */
[----:B--2---:R-:W-:Y:S05]  /*133c0*/  @!P1 BRA `(.L_x_233) ;  /* 0x0000000000049947 */ /* 0x004fea0003800000 */
[----:B------:R-:W-:Y:S01]  /*133d0*/  BPT.TRAP 0x1 ;  /* 0x000000040000795c */ /* 0x000fe20000300000 */
.L_x_233:
[----:B-1--4-:R-:W1:Y:S02]  /*133e0*/  LDC R2, c[0x0][0x800] ;  /* 0x00020000ff027b82 */ /* 0x012e640000000800 */
[----:B-1----:R2:W-:Y:S02]  /*133f0*/  SYNCS.ARRIVE.TRANS64.RED.A0TR RZ, [UR13+0x30], R2 ;  /* 0x00003002ffff79a7 */ /* 0x0025e4000830040d */
.L_x_232:
[----:B------:R-:W-:Y:S05]  /*13400*/  BSYNC B0 ;  /* 0x0000000000007941 */ /* 0x000fea0003800000 */
.L_x_231:
[----:B------:R-:W-:Y:S05]  /*13410*/  @!P1 BRA `(.L_x_234) ;  /* 0x0000000000049947 */ /* 0x000fea0003800000 */
[----:B------:R-:W-:Y:S01]  /*13420*/  BPT.TRAP 0x1 ;  /* 0x000000040000795c */ /* 0x000fe20000300000 */
.L_x_234:
[----:B------:R-:W-:-:S04]  /*13430*/  UIADD3 UR41, UR13, 0x30, URZ ;  /* 0x000000300d297890 */ /* 0x000fc8000fffe03f */
[----:B------:R-:W-:-:S09]  /*13440*/  UPRMT UR31, UR37, 0x654, UR41 ;  /* 0x00000654251f7896 */ /* 0x000fd20008000029 */
[----:B------:R-:W-:Y:S01]  /*13450*/  SYNCS.ARRIVE.TRANS64.RED.A1T0 RZ, [UR31], RZ ;  /* 0x000000ffffff79a7 */ /* 0x000fe2000810041f */
[----:B------:R-:W-:Y:S05]  /*13460*/  @!P1 BRA `(.L_x_235) ;  /* 0x0000000000049947 */ /* 0x000fea0003800000 */
[----:B------:R-:W-:Y:S01]  /*13470*/  BPT.TRAP 0x1 ;  /* 0x000000040000795c */ /* 0x000fe20000300000 */
.L_x_235:
[----:B------:R-:W3:Y:S02]  /*13480*/  SYNCS.PHASECHK.TRANS64.TRYWAIT P2, [UR13+0x58], R0 ;  /* 0x00005800ff0075a7 */ /* 0x000ee4000804014d */
[----:B---3--:R-:W-:Y:S05]  /*13490*/  @!P2 BRA `(.L_x_236) ;  /* 0x00000034001ca947 */ /* 0x008fea0003800000 */
.L_x_372:
[----:B------:R-:W-:Y:S04]  /*134a0*/  BSSY B0, `(.L_x_237) ;  /* 0x0000010000007945 */ /* 0x000fe80003800000 */
[----:B------:R-:W-:Y:S05]  /*134b0*/  @!P0 BRA `(.L_x_238) ;  /* 0x0000000000388947 */ /* 0x000fea0003800000 */
[----:B------:R-:W-:Y:S01]  /*134c0*/  UIADD3 UR16, UP0, UR58, 0x3f0, URZ ;  /* 0x000003f03a107890 */ /* 0x000fe2000ff1e03f */
[----:B------:R-:W-:Y:S01]  /*134d0*/  R2UR UR12, R9 ;  /* 0x00000000090c72ca */ /* 0x000fe200000e0000 */
[----:B------:R-:W-:Y:S02]  /*134e0*/  UIADD3 UR11, UR51, 0x80, URZ ;  /* 0x00000080330b7890 */ /* 0x000fe4000fffe03f */
[----:B------:R-:W-:Y:S02]  /*134f0*/  UIADD3 UR8, UR13, 0x2200, URZ ;  /* 0x000022000d087890 */ /* 0x000fe4000fffe03f */
[----:B------:R-:W-:Y:S02]  /*13500*/  UIADD3 UR9, UR13, 0x38, URZ ;  /* 0x000000380d097890 */ /* 0x000fe4000fffe03f */
[----:B------:R-:W-:Y:S01]  /*13510*/  UIADD3.X UR17, URZ, UR59, URZ, UP0, !UPT ;  /* 0x0000003b3f117290 */ /* 0x000fe200087fe43f */
[----:B------:R-:W-:Y:S01]  /*13520*/  UMOV UR18, 0x0 ;  /* 0x0000000000127882 */ /* 0x000fe20000000000 */
[----:B------:R-:W-:Y:S01]  /*13530*/  UMOV UR19, 0x10000000 ;  /* 0x1000000000137882 */ /* 0x000fe20000000000 */
[----:B------:R-:W-:-:S06]  /*13540*/  UMOV UR10, UR50 ;  /* 0x00000032000a7c82 */ /* 0x000fcc0008000000 */
[----:B------:R3:W-:Y:S02]  /*13550*/  UTMALDG.3D [UR8], [UR16], desc[UR18] ;  /* 0x00001208100075b4 */ /* 0x0007e40008011000 */
[----:B---3--:R-:W-:Y:S05]  /*13560*/  @!P1 BRA `(.L_x_239) ;  /* 0x0000000000049947 */ /* 0x008fea0003800000 */
[----:B------:R-:W-:Y:S01]  /*13570*/  BPT.TRAP 0x1 ;  /* 0x000000040000795c */ /* 0x000fe20000300000 */
.L_x_239:
[----:B-12-4-:R-:W1:Y:S02]  /*13580*/  LDC R2, c[0x0][0x800] ;  /* 0x00020000ff027b82 */ /* 0x016e640000000800 */
[----:B-1----:R3:W-:Y:S02]  /*13590*/  SYNCS.ARRIVE.TRANS64.RED.A0TR RZ, [UR13+0x38], R2 ;  /* 0x00003802ffff79a7 */ /* 0x0027e4000830040d */
.L_x_238:
[----:B------:R-:W-:Y:S05]  /*135a0*/  BSYNC B0 ;  /* 0x0000000000007941 */ /* 0x000fea0003800000 */
.L_x_237:
[----:B------:R-:W-:Y:S05]  /*135b0*/  @!P1 BRA `(.L_x_240) ;  /* 0x0000000000049947 */ /* 0x000fea0003800000 */
[----:B------:R-:W-:Y:S01]  /*135c0*/  BPT.TRAP 0x1 ;  /* 0x000000040000795c */ /* 0x000fe20000300000 */
.L_x_240:
[----:B------:R-:W-:Y:S02]  /*135d0*/  UIADD3 UR33, UR13, 0x38, URZ ;  /* 0x000000380d217890 */ /* 0x000fe4000fffe03f */
[----:B------:R-:W-:Y:S02]  /*135e0*/  UIADD3 UR10, UR50, 0x20, URZ ;  /* 0x00000020320a7890 */ /* 0x000fe4000fffe03f */
[----:B------:R-:W-:-:S09]  /*135f0*/  UPRMT UR30, UR37, 0x654, UR33 ;  /* 0x00000654251e7896 */ /* 0x000fd20008000021 */
[----:B------:R-:W-:Y:S01]  /*13600*/  SYNCS.ARRIVE.TRANS64.RED.A1T0 RZ, [UR30], RZ ;  /* 0x000000ffffff79a7 */ /* 0x000fe2000810041e */
[----:B------:R-:W-:Y:S05]  /*13610*/  @!P1 BRA `(.L_x_241) ;  /* 0x0000000000049947 */ /* 0x000fea0003800000 */
[----:B------:R-:W-:Y:S01]  /*13620*/  BPT.TRAP 0x1 ;  /* 0x000000040000795c */ /* 0x000fe20000300000 */
.L_x_241:
[----:B------:R-:W5:Y:S02]  /*13630*/  SYNCS.PHASECHK.TRANS64.TRYWAIT P2, [UR13+0x60], R0 ;  /* 0x00006000ff0075a7 */ /* 0x000f64000804014d */
[----:B-----5:R-:W-:Y:S05]  /*13640*/  @!P2 BRA `(.L_x_242) ;  /* 0x0000003000c8a947 */ /* 0x020fea0003800000 */
.L_x_373:
        /* <DEDUP_REMOVED lines=8> */
[----:B------:R-:W-:Y:S01]  /*136d0*/  UMOV UR19, 0x10000000 ;  /* 0x1000000000137882 */ /* 0x000fe20000000000 */
[----:B------:R-:W-:-:S06]  /*136e0*/  UMOV UR11, UR51 ;  /* 0x00000033000b7c82 */ /* 0x000fcc0008000000 */
[----:B------:R1:W-:Y:S02]  /*136f0*/  UTMALDG.3D [UR8], [UR16], desc[UR18] ;  /* 0x00001208100075b4 */ /* 0x0003e40008011000 */
[----:B-1----:R-:W-:Y:S05]  /*13700*/  @!P1 BRA `(.L_x_245) ;  /* 0x0000000000049947 */ /* 0x002fea0003800000 */
[----:B------:R-:W-:Y:S01]  /*13710*/  BPT.TRAP 0x1 ;  /* 0x000000040000795c */ /* 0x000fe20000300000 */
.L_x_245:
[----:B--234-:R-:W1:Y:S02]  /*13720*/  LDC R2, c[0x0][0x800] ;  /* 0x00020000ff027b82 */ /* 0x01ce640000000800 */
[----:B-1----:R1:W-:Y:S02]  /*13730*/  SYNCS.ARRIVE.TRANS64.RED.A0TR RZ, [UR13+0x40], R2 ;  /* 0x00004002ffff79a7 */ /* 0x0023e4000830040d */
.L_x_244:
[----:B------:R-:W-:Y:S05]  /*13740*/  BSYNC B0 ;  /* 0x0000000000007941 */ /* 0x000fea0003800000 */
.L_x_243:
[----:B------:R-:W-:Y:S05]  /*13750*/  @!P1 BRA `(.L_x_246) ;  /* 0x0000000000049947 */ /* 0x000fea0003800000 */
[----:B------:R-:W-:Y:S01]  /*13760*/  BPT.TRAP 0x1 ;  /* 0x000000040000795c */ /* 0x000fe20000300000 */
.L_x_246:
[----:B------:R-:W-:-:S04]  /*13770*/  UIADD3 UR25, UR13, 0x40, URZ ;  /* 0x000000400d197890 */ /* 0x000fc8000fffe03f */
[----:B------:R-:W-:-:S09]  /*13780*/  UPRMT UR23, UR37, 0x654, UR25 ;  /* 0x0000065425177896 */ /* 0x000fd20008000019 */
[----:B------:R-:W-:Y:S01]  /*13790*/  SYNCS.ARRIVE.TRANS64.RED.A1T0 RZ, [UR23], RZ ;  /* 0x000000ffffff79a7 */ /* 0x000fe20008100417 */
[----:B------:R-:W-:Y:S05]  /*137a0*/  @!P1 BRA `(.L_x_247) ;  /* 0x0000000000049947 */ /* 0x000fea0003800000 */
[----:B------:R-:W-:Y:S01]  /*137b0*/  BPT.TRAP 0x1 ;  /* 0x000000040000795c */ /* 0x000fe20000300000 */
.L_x_247:
[----:B------:R-:W5:Y:S02]  /*137c0*/  SYNCS.PHASECHK.TRANS64.TRYWAIT P2, [UR13+0x68], R0 ;  /* 0x00006800ff0075a7 */ /* 0x000f64000804014d */
[----:B-----5:R-:W-:Y:S05]  /*137d0*/  @!P2 BRA `(.L_x_248) ;  /* 0x00000030007ca947 */ /* 0x020fea0003800000 */
.L_x_374:
        /* <DEDUP_REMOVED lines=9> */
[----:B------:R-:W-:-:S07]  /*13870*/  UMOV UR19, 0x10000000 ;  /* 0x1000000000137882 */ /* 0x000fce0000000000 */
[----:B------:R1:W-:Y:S02]  /*13880*/  UTMALDG.3D [UR8], [UR16], desc[UR18] ;  /* 0x00001208100075b4 */ /* 0x0003e40008011000 */
[----:B-1----:R-:W-:Y:S05]  /*13890*/  @!P1 BRA `(.L_x_251) ;  /* 0x0000000000049947 */ /* 0x002fea0003800000 */
[----:B------:R-:W-:Y:S01]  /*138a0*/  BPT.TRAP 0x1 ;  /* 0x000000040000795c */ /* 0x000fe20000300000 */
.L_x_251:
[----:B--234-:R-:W1:Y:S02]  /*138b0*/  LDC R2, c[0x0][0x800] ;  /* 0x00020000ff027b82 */ /* 0x01ce640000000800 */
[----:B-1----:R1:W-:Y:S02]  /*138c0*/  SYNCS.ARRIVE.TRANS64.RED.A0TR RZ, [UR13+0x48], R2 ;  /* 0x00004802ffff79a7 */ /* 0x0023e4000830040d */
.L_x_250:
[----:B------:R-:W-:Y:S05]  /*138d0*/  BSYNC B0 ;  /* 0x0000000000007941 */ /* 0x000fea0003800000 */
.L_x_249:
[----:B------:R-:W-:Y:S05]  /*138e0*/  @!P1 BRA `(.L_x_252) ;  /* 0x0000000000049947 */ /* 0x000fea0003800000 */
[----:B------:R-:W-:Y:S01]  /*138f0*/  BPT.TRAP 0x1 ;  /* 0x000000040000795c */ /* 0x000fe20000300000 */
.L_x_252:
[----:B------:R-:W-:Y:S02]  /*13900*/  UIADD3 UR17, UR13, 0x48, URZ ;  /* 0x000000480d117890 */ /* 0x000fe4000fffe03f */
[----:B------:R-:W-:Y:S02]  /*13910*/  UIADD3 UR42, UR50, 0x40, URZ ;  /* 0x00000040322a7890 */ /* 0x000fe4000fffe03f */
[----:B------:R-:W-:-:S09]  /*13920*/  UPRMT UR29, UR37, 0x654, UR17 ;  /* 0x00000654251d7896 */ /* 0x000fd20008000011 */
[----:B------:R-:W-:Y:S01]  /*13930*/  SYNCS.ARRIVE.TRANS64.RED.A1T0 RZ, [UR29], RZ ;  /* 0x000000ffffff79a7 */ /* 0x000fe2000810041d */
[----:B------:R-:W-:Y:S05]  /*13940*/  @!P1 BRA `(.L_x_253) ;  /* 0x0000000000049947 */ /* 0x000fea0003800000 */
[----:B------:R-:W-:Y:S01]  /*13950*/  BPT.TRAP 0x1 ;  /* 0x000000040000795c */ /* 0x000fe20000300000 */
.L_x_253:
[----:B-1234-:R-:W-:-:S04]  /*13960*/  SHF.L.U32 R2, RZ, 0x1f, RZ ;  /* 0x0000001fff027819 */ /* 0x01efc800000006ff */
[----:B------:R-:W1:Y:S02]  /*13970*/  SYNCS.PHASECHK.TRANS64.TRYWAIT P2, [UR13+0x50], R2 ;  /* 0x00005002ff0075a7 */ /* 0x000e64000804014d */
[----:B-1----:R-:W-:Y:S05]  /*13980*/  @!P2 BRA `(.L_x_254) ;  /* 0x000000300028a947 */ /* 0x002fea0003800000 */
.L_x_375:
[----:B------:R-:W-:Y:S04]  /*13990*/  BSSY B0, `(.L_x_255) ;  /* 0x000000e000007945 */ /* 0x000fe80003800000 */
[----:B------:R-:W-:Y:S05]  /*139a0*/  @!P0 BRA `(.L_x_256) ;  /* 0x0000000000308947 */ /* 0x000fea0003800000 */
[----:B------:R-:W-:Y:S01]  /*139b0*/  R2UR UR44, R9 ;  /* 0x00000000092c72ca */ /* 0x000fe200000e0000 */
[----:B------:R-:W-:Y:S02]  /*139c0*/  UIADD3 UR8, UP0, UR58, 0x3f0, URZ ;  /* 0x000003f03a087890 */ /* 0x000fe4000ff1e03f */
[----:B------:R-:W-:Y:S02]  /*139d0*/  UIADD3 UR40, UR13, 0x200, URZ ;  /* 0x000002000d287890 */ /* 0x000fe4000fffe03f */
[----:B------:R-:W-:Y:S01]  /*139e0*/  UIADD3.X UR9, URZ, UR59, URZ, UP0, !UPT ;  /* 0x0000003b3f097290 */ /* 0x000fe200087fe43f */
[----:B------:R-:W-:Y:S01]  /*139f0*/  UMOV UR10, 0x0 ;  /* 0x00000000000a7882 */ /* 0x000fe20000000000 */
[----:B------:R-:W-:Y:S01]  /*13a00*/  UMOV UR11, 0x10000000 ;  /* 0x10000000000b7882 */ /* 0x000fe20000000000 */
[----:B------:R-:W-:-:S06]  /*13a10*/  UMOV UR43, UR51 ;  /* 0x00000033002b7c82 */ /* 0x000fcc0008000000 */
[----:B------:R2:W-:Y:S02]  /*13a20*/  UTMALDG.3D [UR40], [UR8], desc[UR10] ;  /* 0x00000a28080075b4 */ /* 0x0005e40008011000 */
[----:B--2---:R-:W-:Y:S05]  /*13a30*/  @!P1 BRA `(.L_x_257) ;  /* 0x0000000000049947 */ /* 0x004fea0003800000 */
[----:B------:R-:W-:Y:S01]  /*13a40*/  BPT.TRAP 0x1 ;  /* 0x000000040000795c */ /* 0x000fe20000300000 */
.L_x_257:
[----:B-1----:R-:W1:Y:S02]  /*13a50*/  LDC R3, c[0x0][0x800] ;  /* 0x00020000ff037b82 */ /* 0x002e640000000800 */
[----:B-1----:R2:W-:Y:S02]  /*13a60*/  SYNCS.ARRIVE.TRANS64.RED.A0TR RZ, [UR13+0x30], R3 ;  /* 0x00003003ffff79a7 */ /* 0x0025e4000830040d */
.L_x_256:
[----:B------:R-:W-:Y:S05]  /*13a70*/  BSYNC B0 ;  /* 0x0000000000007941 */ /* 0x000fea0003800000 */
.L_x_255:
[----:B------:R-:W-:Y:S05]  /*13a80*/  @!P1 BRA `(.L_x_258) ;  /* 0x0000000000049947 */ /* 0x000fea0003800000 */
[----:B------:R-:W-:Y:S01]  /*13a90*/  BPT.TRAP 0x1 ;  /* 0x000000040000795c */ /* 0x000fe20000300000 */
.L_x_258:
[----:B------:R-:W-:Y:S01]  /*13aa0*/  SYNCS.ARRIVE.TRANS64.RED.A1T0 RZ, [UR31], RZ ;  /* 0x000000ffffff79a7 */ /* 0x000fe2000810041f */
[----:B------:R-:W-:Y:S05]  /*13ab0*/  @!P1 BRA `(.L_x_259) ;  /* 0x0000000000049947 */ /* 0x000fea0003800000 */
[----:B------:R-:W-:Y:S01]  /*13ac0*/  BPT.TRAP 0x1 ;  /* 0x000000040000795c */ /* 0x000fe20000300000 */
.L_x_259:
[----:B------:R-:W3:Y:S02]  /*13ad0*/  SYNCS.PHASECHK.TRANS64.TRYWAIT P2, [UR13+0x58], R2 ;  /* 0x00005802ff0075a7 */ /* 0x000ee4000804014d */
[----:B---3--:R-:W-:Y:S05]  /*13ae0*/  @!P2 BRA `(.L_x_260) ;  /* 0x0000002c00e8a947 */ /* 0x008fea0003800000 */
.L_x_376:
        /* <DEDUP_REMOVED lines=13> */
.L_x_263:
[----:B-12---:R-:W1:Y:S02]  /*13bc0*/  LDC R3, c[0x0][0x800] ;  /* 0x00020000ff037b82 */ /* 0x006e640000000800 */
[----:B-1----:R3:W-:Y:S02]  /*13bd0*/  SYNCS.ARRIVE.TRANS64.RED.A0TR RZ, [UR13+0x38], R3 ;  /* 0x00003803ffff79a7 */ /* 0x0027e4000830040d */
.L_x_262:
[----:B------:R-:W-:Y:S05]  /*13be0*/  BSYNC B0 ;  /* 0x0000000000007941 */ /* 0x000fea0003800000 */
.L_x_261:
[----:B------:R-:W-:Y:S05]  /*13bf0*/  @!P1 BRA `(.L_x_264) ;  /* 0x0000000000049947 */ /* 0x000fea0003800000 */
[----:B------:R-:W-:Y:S01]  /*13c00*/  BPT.TRAP 0x1 ;  /* 0x000000040000795c */ /* 0x000fe20000300000 */
.L_x_264:
[----:B------:R-:W-:Y:S01]  /*13c10*/  SYNCS.ARRIVE.TRANS64.RED.A1T0 RZ, [UR30], RZ ;  /* 0x000000ffffff79a7 */ /* 0x000fe2000810041e */
[----:B------:R-:W-:Y:S01]  /*13c20*/  UIADD3 UR26, UR50, 0x60, URZ ;  /* 0x00000060321a7890 */ /* 0x000fe2000fffe03f */
[----:B------:R-:W-:Y:S11]  /*13c30*/  @!P1 BRA `(.L_x_265) ;  /* 0x0000000000049947 */ /* 0x000ff60003800000 */
[----:B------:R-:W-:Y:S01]  /*13c40*/  BPT.TRAP 0x1 ;  /* 0x000000040000795c */ /* 0x000fe20000300000 */
.L_x_265:
[----:B------:R-:W4:Y:S02]  /*13c50*/  SYNCS.PHASECHK.TRANS64.TRYWAIT P2, [UR13+0x60], R2 ;  /* 0x00006002ff0075a7 */ /* 0x000f24000804014d */
[----:B----4-:R-:W-:Y:S05]  /*13c60*/  @!P2 BRA `(.L_x_266) ;  /* 0x0000002c00a0a947 */ /* 0x010fea0003800000 */
.L_x_377:
        /* <DEDUP_REMOVED lines=10> */
[----:B----4-:R-:W-:Y:S05]  /*13d10*/  @!P1 BRA `(.L_x_269) ;  /* 0x0000000000049947 */ /* 0x010fea0003800000 */
[----:B------:R-:W-:Y:S01]  /*13d20*/  BPT.TRAP 0x1 ;  /* 0x000000040000795c */ /* 0x000fe20000300000 */
.L_x_269:
[----:B-123--:R-:W1:Y:S02]  /*13d30*/  LDC R3, c[0x0][0x800] ;  /* 0x00020000ff037b82 */ /* 0x00ee640000000800 */
[----:B-1----:R4:W-:Y:S02]  /*13d40*/  SYNCS.ARRIVE.TRANS64.RED.A0TR RZ, [UR13+0x40], R3 ;  /* 0x00004003ffff79a7 */ /* 0x0029e4000830040d */
.L_x_268:
[----:B------:R-:W-:Y:S05]  /*13d50*/  BSYNC B0 ;  /* 0x0000000000007941 */ /* 0x000fea0003800000 */
.L_x_267:
[----:B------:R-:W-:Y:S05]  /*13d60*/  @!P1 BRA `(.L_x_270) ;  /* 0x0000000000049947 */ /* 0x000fea0003800000 */
[----:B------:R-:W-:Y:S01]  /*13d70*/  BPT.TRAP 0x1 ;  /* 0x000000040000795c */ /* 0x000fe20000300000 */
.L_x_270:
[----:B------:R-:W-:Y:S01]  /*13d80*/  SYNCS.ARRIVE.TRANS64.RED.A1T0 RZ, [UR23], RZ ;  /* 0x000000ffffff79a7 */ /* 0x000fe20008100417 */
[----:B------:R-:W-:Y:S05]  /*13d90*/  @!P1 BRA `(.L_x_271) ;  /* 0x0000000000049947 */ /* 0x000fea0003800000 */
[----:B------:R-:W-:Y:S01]  /*13da0*/  BPT.TRAP 0x1 ;  /* 0x000000040000795c */ /* 0x000fe20000300000 */
.L_x_271:
[----:B------:R-:W5:Y:S02]  /*13db0*/  SYNCS.PHASECHK.TRANS64.TRYWAIT P2, [UR13+0x68], R2 ;  /* 0x00006802ff0075a7 */ /* 0x000f64000804014d */
[----:B-----5:R-:W-:Y:S05]  /*13dc0*/  @!P2 BRA `(.L_x_272) ;  /* 0x0000002c0060a947 */ /* 0x020fea0003800000 */
.L_x_378:
        /* <DEDUP_REMOVED lines=13> */
.L_x_275:
[----:B--234-:R-:W1:Y:S02]  /*13ea0*/  LDC R3, c[0x0][0x800] ;  /* 0x00020000ff037b82 */ /* 0x01ce640000000800 */
[----:B-1----:R1:W-:Y:S02]  /*13eb0*/  SYNCS.ARRIVE.TRANS64.RED.A0TR RZ, [UR13+0x48], R3 ;  /* 0x00004803ffff79a7 */ /* 0x0023e4000830040d */
.L_x_274:
[----:B------:R-:W-:Y:S05]  /*13ec0*/  BSYNC B0 ;  /* 0x0000000000007941 */ /* 0x000fea0003800000 */
.L_x_273:
[----:B------:R-:W-:Y:S05]  /*13ed0*/  @!P1 BRA `(.L_x_276) ;  /* 0x0000000000049947 */ /* 0x000fea0003800000 */
[----:B------:R-:W-:Y:S01]  /*13ee0*/  BPT.TRAP 0x1 ;  /* 0x000000040000795c */ /* 0x000fe20000300000 */
.L_x_276:
[----:B------:R-:W-:Y:S01]  /*13ef0*/  SYNCS.ARRIVE.TRANS64.RED.A1T0 RZ, [UR29], RZ ;  /* 0x000000ffffff79a7 */ /* 0x000fe2000810041d */
[----:B------:R-:W-:Y:S01]  /*13f00*/  UIADD3 UR10, UR50, 0x80, URZ ;  /* 0x00000080320a7890 */ /* 0x000fe2000fffe03f */
[----:B------:R-:W-:Y:S11]  /*13f10*/  @!P1 BRA `(.L_x_277) ;  /* 0x0000000000049947 */ /* 0x000ff60003800000 */
[----:B------:R-:W-:Y:S01]  /*13f20*/  BPT.TRAP 0x1 ;  /* 0x000000040000795c */ /* 0x000fe20000300000 */
.L_x_277:
[----:B------:R-:W5:Y:S02]  /*13f30*/  SYNCS.PHASECHK.TRANS64.TRYWAIT P2, [UR13+0x50], R0 ;  /* 0x00005000ff0075a7 */ /* 0x000f64000804014d */
[----:B-----5:R-:W-:Y:S05]  /*13f40*/  @!P2 BRA `(.L_x_278) ;  /* 0x0000002c0018a947 */ /* 0x020fea0003800000 */
.L_x_379:
        /* <DEDUP_REMOVED lines=8> */
[----:B------:R-:W-:Y:S01]  /*13fd0*/  UMOV UR9, UR41 ;  /* 0x0000002900097c82 */ /* 0x000fe20008000000 */
[----:B------:R-:W-:-:S05]  /*13fe0*/  UMOV UR11, UR51 ;  /* 0x00000033000b7c82 */ /* 0x000fca0008000000 */
[----:B------:R1:W-:Y:S02]  /*13ff0*/  UTMALDG.3D [UR8], [UR26], desc[UR18] ;  /* 0x000012081a0075b4 */ /* 0x0003e40008011000 */
[----:B-1----:R-:W-:Y:S05]  /*14000*/  @!P1 BRA `(.L_x_281) ;  /* 0x0000000000049947 */ /* 0x002fea0003800000 */
[----:B------:R-:W-:Y:S01]  /*14010*/  BPT.TRAP 0x1 ;  /* 0x000000040000795c */ /* 0x000fe20000300000 */
.L_x_281:
[----:B--234-:R-:W1:Y:S02]  /*14020*/  LDC R3, c[0x0][0x800] ;  /* 0x00020000ff037b82 */ /* 0x01ce640000000800 */
[----:B-1----:R1:W-:Y:S02]  /*14030*/  SYNCS.ARRIVE.TRANS64.RED.A0TR RZ, [UR13+0x30], R3 ;  /* 0x00003003ffff79a7 */ /* 0x0023e4000830040d */
.L_x_280:
[----:B------:R-:W-:Y:S05]  /*14040*/  BSYNC B0 ;  /* 0x0000000000007941 */ /* 0x000fea0003800000 */
.L_x_279:
[----:B------:R-:W-:Y:S05]  /*14050*/  @!P1 BRA `(.L_x_282) ;  /* 0x0000000000049947 */ /* 0x000fea0003800000 */
[----:B------:R-:W-:Y:S01]  /*14060*/  BPT.TRAP 0x1 ;  /* 0x000000040000795c */ /* 0x000fe20000300000 */
.L_x_282:
[----:B------:R-:W-:Y:S01]  /*14070*/  SYNCS.ARRIVE.TRANS64.RED.A1T0 RZ, [UR31], RZ ;  /* 0x000000ffffff79a7 */ /* 0x000fe2000810041f */
[----:B------:R-:W-:Y:S05]  /*14080*/  @!P1 BRA `(.L_x_283) ;  /* 0x0000000000049947 */ /* 0x000fea0003800000 */
[----:B------:R-:W-:Y:S01]  /*14090*/  BPT.TRAP 0x1 ;  /* 0x000000040000795c */ /* 0x000fe20000300000 */
.L_x_283:
[----:B------:R-:W5:Y:S02]  /*140a0*/  SYNCS.PHASECHK.TRANS64.TRYWAIT P2, [UR13+0x58], R0 ;  /* 0x00005800ff0075a7 */ /* 0x000f64000804014d */
[----:B-----5:R-:W-:Y:S05]  /*140b0*/  @!P2 BRA `(.L_x_284) ;  /* 0x0000002800d4a947 */ /* 0x020fea0003800000 */
.L_x_380:
        /* <DEDUP_REMOVED lines=13> */
.L_x_287:
[----:B--234-:R-:W1:Y:S02]  /*14190*/  LDC R3, c[0x0][0x800] ;  /* 0x00020000ff037b82 */ /* 0x01ce640000000800 */
[----:B-1----:R1:W-:Y:S02]  /*141a0*/  SYNCS.ARRIVE.TRANS64.RED.A0TR RZ, [UR13+0x38], R3 ;  /* 0x00003803ffff79a7 */ /* 0x0023e4000830040d */
.L_x_286:
[----:B------:R-:W-:Y:S05]  /*141b0*/  BSYNC B0 ;  /* 0x0000000000007941 */ /* 0x000fea0003800000 */
.L_x_285:
[----:B------:R-:W-:Y:S05]  /*141c0*/  @!P1 BRA `(.L_x_288) ;  /* 0x0000000000049947 */ /* 0x000fea0003800000 */
[----:B------:R-:W-:Y:S01]  /*141d0*/  BPT.TRAP 0x1 ;  /* 0x000000040000795c */ /* 0x000fe20000300000 */
.L_x_288:
[----:B------:R-:W-:Y:S01]  /*141e0*/  SYNCS.ARRIVE.TRANS64.RED.A1T0 RZ, [UR30], RZ ;  /* 0x000000ffffff79a7 */ /* 0x000fe2000810041e */
[----:B------:R-:W-:Y:S01]  /*141f0*/  UIADD3 UR10, UR50, 0xa0, URZ ;  /* 0x000000a0320a7890 */ /* 0x000fe2000fffe03f */
[----:B------:R-:W-:Y:S11]  /*14200*/  @!P1 BRA `(.L_x_289) ;  /* 0x0000000000049947 */ /* 0x000ff60003800000 */
[----:B------:R-:W-:Y:S01]  /*14210*/  BPT.TRAP 0x1 ;  /* 0x000000040000795c */ /* 0x000fe20000300000 */
.L_x_289:
[----:B------:R-:W5:Y:S02]  /*14220*/  SYNCS.PHASECHK.TRANS64.TRYWAIT P2, [UR13+0x60], R0 ;  /* 0x00006000ff0075a7 */ /* 0x000f64000804014d */
[----:B-----5:R-:W-:Y:S05]  /*14230*/  @!P2 BRA `(.L_x_290) ;  /* 0x00000028008ca947 */ /* 0x020fea0003800000 */
.L_x_381:
        /* <DEDUP_REMOVED lines=13> */
.L_x_293:
[----:B--234-:R-:W1:Y:S02]  /*14310*/  LDC R3, c[0x0][0x800] ;  /* 0x00020000ff037b82 */ /* 0x01ce640000000800 */
[----:B-1----:R1:W-:Y:S02]  /*14320*/  SYNCS.ARRIVE.TRANS64.RED.A0TR RZ, [UR13+0x40], R3 ;  /* 0x00004003ffff79a7 */ /* 0x0023e4000830040d */
.L_x_292:
[----:B------:R-:W-:Y:S05]  /*14330*/  BSYNC B0 ;  /* 0x0000000000007941 */ /* 0x000fea0003800000 */
.L_x_291:
[----:B------:R-:W-:Y:S05]  /*14340*/  @!P1 BRA `(.L_x_294) ;  /* 0x0000000000049947 */ /* 0x000fea0003800000 */
[----:B------:R-:W-:Y:S01]  /*14350*/  BPT.TRAP 0x1 ;  /* 0x000000040000795c */ /* 0x000fe20000300000 */
.L_x_294:
[----:B------:R-:W-:Y:S01]  /*14360*/  SYNCS.ARRIVE.TRANS64.RED.A1T0 RZ, [UR23], RZ ;  /* 0x000000ffffff79a7 */ /* 0x000fe20008100417 */
[----:B------:R-:W-:Y:S05]  /*14370*/  @!P1 BRA `(.L_x_295) ;  /* 0x0000000000049947 */ /* 0x000fea0003800000 */
[----:B------:R-:W-:Y:S01]  /*14380*/  BPT.TRAP 0x1 ;  /* 0x000000040000795c */ /* 0x000fe20000300000 */
.L_x_295:
[----:B------:R-:W5:Y:S02]  /*14390*/  SYNCS.PHASECHK.TRANS64.TRYWAIT P2, [UR13+0x68], R0 ;  /* 0x00006800ff0075a7 */ /* 0x000f64000804014d */
[----:B-----5:R-:W-:Y:S05]  /*143a0*/  @!P2 BRA `(.L_x_296) ;  /* 0x000000280048a947 */ /* 0x020fea0003800000 */
.L_x_382:
        /* <DEDUP_REMOVED lines=13> */
.L_x_299:
[----:B------:R-:W1:Y:S02]  /*14480*/  LDC R0, c[0x0][0x800] ;  /* 0x00020000ff007b82 */ /* 0x000e640000000800 */
[----:B-1----:R1:W-:Y:S02]  /*14490*/  SYNCS.ARRIVE.TRANS64.RED.A0TR RZ, [UR13+0x48], R0 ;  /* 0x00004800ffff79a7 */ /* 0x0023e4000830040d */
.L_x_298:
[----:B------:R-:W-:Y:S05]  /*144a0*/  BSYNC B0 ;  /* 0x0000000000007941 */ /* 0x000fea0003800000 */
.L_x_297:
[----:B------:R-:W-:Y:S05]  /*144b0*/  @!P1 BRA `(.L_x_300) ;  /* 0x0000000000049947 */ /* 0x000fea0003800000 */
[----:B------:R-:W-:Y:S01]  /*144c0*/  BPT.TRAP 0x1 ;  /* 0x000000040000795c */ /* 0x000fe20000300000 */
.L_x_300:
[----:B------:R-:W-:Y:S01]  /*144d0*/  SYNCS.ARRIVE.TRANS64.RED.A1T0 RZ, [UR29], RZ ;  /* 0x000000ffffff79a7 */ /* 0x000fe2000810041d */
[----:B------:R-:W-:Y:S01]  /*144e0*/  UIADD3 UR10, UR50, 0xc0, URZ ;  /* 0x000000c0320a7890 */ /* 0x000fe2000fffe03f */
[----:B------:R-:W-:Y:S11]  /*144f0*/  @!P1 BRA `(.L_x_301) ;  /* 0x0000000000049947 */ /* 0x000ff60003800000 */
[----:B------:R-:W-:Y:S01]  /*14500*/  BPT.TRAP 0x1 ;  /* 0x000000040000795c */ /* 0x000fe20000300000 */
.L_x_301:
[----:B------:R-:W5:Y:S02]  /*14510*/  SYNCS.PHASECHK.TRANS64.TRYWAIT P2, [UR13+0x50], R2 ;  /* 0x00005002ff0075a7 */ /* 0x000f64000804014d */
[----:B-----5:R-:W-:Y:S05]  /*14520*/  @!P2 BRA `(.L_x_302) ;  /* 0x000000280000a947 */ /* 0x020fea0003800000 */
.L_x_383:
        /* <DEDUP_REMOVED lines=13> */
.L_x_305:
[----:B------:R-:W1:Y:S02]  /*14600*/  LDC R0, c[0x0][0x800] ;  /* 0x00020000ff007b82 */ /* 0x000e640000000800 */
[----:B-1----:R1:W-:Y:S02]  /*14610*/  SYNCS.ARRIVE.TRANS64.RED.A0TR RZ, [UR13+0x30], R0 ;  /* 0x00003000ffff79a7 */ /* 0x0023e4000830040d */
.L_x_304:
[----:B------:R-:W-:Y:S05]  /*14620*/  BSYNC B0 ;  /* 0x0000000000007941 */ /* 0x000fea0003800000 */
.L_x_303:
[----:B------:R-:W-:Y:S05]  /*14630*/  @!P1 BRA `(.L_x_306) ;  /* 0x0000000000049947 */ /* 0x000fea0003800000 */
[----:B------:R-:W-:Y:S01]  /*14640*/  BPT.TRAP 0x1 ;  /* 0x000000040000795c */ /* 0x000fe20000300000 */
.L_x_306:
[----:B------:R-:W-:Y:S01]  /*14650*/  SYNCS.ARRIVE.TRANS64.RED.A1T0 RZ, [UR31], RZ ;  /* 0x000000ffffff79a7 */ /* 0x000fe2000810041f */
[----:B------:R-:W-:Y:S05]  /*14660*/  @!P1 BRA `(.L_x_307) ;  /* 0x0000000000049947 */ /* 0x000fea0003800000 */
[----:B------:R-:W-:Y:S01]  /*14670*/  BPT.TRAP 0x1 ;  /* 0x000000040000795c */ /* 0x000fe20000300000 */
.L_x_307:
[----:B------:R-:W5:Y:S02]  /*14680*/  SYNCS.PHASECHK.TRANS64.TRYWAIT P2, [UR13+0x58], R2 ;  /* 0x00005802ff0075a7 */ /* 0x000f64000804014d */
[----:B-----5:R-:W-:Y:S05]  /*14690*/  @!P2 BRA `(.L_x_308) ;  /* 0x0000002400bca947 */ /* 0x020fea0003800000 */
.L_x_384:
        /* <DEDUP_REMOVED lines=13> */
.L_x_311:
[----:B------:R-:W1:Y:S02]  /*14770*/  LDC R0, c[0x0][0x800] ;  /* 0x00020000ff007b82 */ /* 0x000e640000000800 */
[----:B-1----:R1:W-:Y:S02]  /*14780*/  SYNCS.ARRIVE.TRANS64.RED.A0TR RZ, [UR13+0x38], R0 ;  /* 0x00003800ffff79a7 */ /* 0x0023e4000830040d */
.L_x_310:
[----:B------:R-:W-:Y:S05]  /*14790*/  BSYNC B0 ;  /* 0x0000000000007941 */ /* 0x000fea0003800000 */
.L_x_309:
[----:B------:R-:W-:Y:S05]  /*147a0*/  @!P1 BRA `(.L_x_312) ;  /* 0x0000000000049947 */ /* 0x000fea0003800000 */
[----:B------:R-:W-:Y:S01]  /*147b0*/  BPT.TRAP 0x1 ;  /* 0x000000040000795c */ /* 0x000fe20000300000 */
.L_x_312:
[----:B------:R-:W-:Y:S01]  /*147c0*/  SYNCS.ARRIVE.TRANS64.RED.A1T0 RZ, [UR30], RZ ;  /* 0x000000ffffff79a7 */ /* 0x000fe2000810041e */
[----:B------:R-:W-:Y:S01]  /*147d0*/  UIADD3 UR10, UR50, 0xe0, URZ ;  /* 0x000000e0320a7890 */ /* 0x000fe2000fffe03f */
[----:B------:R-:W-:Y:S11]  /*147e0*/  @!P1 BRA `(.L_x_313) ;  /* 0x0000000000049947 */ /* 0x000ff60003800000 */
[----:B------:R-:W-:Y:S01]  /*147f0*/  BPT.TRAP 0x1 ;  /* 0x000000040000795c */ /* 0x000fe20000300000 */
.L_x_313:
[----:B------:R-:W5:Y:S02]  /*14800*/  SYNCS.PHASECHK.TRANS64.TRYWAIT P2, [UR13+0x60], R2 ;  /* 0x00006002ff0075a7 */ /* 0x000f64000804014d */
[----:B-----5:R-:W-:Y:S05]  /*14810*/  @!P2 BRA `(.L_x_314) ;  /* 0x000000240074a947 */ /* 0x020fea0003800000 */
.L_x_385:
        /* <DEDUP_REMOVED lines=13> */
.L_x_317:
[----:B------:R-:W1:Y:S02]  /*148f0*/  LDC R0, c[0x0][0x800] ;  /* 0x00020000ff007b82 */ /* 0x000e640000000800 */
[----:B-1----:R1:W-:Y:S02]  /*14900*/  SYNCS.ARRIVE.TRANS64.RED.A0TR RZ, [UR13+0x40], R0 ;  /* 0x00004000ffff79a7 */ /* 0x0023e4000830040d */
.L_x_316:
[----:B------:R-:W-:Y:S05]  /*14910*/  BSYNC B0 ;  /* 0x0000000000007941 */ /* 0x000fea0003800000 */
.L_x_315:
[----:B------:R-:W-:Y:S05]  /*14920*/  @!P1 BRA `(.L_x_318) ;  /* 0x0000000000049947 */ /* 0x000fea0003800000 */
[----:B------:R-:W-:Y:S01]  /*14930*/  BPT.TRAP 0x1 ;  /* 0x000000040000795c */ /* 0x000fe20000300000 */
.L_x_318:
[----:B------:R-:W-:Y:S01]  /*14940*/  SYNCS.ARRIVE.TRANS64.RED.A1T0 RZ, [UR23], RZ ;  /* 0x000000ffffff79a7 */ /* 0x000fe20008100417 */
[----:B------:R-:W-:Y:S05]  /*14950*/  @!P1 BRA `(.L_x_319) ;  /* 0x0000000000049947 */ /* 0x000fea0003800000 */
[----:B------:R-:W-:Y:S01]  /*14960*/  BPT.TRAP 0x1 ;  /* 0x000000040000795c */ /* 0x000fe20000300000 */
.L_x_319:
[----:B------:R-:W5:Y:S02]  /*14970*/  SYNCS.PHASECHK.TRANS64.TRYWAIT P2, [UR13+0x68], R2 ;  /* 0x00006802ff0075a7 */ /* 0x000f64000804014d */
[----:B-----5:R-:W-:Y:S05]  /*14980*/  @!P2 BRA `(.L_x_320) ;  /* 0x000000240030a947 */ /* 0x020fea0003800000 */
.L_x_386:
        /* <DEDUP_REMOVED lines=13> */
.L_x_323:
[----:B------:R-:W1:Y:S02]  /*14a60*/  LDC R0, c[0x0][0x800] ;  /* 0x00020000ff007b82 */ /* 0x000e640000000800 */
[----:B-1----:R1:W-:Y:S02]  /*14a70*/  SYNCS.ARRIVE.TRANS64.RED.A0TR RZ, [UR13+0x48], R0 ;  /* 0x00004800ffff79a7 */ /* 0x0023e4000830040d */
.L_x_322:
[----:B------:R-:W-:Y:S05]  /*14a80*/  BSYNC B0 ;  /* 0x0000000000007941 */ /* 0x000fea0003800000 */
.L_x_321:
[----:B------:R-:W-:Y:S05]  /*14a90*/  @!P1 BRA `(.L_x_324) ;  /* 0x0000000000049947 */ /* 0x000fea0003800000 */
[----:B------:R-:W-:Y:S01]  /*14aa0*/  BPT.TRAP 0x1 ;  /* 0x000000040000795c */ /* 0x000fe20000300000 */
.L_x_324:
[----:B------:R-:W5:Y:S01]  /*14ab0*/  LDL.LU R17, [R1+0x204] ;  /* 0x0002040001117983 */ /* 0x000f620000300800 */
[----:B------:R-:W-:Y:S03]  /*14ac0*/  SYNCS.ARRIVE.TRANS64.RED.A1T0 RZ, [UR29], RZ ;  /* 0x000000ffffff79a7 */ /* 0x000fe6000810041d */
[----:B------:R-:W2:Y:S01]  /*14ad0*/  LDL.LU R15, [R1+0x200] ;  /* 0x00020000010f7983 */ /* 0x000ea20000300800 */
[----:B-1----:R-:W-:Y:S01]  /*14ae0*/  PRMT R0, RZ, 0x7610, R0 ;  /* 0x00007610ff007816 */ /* 0x002fe20000000000 */
[----:B------:R-:W-:Y:S01]  /*14af0*/  IMAD.MOV.U32 R9, RZ, RZ, -0x1 ;  /* 0xffffffffff097424 */ /* 0x000fe200078e00ff */
[----:B------:R-:W-:Y:S02]  /*14b00*/  MOV R4, 0xffffffff ;  /* 0xffffffff00047802 */ /* 0x000fe40000000f00 */
[----:B------:R-:W-:Y:S02]  /*14b10*/  MOV R5, 0xffffffff ;  /* 0xffffffff00057802 */ /* 0x000fe40000000f00 */
[----:B--2---:R-:W-:-:S04]  /*14b20*/  IADD3 R15, P0, R15, UR54, RZ ;  /* 0x000000360f0f7c10 */ /* 0x004fc8000ff1e0ff */
[----:B-----5:R-:W-:Y:S01]  /*14b30*/  IADD3.X R17, R17, UR39, RZ, P0, !PT ;  /* 0x0000002711117c10 */ /* 0x020fe200087fe4ff */
[----:B------:R1:W-:Y:S01]  /*14b40*/  STL [R1+0x200], R15 ;  /* 0x0002000f01007387 */ /* 0x0003e20000100800 */
[----:B------:R-:W-:-:S03]  /*14b50*/  ISETP.GE.U32.AND P0, PT, R15, UR4, PT ;  /* 0x000000040f007c0c */ /* 0x000fc6000bf06070 */
[----:B------:R1:W-:Y:S01]  /*14b60*/  STL [R1+0x204], R17 ;  /* 0x0002041101007387 */ /* 0x0003e20000100800 */
[----:B------:R-:W-:-:S13]  /*14b70*/  ISETP.GE.U32.AND.EX P0, PT, R17, UR5, PT, P0 ;  /* 0x0000000511007c0c */ /* 0x000fda000bf06100 */
[----:B-1----:R-:W-:Y:S05]  /*14b80*/  @P0 BRA `(.L_x_325) ;  /* 0x00000004005c0947 */ /* 0x002fea0003800000 */
[----:B------:R-:W3:Y:S01]  /*14b90*/  S2R R0, SR_CTAID.X ;  /* 0x0000000000007919 */ /* 0x000ee20000002500 */
[----:B------:R-:W1:Y:S01]  /*14ba0*/  LDC R8, c[0x0][0x904] ;  /* 0x00024100ff087b82 */ /* 0x000e620000000800 */
[----:B------:R-:W-:Y:S01]  /*14bb0*/  ULDC UR8, c[0x0][0x150] ;  /* 0x0000540000087ab9 */ /* 0x000fe20000000800 */
[----:B------:R-:W2:Y:S06]  /*14bc0*/  S2R R2, SR_CTAID.Y ;  /* 0x0000000000027919 */ /* 0x000eac0000002600 */
[----:B------:R-:W5:Y:S08]  /*14bd0*/  LDC R5, c[0x0][0x144] ;  /* 0x00005100ff057b82 */ /* 0x000f700000000800 */
[----:B------:R-:W5:Y:S08]  /*14be0*/  LDC R9, c[0x0][0x148] ;  /* 0x00005200ff097b82 */ /* 0x000f700000000800 */
[----:B------:R-:W5:Y:S01]  /*14bf0*/  LDC.64 R10, c[0x0][0x8d0] ;  /* 0x00023400ff0a7b82 */ /* 0x000f620000000a00 */
[----:B-1----:R-:W-:-:S02]  /*14c00*/  ISETP.NE.AND P2, PT, R8, 0x1, PT ;  /* 0x000000010800780c */ /* 0x002fc40003f45270 */
[----:B---34-:R-:W-:-:S05]  /*14c10*/  I2FP.F32.U32 R3, R0 ;  /* 0x0000000000037245 */ /* 0x018fca0000201000 */
[----:B------:R-:W1:Y:S01]  /*14c20*/  LDC R12, c[0x0][0x8d8] ;  /* 0x00023600ff0c7b82 */ /* 0x000e620000000800 */
[----:B--2---:R-:W-:Y:S01]  /*14c30*/  I2FP.F32.U32 R4, R2 ;  /* 0x0000000200047245 */ /* 0x004fe20000201000 */
[----:B------:R-:W-:Y:S01]  /*14c40*/  FMUL R3, R3, UR8 ;  /* 0x0000000803037c20 */ /* 0x000fe20008400000 */
[----:B------:R-:W-:-:S03]  /*14c50*/  ULDC UR8, c[0x0][0x154] ;  /* 0x0000550000087ab9 */ /* 0x000fc60000000800 */
[----:B------:R-:W-:Y:S02]  /*14c60*/  FMUL R13, R4, UR8 ;  /* 0x00000008040d7c20 */ /* 0x000fe40008400000 */
[----:B------:R-:W2:Y:S01]  /*14c70*/  F2I.U32.TRUNC.NTZ R3, R3 ;  /* 0x0000000300037305 */ /* 0x000ea2000020f000 */
[----:B-----5:R-:W-:-:S07]  /*14c80*/  ISETP.NE.U32.AND P0, PT, R10, RZ, PT ;  /* 0x000000ff0a00720c */ /* 0x020fce0003f05070 */
[----:B------:R-:W3:Y:S01]  /*14c90*/  F2I.U32.TRUNC.NTZ R13, R13 ;  /* 0x0000000d000d7305 */ /* 0x000ee2000020f000 */
[----:B------:R-:W-:Y:S02]  /*14ca0*/  ISETP.NE.AND.EX P0, PT, R11, RZ, PT, P0 ;  /* 0x000000ff0b00720c */ /* 0x000fe40003f05300 */
[----:B--2---:R-:W-:Y:S02]  /*14cb0*/  IADD3 R4, -R3, RZ, RZ ;  /* 0x000000ff03047210 */ /* 0x004fe40007ffe1ff */
[----:B------:R-:W-:-:S03]  /*14cc0*/  MOV R3, R17 ;  /* 0x0000001100037202 */ /* 0x000fc60000000f00 */
[----:B------:R-:W-:Y:S01]  /*14cd0*/  IMAD R0, R5, R4, R0 ;  /* 0x0000000405007224 */ /* 0x000fe200078e0200 */
[----:B---3--:R-:W-:-:S05]  /*14ce0*/  IADD3 R4, -R13, RZ, RZ ;  /* 0x000000ff0d047210 */ /* 0x008fca0007ffe1ff */
[----:B------:R-:W-:Y:S02]  /*14cf0*/  @P2 IMAD R0, R9, R4, R2 ;  /* 0x0000000409002224 */ /* 0x000fe400078e0202 */
[----:B------:R-:W2:Y:S01]  /*14d00*/  LDC.64 R8, c[0x0][0x8c8] ;  /* 0x00023200ff087b82 */ /* 0x000ea20000000a00 */
[----:B------:R-:W-:Y:S01]  /*14d10*/  IMAD.MOV.U32 R2, RZ, RZ, R15 ;  /* 0x000000ffff027224 */ /* 0x000fe200078e000f */
[----:B-1----:R-:W-:Y:S06]  /*14d20*/  @!P0 BRA `(.L_x_326) ;  /* 0x0000000000288947 */ /* 0x002fec0003800000 */
[----:B------:R-:W1:Y:S02]  /*14d30*/  LDC R2, c[0x0][0x8dc] ;  /* 0x00023700ff027b82 */ /* 0x000e640000000800 */
[----:B-1----:R-:W-:-:S04]  /*14d40*/  IADD3 R3, P0, R15, R2, RZ ;  /* 0x000000020f037210 */ /* 0x002fc80007f1e0ff */
[----:B------:R-:W-:-:S05]  /*14d50*/  IADD3.X R13, RZ, R17, RZ, P0, !PT ;  /* 0x00000011ff0d7210 */ /* 0x000fca00007fe4ff */
[----:B------:R-:W-:-:S04]  /*14d60*/  IMAD.WIDE.U32 R4, R13, R10, RZ ;  /* 0x0000000a0d047225 */ /* 0x000fc800078e00ff */
[----:B------:R-:W-:-:S04]  /*14d70*/  IMAD.WIDE.U32 R4, P0, R3, R11, R4 ;  /* 0x0000000b03047225 */ /* 0x000fc80007800004 */
[----:B------:R-:W-:Y:S01]  /*14d80*/  IMAD.WIDE.U32 R2, R3, R10, RZ ;  /* 0x0000000a03027225 */ /* 0x000fe200078e00ff */
[----:B------:R-:W-:-:S04]  /*14d90*/  MOV R2, R5 ;  /* 0x0000000500027202 */ /* 0x000fc80000000f00 */
[----:B------:R-:W-:Y:S01]  /*14da0*/  IADD3 RZ, P1, R3, R4, RZ ;  /* 0x0000000403ff7210 */ /* 0x000fe20007f3e0ff */
[----:B------:R-:W-:-:S04]  /*14db0*/  IMAD.X R3, RZ, RZ, RZ, P0 ;  /* 0x000000ffff037224 */ /* 0x000fc800000e06ff */
[----:B------:R-:W-:-:S08]  /*14dc0*/  IMAD.WIDE.U32.X R2, R13, R11, R2, P1 ;  /* 0x0000000b0d027225 */ /* 0x000fd000008e0402 */
.L_x_326:
[-CC-:B------:R-:W-:Y:S01]  /*14dd0*/  SHF.R.U64 R10, R2, R12.reuse, R3.reuse ;  /* 0x0000000c020a7219 */ /* 0x180fe20000001203 */
[----:B------:R-:W1:Y:S01]  /*14de0*/  LDC R4, c[0x0][0x8c0] ;  /* 0x00023000ff047b82 */ /* 0x000e620000000800 */
[----:B------:R-:W-:Y:S02]  /*14df0*/  SHF.R.U32.HI R12, RZ, R12, R3 ;  /* 0x0000000cff0c7219 */ /* 0x000fe40000011603 */
[----:B------:R-:W-:-:S04]  /*14e00*/  IADD3 R5, P0, RZ, -R10, RZ ;  /* 0x8000000aff057210 */ /* 0x000fc80007f1e0ff */
[----:B------:R-:W-:Y:S01]  /*14e10*/  IADD3.X R3, RZ, ~R12, RZ, P0, !PT ;  /* 0x8000000cff037210 */ /* 0x000fe200007fe4ff */
[----:B------:R-:W3:Y:S04]  /*14e20*/  LDC R13, c[0x0][0x8b0] ;  /* 0x00022c00ff0d7b82 */ /* 0x000ee80000000800 */
[----:B--2---:R-:W-:Y:S01]  /*14e30*/  IMAD R2, R3, R8, RZ ;  /* 0x0000000803027224 */ /* 0x004fe200078e02ff */
[----:B------:R-:W-:-:S03]  /*14e40*/  MOV R3, R17 ;  /* 0x0000001100037202 */ /* 0x000fc60000000f00 */
[----:B------:R-:W-:Y:S02]  /*14e50*/  IMAD R11, R5, R9, R2 ;  /* 0x00000009050b7224 */ /* 0x000fe400078e0202 */
[----:B------:R-:W-:-:S04]  /*14e60*/  IMAD.MOV.U32 R2, RZ, RZ, R15 ;  /* 0x000000ffff027224 */ /* 0x000fc800078e000f */
[----:B------:R-:W-:Y:S02]  /*14e70*/  IMAD.WIDE.U32 R2, R5, R8, R2 ;  /* 0x0000000805027225 */ /* 0x000fe400078e0002 */
[----:B------:R-:W2:Y:S03]  /*14e80*/  LDC.64 R8, c[0x0][0x8e8] ;  /* 0x00023a00ff087b82 */ /* 0x000ea60000000a00 */
[----:B------:R-:W-:-:S04]  /*14e90*/  IADD3 R3, R3, R11, RZ ;  /* 0x0000000b03037210 */ /* 0x000fc80007ffe0ff */
[-CC-:B-1----:R-:W-:Y:S01]  /*14ea0*/  SHF.R.U64 R11, R2, R4.reuse, R3.reuse ;  /* 0x00000004020b7219 */ /* 0x182fe20000001203 */
[----:B------:R-:W1:Y:S01]  /*14eb0*/  LDC R5, c[0x0][0x900] ;  /* 0x00024000ff057b82 */ /* 0x000e620000000800 */
[----:B------:R-:W-:-:S04]  /*14ec0*/  SHF.R.U32.HI R2, RZ, R4, R3 ;  /* 0x00000004ff027219 */ /* 0x000fc80000011603 */
[-CC-:B---3--:R-:W-:Y:S02]  /*14ed0*/  SHF.R.U64 R12, R11, R13.reuse, R2.reuse ;  /* 0x0000000d0b0c7219 */ /* 0x188fe40000001202 */
[----:B------:R-:W-:Y:S02]  /*14ee0*/  SHF.R.U32.HI R2, RZ, R13, R2 ;  /* 0x0000000dff027219 */ /* 0x000fe40000011602 */
[----:B--2---:R-:W-:-:S04]  /*14ef0*/  ISETP.NE.U32.AND P0, PT, R8, RZ, PT ;  /* 0x000000ff0800720c */ /* 0x004fc80003f05070 */
[----:B------:R-:W-:Y:S02]  /*14f00*/  ISETP.NE.AND.EX P0, PT, R9, RZ, PT, P0 ;  /* 0x000000ff0900720c */ /* 0x000fe40003f05300 */
[-CC-:B-1----:R-:W-:Y:S02]  /*14f10*/  SHF.R.U64 R13, R12, R5.reuse, R2.reuse ;  /* 0x000000050c0d7219 */ /* 0x182fe40000001202 */
[----:B------:R-:W-:-:S03]  /*14f20*/  SHF.R.U32.HI R5, RZ, R5, R2 ;  /* 0x00000005ff057219 */ /* 0x000fc60000011602 */
[----:B------:R-:W-:Y:S01]  /*14f30*/  IMAD.MOV.U32 R2, RZ, RZ, R13 ;  /* 0x000000ffff027224 */ /* 0x000fe200078e000d */
[----:B------:R-:W-:-:S05]  /*14f40*/  MOV R3, R5 ;  /* 0x0000000500037202 */ /* 0x000fca0000000f00 */
[----:B------:R-:W-:Y:S05]  /*14f50*/  @!P0 BRA `(.L_x_327) ;  /* 0x0000000000288947 */ /* 0x000fea0003800000 */
        /* <DEDUP_REMOVED lines=10> */
.L_x_327:
[----:B------:R-:W1:Y:S01]  /*15000*/  LDC R4, c[0x0][0x8f0] ;  /* 0x00023c00ff047b82 */ /* 0x000e620000000800 */
[----:B------:R-:W-:Y:S02]  /*15010*/  LOP3.LUT R12, R12, R14, RZ, 0xc0, !PT ;  /* 0x0000000e0c0c7212 */ /* 0x000fe400078ec0ff */
[----:B------:R-:W-:-:S05]  /*15020*/  LOP3.LUT R11, R11, R16, RZ, 0xc0, !PT ;  /* 0x000000100b0b7212 */ /* 0x000fca00078ec0ff */
[----:B------:R-:W2:Y:S08]  /*15030*/  LDC R8, c[0x0][0x8e0] ;  /* 0x00023800ff087b82 */ /* 0x000eb00000000800 */
[----:B------:R-:W3:Y:S01]  /*15040*/  LDC R9, c[0x0][0x8b8] ;  /* 0x00022e00ff097b82 */ /* 0x000ee20000000800 */
[----:B-1----:R-:W-:-:S07]  /*15050*/  SHF.R.U64 R3, R2, R4, R3 ;  /* 0x0000000402037219 */ /* 0x002fce0000001203 */
[----:B------:R-:W1:Y:S01]  /*15060*/  LDC R2, c[0x0][0x8a8] ;  /* 0x00022a00ff027b82 */ /* 0x000e620000000800 */
[C---:B------:R-:W-:Y:S01]  /*15070*/  IADD3 R4, -R3.reuse, RZ, RZ ;  /* 0x000000ff03047210 */ /* 0x040fe20007ffe1ff */
[----:B------:R-:W-:-:S04]  /*15080*/  IMAD R5, R3, UR21, R12 ;  /* 0x0000001503057c24 */ /* 0x000fc8000f8e020c */
[----:B--2---:R-:W-:Y:S02]  /*15090*/  IMAD R13, R4, R8, R13 ;  /* 0x00000008040d7224 */ /* 0x004fe400078e020d */
[----:B---3--:R-:W-:Y:S01]  /*150a0*/  IMAD R0, R5, R9, R0 ;  /* 0x0000000905007224 */ /* 0x008fe200078e0200 */
[----:B------:R-:W-:Y:S01]  /*150b0*/  MOV R9, R10 ;  /* 0x0000000a00097202 */ /* 0x000fe20000000f00 */
[----:B-1----:R-:W-:-:S05]  /*150c0*/  IMAD R13, R13, R2, R11 ;  /* 0x000000020d0d7224 */ /* 0x002fca00078e020b */
[----:B------:R-:W-:Y:S02]  /*150d0*/  SEL R5, R13, R0, !P2 ;  /* 0x000000000d057207 */ /* 0x000fe40005000000 */
[----:B------:R-:W-:Y:S01]  /*150e0*/  SEL R4, R0, R13, !P2 ;  /* 0x0000000d00047207 */ /* 0x000fe20005000000 */
[----:B------:R-:W-:-:S07]  /*150f0*/  IMAD.MOV.U32 R0, RZ, RZ, 0x1 ;  /* 0x00000001ff007424 */ /* 0x000fce00078e00ff */
.L_x_325:
[----:B------:R-:W-:-:S13]  /*15100*/  LOP3.LUT P0, RZ, R0, 0xff, RZ, 0xc0, !PT ;  /* 0x000000ff00ff7812 */ /* 0x000fda000780c0ff */
[----:B------:R-:W-:Y:S05]  /*15110*/  @P0 BRA `(.L_x_328) ;  /* 0xffffffdc00e00947 */ /* 0x000fea000383ffff */
.L_x_224:
[----:B------:R-:W-:-:S13]  /*15120*/  ELECT P0, URZ, PT ;  /* 0x00000000003f782f */ /* 0x000fda0003800000 */
[----:B------:R-:W-:Y:S05]  /*15130*/  @!P0 BRA `(.L_x_9) ;  /* 0x00000010004c8947 */ /* 0x000fea0003800000 */
[----:B------:R-:W-:-:S06]  /*15140*/  ULOP3.LUT UR4, UR45, 0x2, URZ, 0xfc, !UPT ;  /* 0x000000022d047892 */ /* 0x000fcc000f8efc3f */
[----:B------:R-:W-:-:S04]  /*15150*/  MOV R0, UR4 ;  /* 0x0000000400007c02 */ /* 0x000fc80008000f00 */
[----:B------:R-:W-:-:S13]  /*15160*/  ISETP.NE.AND P0, PT, R0, 0x3, PT ;  /* 0x000000030000780c */ /* 0x000fda0003f05270 */
[----:B------:R-:W-:Y:S05]  /*15170*/  @!P0 BRA `(.L_x_329) ;  /* 0x0000000000048947 */ /* 0x000fea0003800000 */
[----:B------:R-:W-:Y:S01]  /*15180*/  BPT.TRAP 0x1 ;  /* 0x000000040000795c */ /* 0x000fe20000300000 */
.L_x_329:
[----:B-1-34-:R-:W-:Y:S01]  /*15190*/  IMAD.U32 R3, RZ, RZ, UR37 ;  /* 0x00000025ff037e24 */ /* 0x01afe2000f8e00ff */
[----:B------:R-:W-:Y:S02]  /*151a0*/  MOV R0, 0x400 ;  /* 0x0000040000007802 */ /* 0x000fe40000000f00 */
[----:B------:R-:W-:Y:S02]  /*151b0*/  MOV R2, 0x1 ;  /* 0x0000000100027802 */ /* 0x000fe40000000f00 */
[----:B------:R-:W-:Y:S02]  /*151c0*/  LEA R0, R3, R0, 0x18 ;  /* 0x0000000003007211 */ /* 0x000fe400078ec0ff */
[----:B------:R-:W-:-:S04]  /*151d0*/  SHF.L.U32 R3, R2, 0x1f, RZ ;  /* 0x0000001f02037819 */ /* 0x000fc800000006ff */
[----:B------:R-:W1:Y:S02]  /*151e0*/  SYNCS.PHASECHK.TRANS64.TRYWAIT P1, [R0+URZ+0x50], R3 ;  /* 0x00005003000075a7 */ /* 0x000e64000802017f */
[----:B-1----:R-:W-:Y:S05]  /*151f0*/  @!P1 BRA `(.L_x_330) ;  /* 0x0000001c002c9947 */ /* 0x002fea0003800000 */
.L_x_387:
[----:B------:R-:W-:Y:S05]  /*15200*/  @!P0 BRA `(.L_x_331) ;  /* 0x0000000000048947 */ /* 0x000fea0003800000 */
[----:B------:R-:W-:Y:S01]  /*15210*/  BPT.TRAP 0x1 ;  /* 0x000000040000795c */ /* 0x000fe20000300000 */
.L_x_331:
[----:B------:R-:W3:Y:S02]  /*15220*/  SYNCS.PHASECHK.TRANS64.TRYWAIT P1, [R0+URZ+0x58], R3 ;  /* 0x00005803000075a7 */ /* 0x000ee4000802017f */
[----:B---3--:R-:W-:Y:S05]  /*15230*/  @!P1 BRA `(.L_x_332) ;  /* 0x0000001c00309947 */ /* 0x008fea0003800000 */
.L_x_388:
[----:B------:R-:W-:Y:S05]  /*15240*/  @!P0 BRA `(.L_x_333) ;  /* 0x0000000000048947 */ /* 0x000fea0003800000 */
[----:B------:R-:W-:Y:S01]  /*15250*/  BPT.TRAP 0x1 ;  /* 0x000000040000795c */ /* 0x000fe20000300000 */
.L_x_333:
[----:B------:R-:W4:Y:S02]  /*15260*/  SYNCS.PHASECHK.TRANS64.TRYWAIT P1, [R0+URZ+0x60], R3 ;  /* 0x00006003000075a7 */ /* 0x000f24000802017f */
[----:B----4-:R-:W-:Y:S05]  /*15270*/  @!P1 BRA `(.L_x_334) ;  /* 0x0000001c00349947 */ /* 0x010fea0003800000 */
.L_x_389:
[----:B------:R-:W-:Y:S05]  /*15280*/  @!P0 BRA `(.L_x_335) ;  /* 0x0000000000048947 */ /* 0x000fea0003800000 */
[----:B------:R-:W-:Y:S01]  /*15290*/  BPT.TRAP 0x1 ;  /* 0x000000040000795c */ /* 0x000fe20000300000 */
.L_x_335:
[----:B-1-34-:R-:W-:-:S04]  /*152a0*/  MOV R3, 0x1 ;  /* 0x0000000100037802 */ /* 0x01afc80000000f00 */
[----:B------:R-:W-:-:S07]  /*152b0*/  SHF.L.U32 R3, R3, 0x1f, RZ ;  /* 0x0000001f03037819 */ /* 0x000fce00000006ff */
.L_x_336:
[----:B-1----:R1:W3:Y:S02]  /*152c0*/  SYNCS.PHASECHK.TRANS64.TRYWAIT P0, [R0+URZ+0x68], R3 ;  /* 0x00006803000075a7 */ /* 0x0022e4000800017f */
[----:B---3--:R-:W-:Y:S05]  /*152d0*/  @!P0 NANOSLEEP.SYNCS 0x989680 ;  /* 0x009896800000895d */ /* 0x008fea0003900000 */
[----:B------:R-:W3:Y:S02]  /*152e0*/  @!P0 SYNCS.PHASECHK.TRANS64 P0, [R0+URZ+0x68], R3 ;  /* 0x00006803000085a7 */ /* 0x000ee4000800007f */
[----:B---3--:R-:W-:Y:S05]  /*152f0*/  @P0 BRA `(.L_x_9) ;  /* 0x0000000c00dc0947 */ /* 0x008fea0003800000 */
[----:B------:R-:W-:Y:S05]  /*15300*/  BRA `(.L_x_336) ;  /* 0xfffffffc00ec7947 */ /* 0x000fea000383ffff */
.L_x_219:
[----:B------:R-:W-:Y:S01]  /*15310*/  LOP3.LUT P0, RZ, R10, 0xff, RZ, 0xc0, !PT ;  /* 0x000000ff0aff7812 */ /* 0x000fe2000780c0ff */
[----:B------:R-:W-:Y:S01]  /*15320*/  IMAD.MOV.U32 R0, RZ, RZ, 0x1 ;  /* 0x00000001ff007424 */ /* 0x000fe200078e00ff */
[----:B------:R-:W-:-:S11]  /*15330*/  MOV R6, RZ ;  /* 0x000000ff00067202 */ /* 0x000fd60000000f00 */
[----:B------:R-:W-:Y:S05]  /*15340*/  @!P0 BRA `(.L_x_337) ;  /* 0x0000000c00348947 */ /* 0x000fea0003800000 */
[----:B------:R-:W1:Y:S01]  /*15350*/  S2R R2, SR_TID.X ;  /* 0x0000000000027919 */ /* 0x000e620000002100 */
[----:B------:R-:W-:Y:S01]  /*15360*/  ULDC UR4, c[0x0][0x28c] ;  /* 0x0000a30000047ab9 */ /* 0x000fe20000000800 */
[----:B------:R-:W-:Y:S01]  /*15370*/  ULDC UR7, c[0x0][0x900] ;  /* 0x0002400000077ab9 */ /* 0x000fe20000000800 */
[----:B------:R-:W-:Y:S01]  /*15380*/  UIADD3 UR5, UR4, 0x3f, URZ ;  /* 0x0000003f04057890 */ /* 0x000fe2000fffe03f */
[----:B------:R-:W-:Y:S01]  /*15390*/  BSSY B0, `(.L_x_337) ;  /* 0x00000c8000007945 */ /* 0x000fe20003800000 */
[----:B------:R-:W-:Y:S01]  /*153a0*/  UMOV UR8, 0xffffffff ;  /* 0xffffffff00087882 */ /* 0x000fe20000000000 */
[----:B------:R-:W-:Y:S01]  /*153b0*/  MOV R8, 0x1 ;  /* 0x0000000100087802 */ /* 0x000fe20000000f00 */
[----:B------:R-:W-:Y:S01]  /*153c0*/  USHF.R.S32.HI UR6, URZ, 0x1f, UR5 ;  /* 0x0000001f3f067899 */ /* 0x000fe20008011405 */
[----:B------:R-:W-:Y:S01]  /*153d0*/  IMAD.MOV.U32 R0, RZ, RZ, 0x1 ;  /* 0x00000001ff007424 */ /* 0x000fe200078e00ff */
[----:B------:R-:W-:Y:S01]  /*153e0*/  USHF.L.U32 UR8, UR8, UR7, URZ ;  /* 0x0000000708087299 */ /* 0x000fe2000800063f */
[----:B------:R-:W-:Y:S01]  /*153f0*/  MOV R6, RZ ;  /* 0x000000ff00067202 */ /* 0x000fe20000000f00 */
[----:B------:R-:W-:Y:S01]  /*15400*/  ULEA.HI UR6, UR6, UR5, URZ, 0x6 ;  /* 0x0000000506067291 */ /* 0x000fe2000f8f303f */
[----:B------:R-:W-:Y:S01]  /*15410*/  ULDC UR4, c[0x0][0x8a8] ;  /* 0x00022a0000047ab9 */ /* 0x000fe20000000800 */
[----:B------:R-:W-:-:S02]  /*15420*/  USHF.L.U32 UR5, UR38, UR7, URZ ;  /* 0x0000000726057299 */ /* 0x000fc4000800063f */
[----:B------:R-:W-:Y:S02]  /*15430*/  USHF.R.S32.HI UR6, URZ, 0x6, UR6 ;  /* 0x000000063f067899 */ /* 0x000fe40008011406 */
[----:B------:R-:W-:Y:S02]  /*15440*/  ULOP3.LUT UR22, UR46, 0x2, URZ, 0xfc, !UPT ;  /* 0x000000022e167892 */ /* 0x000fe4000f8efc3f */
[----:B------:R-:W-:Y:S02]  /*15450*/  UIADD3 UR4, UR4, -0x1, URZ ;  /* 0xffffffff04047890 */ /* 0x000fe4000fffe03f */
[----:B------:R-:W-:Y:S02]  /*15460*/  ULOP3.LUT UR7, URZ, UR8, URZ, 0x33, !UPT ;  /* 0x000000083f077292 */ /* 0x000fe4000f8e333f */
[----:B------:R-:W-:Y:S01]  /*15470*/  UIADD3 UR23, UR6, 0x1, URZ ;  /* 0x0000000106177890 */ /* 0x000fe2000fffe03f */
[----:B------:R-:W-:Y:S01]  /*15480*/  ULDC.64 UR20, c[0x0][0x198] ;  /* 0x0000660000147ab9 */ /* 0x000fe20000000a00 */
[----:B-1----:R-:W-:-:S02]  /*15490*/  LOP3.LUT P2, RZ, R2, 0x7f, RZ, 0xc0, !PT ;  /* 0x0000007f02ff7812 */ /* 0x002fc4000784c0ff */
[----:B------:R-:W-:-:S04]  /*154a0*/  LOP3.LUT P1, RZ, R2, 0x1f, RZ, 0xc0, !PT ;  /* 0x0000001f02ff7812 */ /* 0x000fc8000782c0ff */
[----:B------:R-:W-:-:S13]  /*154b0*/  PLOP3.LUT P1, PT, P1, P2, PT, 0x8a, 0x0 ;  /* 0x000000000000781c */ /* 0x000fda0000f25172 */
.L_x_349:
[----:B------:R-:W-:-:S03]  /*154c0*/  UMOV UR8, 0xffffffff ;  /* 0xffffffff00087882 */ /* 0x000fc60000000000 */
[----:B------:R-:W-:Y:S05]  /*154d0*/  BRA.DIV UR8, `(.L_x_338) ;  /* 0x0000001a08b07947 */ /* 0x000fea000b800000 */
[----:B------:R-:W-:-:S13]  /*154e0*/  ELECT P0, URZ, PT ;  /* 0x00000000003f782f */ /* 0x000fda0003800000 */
.L_x_392:
[----:B------:R-:W1:Y:S01]  /*154f0*/  LDC R2, c[0x0][0x28c] ;  /* 0x0000a300ff027b82 */ /* 0x000e620000000800 */
[----:B------:R-:W-:Y:S01]  /*15500*/  BSSY B1, `(.L_x_339) ;  /* 0x0000036000017945 */ /* 0x000fe20003800000 */
[----:B-1----:R-:W-:-:S13]  /*15510*/  ISETP.LT.OR P0, PT, R2, 0x1, !P0 ;  /* 0x000000010200780c */ /* 0x002fda0004701670 */
[----:B------:R-:W-:Y:S05]  /*15520*/  @P0 BRA `(.L_x_340) ;  /* 0x0000000000cc0947 */ /* 0x000fea0003800000 */
[----:B------:R-:W-:Y:S01]  /*15530*/  SHF.L.U32 R5, R5, 0x8, RZ ;  /* 0x0000000805057819 */ /* 0x000fe200000006ff */
[----:B------:R-:W-:Y:S01]  /*15540*/  IMAD.SHL.U32 R4, R4, 0x100, RZ ;  /* 0x0000010004047824 */ /* 0x000fe200078e00ff */
[----:B------:R-:W-:Y:S01]  /*15550*/  MOV R13, RZ ;  /* 0x000000ff000d7202 */ /* 0x000fe20000000f00 */
[----:B------:R-:W-:Y:S01]  /*15560*/  IMAD.MOV.U32 R2, RZ, RZ, R0 ;  /* 0x000000ffff027224 */ /* 0x000fe200078e0000 */
[----:B------:R-:W-:Y:S02]  /*15570*/  MOV R11, UR23 ;  /* 0x00000017000b7c02 */ /* 0x000fe40008000f00 */
[----:B------:R-:W-:-:S07]  /*15580*/  MOV R3, R6 ;  /* 0x0000000600037202 */ /* 0x000fce0000000f00 */
.L_x_344:
[----:B------:R-:W1:Y:S01]  /*15590*/  S2R R10, SR_CgaCtaId ;  /* 0x00000000000a7919 */ /* 0x000e620000008800 */
[----:B------:R-:W-:-:S04]  /*155a0*/  MOV R7, 0x400 ;  /* 0x0000040000077802 */ /* 0x000fc80000000f00 */
[----:B-1----:R-:W-:Y:S02]  /*155b0*/  LEA R14, R10, R7, 0x18 ;  /* 0x000000070a0e7211 */ /* 0x002fe400078ec0ff */
[----:B------:R-:W-:Y:S01]  /*155c0*/  SHF.L.U32 R7, R2, 0x1f, RZ ;  /* 0x0000001f02077819 */ /* 0x000fe200000006ff */
[----:B------:R-:W1:Y:S01]  /*155d0*/  @!P2 LDC R10, c[0x0][0x500] ;  /* 0x00014000ff0aab82 */ /* 0x000e620000000800 */
[----:B------:R-:W-:-:S04]  /*155e0*/  LEA R12, R3, R14, 0x3 ;  /* 0x0000000e030c7211 */ /* 0x000fc800078e18ff */
[----:B------:R-:W2:Y:S02]  /*155f0*/  SYNCS.PHASECHK.TRANS64.TRYWAIT P0, [R12+URZ+0x18], R7 ;  /* 0x000018070c0075a7 */ /* 0x000ea4000800017f */
[----:B--2---:R-:W-:Y:S05]  /*15600*/  @!P0 BRA `(.L_x_341) ;  /* 0x0000001800888947 */ /* 0x004fea0003800000 */
.L_x_393:
[----:B------:R-:W-:Y:S01]  /*15610*/  UPRMT UR8, UR22, 0x9910, URZ ;  /* 0x0000991016087896 */ /* 0x000fe2000800003f */
[----:B-1----:R1:W-:Y:S03]  /*15620*/  @!P2 SYNCS.ARRIVE.TRANS64 RZ, [R12+URZ], R10 ;  /* 0x0000000a0cffa9a7 */ /* 0x0023e6000800003f */
[----:B------:R-:W-:-:S06]  /*15630*/  UISETP.NE.AND UP0, UPT, UR8, 0x2, UPT ;  /* 0x000000020800788c */ /* 0x000fcc000bf05270 */
[----:B------:R-:W-:-:S13]  /*15640*/  PLOP3.LUT P0, PT, PT, PT, UP0, 0x80, 0x0 ;  /* 0x000000000000781c */ /* 0x000fda0003f0f008 */
[----:B-1----:R-:W-:Y:S05]  /*15650*/  @P0 BRA `(.L_x_342) ;  /* 0x0000000000040947 */ /* 0x002fea0003800000 */
[----:B------:R-:W-:Y:S01]  /*15660*/  BPT.TRAP 0x1 ;  /* 0x000000040000795c */ /* 0x000fe20000300000 */
.L_x_342:
[----:B------:R-:W-:Y:S05]  /*15670*/  @P1 BRA `(.L_x_343) ;  /* 0x0000000000041947 */ /* 0x000fea0003800000 */
[----:B------:R-:W-:Y:S01]  /*15680*/  BPT.TRAP 0x1 ;  /* 0x000000040000795c */ /* 0x000fe20000300000 */
.L_x_343:
[----:B------:R-:W-:Y:S01]  /*15690*/  IMAD R14, R3, 0x8000, R14 ;  /* 0x00008000030e7824 */ /* 0x000fe200078e020e */
[----:B------:R-:W-:Y:S01]  /*156a0*/  R2UR UR9, R12 ;  /* 0x000000000c0972ca */ /* 0x000fe200000e0000 */
[----:B------:R-:W-:Y:S01]  /*156b0*/  UIADD3 UR14, UP0, UR20, 0xf0, URZ ;  /* 0x000000f0140e7890 */ /* 0x000fe2000ff1e03f */
[----:B------:R-:W-:Y:S01]  /*156c0*/  R2UR UR11, R4 ;  /* 0x00000000040b72ca */ /* 0x000fe200000e0000 */
[----:B------:R-:W-:Y:S01]  /*156d0*/  UIADD3 UR24, UP1, UR20, 0x1f0, URZ ;  /* 0x000001f014187890 */ /* 0x000fe2000ff3e03f */
[----:B------:R-:W-:Y:S01]  /*156e0*/  R2UR UR8, R14 ;  /* 0x000000000e0872ca */ /* 0x000fe200000e0000 */
[----:B------:R-:W-:Y:S01]  /*156f0*/  UIADD3.X UR15, URZ, UR21, URZ, UP0, !UPT ;  /* 0x000000153f0f7290 */ /* 0x000fe200087fe43f */
[----:B------:R-:W-:Y:S01]  /*15700*/  R2UR UR10, R13 ;  /* 0x000000000d0a72ca */ /* 0x000fe200000e0000 */
[----:B------:R-:W-:Y:S01]  /*15710*/  UIADD3.X UR25, URZ, UR21, URZ, UP1, !UPT ;  /* 0x000000153f197290 */ /* 0x000fe20008ffe43f */
[----:B------:R-:W-:Y:S01]  /*15720*/  R2UR UR12, R9 ;  /* 0x00000000090c72ca */ /* 0x000fe200000e0000 */
[----:B------:R-:W-:Y:S01]  /*15730*/  UMOV UR16, 0x0 ;  /* 0x0000000000107882 */ /* 0x000fe20000000000 */
[----:B------:R-:W-:Y:S01]  /*15740*/  IADD3 R11, R11, -0x1, RZ ;  /* 0xffffffff0b0b7810 */ /* 0x000fe20007ffe0ff */
[----:B------:R-:W-:Y:S01]  /*15750*/  UMOV UR17, 0x10000000 ;  /* 0x1000000000117882 */ /* 0x000fe20000000000 */
[----:B------:R-:W-:Y:S01]  /*15760*/  R2UR UR19, R5 ;  /* 0x00000000051372ca */ /* 0x000fe200000e0000 */
[----:B------:R-:W-:Y:S01]  /*15770*/  VIADD R13, R13, 0x40 ;  /* 0x000000400d0d7836 */ /* 0x000fe20000000000 */
[----:B------:R-:W-:-:S02]  /*15780*/  ISETP.GT.AND P3, PT, R11, 0x1, PT ;  /* 0x000000010b00780c */ /* 0x000fc40003f64270 */
[----:B------:R-:W-:Y:S01]  /*15790*/  IADD3 R3, R3, 0x1, RZ ;  /* 0x0000000103037810 */ /* 0x000fe20007ffe0ff */
[----:B------:R-:W-:Y:S02]  /*157a0*/  UIADD3 UR13, UR8, 0x8400, URZ ;  /* 0x00008400080d7890 */ /* 0x000fe4000fffe03f */
[----:B------:R-:W-:Y:S01]  /*157b0*/  UIADD3 UR18, UR8, 0x20400, URZ ;  /* 0x0002040008127890 */ /* 0x000fe2000fffe03f */
[----:B------:R-:W-:-:S04]  /*157c0*/  ISETP.NE.AND P0, PT, R3, 0x3, PT ;  /* 0x000000030300780c */ /* 0x000fc80003f05270 */
[----:B------:R-:W-:Y:S01]  /*157d0*/  UMOV UR8, UR13 ;  /* 0x0000000d00087c82 */ /* 0x000fe20008000000 */
[----:B--2---:R-:W-:Y:S01]  /*157e0*/  SEL R7, RZ, 0x1, P0 ;  /* 0x00000001ff077807 */ /* 0x004fe20000000000 */
[----:B------:R1:W-:Y:S01]  /*157f0*/  UTMALDG.3D [UR8], [UR14], desc[UR16] ;  /* 0x000010080e0075b4 */ /* 0x0003e20008011000 */
[----:B------:R-:W-:Y:S02]  /*15800*/  SEL R3, R3, RZ, P0 ;  /* 0x000000ff03037207 */ /* 0x000fe40000000000 */
[----:B------:R-:W-:Y:S01]  /*15810*/  LOP3.LUT R2, R2, R7, RZ, 0x3c, !PT ;  /* 0x0000000702027212 */ /* 0x000fe200078e3cff */
[----:B-1----:R-:W-:Y:S01]  /*15820*/  UMOV UR8, UR18 ;  /* 0x0000001200087c82 */ /* 0x002fe20008000000 */
[----:B------:R-:W-:Y:S02]  /*15830*/  UMOV UR11, UR19 ;  /* 0x00000013000b7c82 */ /* 0x000fe40008000000 */
[----:B------:R1:W-:Y:S02]  /*15840*/  UTMALDG.3D [UR8], [UR24], desc[UR16] ;  /* 0x00001008180075b4 */ /* 0x0003e40008011000 */
[----:B-1----:R-:W-:Y:S05]  /*15850*/  @P3 BRA `(.L_x_344) ;  /* 0xfffffffc004c3947 */ /* 0x002fea000383ffff */
.L_x_340:
[----:B------:R-:W-:Y:S05]  /*15860*/  BSYNC B1 ;  /* 0x0000000000017941 */ /* 0x000fea0003800000 */
.L_x_339:
[----:B------:R-:W2:Y:S01]  /*15870*/  LDL.LU R14, [R1+0x204] ;  /* 0x00020400010e7983 */ /* 0x000ea20000300800 */
[----:B------:R-:W-:Y:S01]  /*15880*/  LOP3.LUT P0, RZ, R8, 0xff, RZ, 0xc0, !PT ;  /* 0x000000ff08ff7812 */ /* 0x000fe2000780c0ff */
[----:B------:R-:W-:Y:S02]  /*15890*/  ULDC.64 UR8, c[0x0][0x8f8] ;  /* 0x00023e0000087ab9 */ /* 0x000fe40000000a00 */
[----:B------:R-:W3:Y:S01]  /*158a0*/  LDL.LU R12, [R1+0x200] ;  /* 0x00020000010c7983 */ /* 0x000ee20000300800 */
[----:B------:R-:W-:Y:S01]  /*158b0*/  IADD3 R6, R6, UR6, RZ ;  /* 0x0000000606067c10 */ /* 0x000fe2000fffe0ff */
[----:B------:R-:W-:Y:S01]  /*158c0*/  UISETP.GE.U32.AND UP0, UPT, UR6, 0x3, UPT ;  /* 0x000000030600788c */ /* 0x000fe2000bf06070 */
[----:B------:R-:W-:Y:S01]  /*158d0*/  BSSY B1, `(.L_x_345) ;  /* 0x0000071000017945 */ /* 0x000fe20003800000 */
[----:B------:R-:W-:Y:S01]  /*158e0*/  IMAD.MOV.U32 R4, RZ, RZ, -0x1 ;  /* 0xffffffffff047424 */ /* 0x000fe200078e00ff */
[----:B------:R-:W-:Y:S02]  /*158f0*/  MOV R9, 0xffffffff ;  /* 0xffffffff00097802 */ /* 0x000fe40000000f00 */
[----:B------:R-:W-:-:S02]  /*15900*/  PRMT R8, RZ, 0x7610, R8 ;  /* 0x00007610ff087816 */ /* 0x000fc40000000008 */
[----:B------:R-:W-:Y:S01]  /*15910*/  PLOP3.LUT P3, PT, PT, PT, UP0, 0x80, 0x0 ;  /* 0x000000000000781c */ /* 0x000fe20003f6f008 */
[----:B------:R-:W1:Y:S01]  /*15920*/  @P0 S2R R3, SR_CgaCtaId ;  /* 0x0000000000030919 */ /* 0x000e620000008800 */
[----:B------:R-:W-:-:S04]  /*15930*/  @P0 MOV R2, 0x400 ;  /* 0x0000040000020802 */ /* 0x000fc80000000f00 */
[----:B-1----:R-:W-:-:S04]  /*15940*/  @P0 LEA R2, R3, R2, 0x18 ;  /* 0x0000000203020211 */ /* 0x002fc800078ec0ff */
[----:B------:R1:W-:Y:S01]  /*15950*/  @P0 SYNCS.ARRIVE.TRANS64.A1T0 RZ, [R2+URZ+0x78], RZ ;  /* 0x000078ff02ff09a7 */ /* 0x0003e2000810003f */
[----:B------:R-:W-:Y:S02]  /*15960*/  ISETP.GT.U32.AND P0, PT, R6, 0x2, PT ;  /* 0x000000020600780c */ /* 0x000fe40003f04070 */
[----:B-1----:R-:W-:-:S04]  /*15970*/  MOV R2, UR6 ;  /* 0x0000000600027c02 */ /* 0x002fc80008000f00 */
[----:B------:R-:W-:Y:S01]  /*15980*/  ISETP.LT.U32.AND P0, PT, R2, 0x3, P0 ;  /* 0x000000030200780c */ /* 0x000fe20000701070 */
[----:B------:R-:W-:-:S05]  /*15990*/  IMAD.WIDE.U32 R2, R6, -0x55555555, RZ ;  /* 0xaaaaaaab06027825 */ /* 0x000fca00078e00ff */
[----:B------:R-:W-:Y:S02]  /*159a0*/  SHF.R.U32.HI R5, RZ, 0x1, R3 ;  /* 0x00000001ff057819 */ /* 0x000fe40000011603 */
[----:B------:R-:W-:Y:S02]  /*159b0*/  SEL R3, RZ, 0x1, !P0 ;  /* 0x00000001ff037807 */ /* 0x000fe40004000000 */
[----:B------:R-:W-:Y:S01]  /*159c0*/  PRMT R2, RZ, 0x7610, R2 ;  /* 0x00007610ff027816 */ /* 0x000fe20000000002 */
[----:B------:R-:W-:Y:S01]  /*159d0*/  IMAD R6, R5, -0x3, R6 ;  /* 0xfffffffd05067824 */ /* 0x000fe200078e0206 */
[----:B------:R-:W-:-:S04]  /*159e0*/  LOP3.LUT R0, R0, R3, RZ, 0x3c, !PT ;  /* 0x0000000300007212 */ /* 0x000fc800078e3cff */
[----:B------:R-:W-:Y:S02]  /*159f0*/  @P3 LOP3.LUT R0, R0, 0x1, R5, 0x78, !PT ;  /* 0x0000000100003812 */ /* 0x000fe400078e7805 */
[----:B------:R-:W-:Y:S02]  /*15a00*/  MOV R5, 0xffffffff ;  /* 0xffffffff00057802 */ /* 0x000fe40000000f00 */
[----:B---3--:R-:W-:-:S04]  /*15a10*/  IADD3 R12, P0, R12, UR54, RZ ;  /* 0x000000360c0c7c10 */ /* 0x008fc8000ff1e0ff */
[----:B--2---:R-:W-:Y:S01]  /*15a20*/  IADD3.X R14, R14, UR39, RZ, P0, !PT ;  /* 0x000000270e0e7c10 */ /* 0x004fe200087fe4ff */
[----:B------:R1:W-:Y:S01]  /*15a30*/  STL [R1+0x200], R12 ;  /* 0x0002000c01007387 */ /* 0x0003e20000100800 */
[----:B------:R-:W-:-:S03]  /*15a40*/  ISETP.GE.U32.AND P0, PT, R12, UR8, PT ;  /* 0x000000080c007c0c */ /* 0x000fc6000bf06070 */
[----:B------:R1:W-:Y:S01]  /*15a50*/  STL [R1+0x204], R14 ;  /* 0x0002040e01007387 */ /* 0x0003e20000100800 */
[----:B------:R-:W-:-:S13]  /*15a60*/  ISETP.GE.U32.AND.EX P0, PT, R14, UR9, PT, P0 ;  /* 0x000000090e007c0c */ /* 0x000fda000bf06100 */
[----:B-1----:R-:W-:Y:S05]  /*15a70*/  @P0 BRA `(.L_x_346) ;  /* 0x0000000400580947 */ /* 0x002fea0003800000 */
[----:B------:R-:W1:Y:S01]  /*15a80*/  S2R R7, SR_CTAID.X ;  /* 0x0000000000077919 */ /* 0x000e620000002500 */
[----:B------:R-:W2:Y:S01]  /*15a90*/  LDC R15, c[0x0][0x904] ;  /* 0x00024100ff0f7b82 */ /* 0x000ea20000000800 */
[----:B------:R-:W-:Y:S01]  /*15aa0*/  ULDC UR8, c[0x0][0x150] ;  /* 0x0000540000087ab9 */ /* 0x000fe20000000800 */
[----:B------:R-:W-:Y:S01]  /*15ab0*/  ULDC UR11, c[0x0][0x8d8] ;  /* 0x00023600000b7ab9 */ /* 0x000fe20000000800 */
[----:B------:R-:W3:Y:S05]  /*15ac0*/  S2R R5, SR_CTAID.Y ;  /* 0x0000000000057919 */ /* 0x000eea0000002600 */
[----:B------:R-:W4:Y:S08]  /*15ad0*/  LDC R4, c[0x0][0x144] ;  /* 0x00005100ff047b82 */ /* 0x000f300000000800 */
[----:B------:R-:W5:Y:S01]  /*15ae0*/  LDC R10, c[0x0][0x148] ;  /* 0x00005200ff0a7b82 */ /* 0x000f620000000800 */
[----:B--2---:R-:W-:-:S02]  /*15af0*/  ISETP.NE.AND P4, PT, R15, 0x1, PT ;  /* 0x000000010f00780c */ /* 0x004fc40003f85270 */
[----:B-1----:R-:W-:Y:S02]  /*15b00*/  I2FP.F32.U32 R2, R7 ;  /* 0x0000000700027245 */ /* 0x002fe40000201000 */
[----:B---3--:R-:W-:-:S03]  /*15b10*/  I2FP.F32.U32 R3, R5 ;  /* 0x0000000500037245 */ /* 0x008fc60000201000 */
[----:B------:R-:W-:Y:S01]  /*15b20*/  FMUL R2, R2, UR8 ;  /* 0x0000000802027c20 */ /* 0x000fe20008400000 */
[----:B------:R-:W-:Y:S02]  /*15b30*/  ULDC UR8, c[0x0][0x154] ;  /* 0x0000550000087ab9 */ /* 0x000fe40000000800 */
[----:B------:R-:W-:Y:S01]  /*15b40*/  FMUL R9, R3, UR8 ;  /* 0x0000000803097c20 */ /* 0x000fe20008400000 */
[----:B------:R-:W-:Y:S02]  /*15b50*/  ULDC.64 UR8, c[0x0][0x8d0] ;  /* 0x0002340000087ab9 */ /* 0x000fe40000000a00 */
[----:B------:R-:W1:Y:S01]  /*15b60*/  F2I.U32.TRUNC.NTZ R2, R2 ;  /* 0x0000000200027305 */ /* 0x000e62000020f000 */
[----:B------:R-:W-:-:S04]  /*15b70*/  ISETP.NE.U32.AND P0, PT, RZ, UR8, PT ;  /* 0x00000008ff007c0c */ /* 0x000fc8000bf05070 */
[----:B------:R-:W-:-:S03]  /*15b80*/  ISETP.NE.AND.EX P0, PT, RZ, UR9, PT, P0 ;  /* 0x00000009ff007c0c */ /* 0x000fc6000bf05300 */
[----:B------:R-:W2:Y:S01]  /*15b90*/  F2I.U32.TRUNC.NTZ R9, R9 ;  /* 0x0000000900097305 */ /* 0x000ea2000020f000 */
[----:B-1----:R-:W-:Y:S01]  /*15ba0*/  IMAD.MOV R3, RZ, RZ, -R2 ;  /* 0x000000ffff037224 */ /* 0x002fe200078e0a02 */
[----:B------:R-:W-:-:S03]  /*15bb0*/  MOV R2, R12 ;  /* 0x0000000c00027202 */ /* 0x000fc60000000f00 */
[----:B----4-:R-:W-:Y:S01]  /*15bc0*/  IMAD R7, R4, R3, R7 ;  /* 0x0000000304077224 */ /* 0x010fe200078e0207 */
[----:B--2---:R-:W-:-:S05]  /*15bd0*/  IADD3 R3, -R9, RZ, RZ ;  /* 0x000000ff09037210 */ /* 0x004fca0007ffe1ff */
[----:B-----5:R-:W-:Y:S02]  /*15be0*/  @P4 IMAD R7, R10, R3, R5 ;  /* 0x000000030a074224 */ /* 0x020fe400078e0205 */
[----:B------:R-:W-:Y:S01]  /*15bf0*/  IMAD.MOV.U32 R3, RZ, RZ, R14 ;  /* 0x000000ffff037224 */ /* 0x000fe200078e000e */
[----:B------:R-:W-:Y:S06]  /*15c00*/  @!P0 BRA `(.L_x_347) ;  /* 0x0000000000288947 */ /* 0x000fec0003800000 */
[----:B------:R-:W-:Y:S02]  /*15c10*/  ULDC UR10, c[0x0][0x8dc] ;  /* 0x00023700000a7ab9 */ /* 0x000fe40000000800 */
[----:B------:R-:W-:-:S04]  /*15c20*/  IADD3 R3, P0, R12, UR10, RZ ;  /* 0x0000000a0c037c10 */ /* 0x000fc8000ff1e0ff */
[----:B------:R-:W-:-:S05]  /*15c30*/  IADD3.X R9, RZ, R14, RZ, P0, !PT ;  /* 0x0000000eff097210 */ /* 0x000fca00007fe4ff */
[----:B------:R-:W-:-:S04]  /*15c40*/  IMAD.WIDE.U32 R4, R9, UR8, RZ ;  /* 0x0000000809047c25 */ /* 0x000fc8000f8e00ff */
[----:B------:R-:W-:-:S04]  /*15c50*/  IMAD.WIDE.U32 R4, P0, R3, UR9, R4 ;  /* 0x0000000903047c25 */ /* 0x000fc8000f800004 */
[----:B------:R-:W-:-:S04]  /*15c60*/  IMAD.WIDE.U32 R2, R3, UR8, RZ ;  /* 0x0000000803027c25 */ /* 0x000fc8000f8e00ff */
[----:B------:R-:W-:Y:S01]  /*15c70*/  IMAD.MOV.U32 R2, RZ, RZ, R5 ;  /* 0x000000ffff027224 */ /* 0x000fe200078e0005 */
[----:B------:R-:W-:Y:S02]  /*15c80*/  IADD3 RZ, P3, R3, R4, RZ ;  /* 0x0000000403ff7210 */ /* 0x000fe40007f7e0ff */
[----:B------:R-:W-:-:S03]  /*15c90*/  IADD3.X R3, RZ, RZ, RZ, P0, !PT ;  /* 0x000000ffff037210 */ /* 0x000fc600007fe4ff */
[----:B------:R-:W-:-:S08]  /*15ca0*/  IMAD.WIDE.U32.X R2, R9, UR9, R2, P3 ;  /* 0x0000000909027c25 */ /* 0x000fd000098e0402 */
.L_x_347:
[--C-:B------:R-:W-:Y:S01]  /*15cb0*/  SHF.R.U64 R9, R2, UR11, R3.reuse ;  /* 0x0000000b02097c19 */ /* 0x100fe20008001203 */
[----:B------:R-:W-:Y:S01]  /*15cc0*/  ULDC.64 UR8, c[0x0][0x8c8] ;  /* 0x0002320000087ab9 */ /* 0x000fe20000000a00 */
[----:B------:R-:W-:Y:S01]  /*15cd0*/  SHF.R.U32.HI R2, RZ, UR11, R3 ;  /* 0x0000000bff027c19 */ /* 0x000fe20008011603 */
[----:B------:R-:W-:Y:S01]  /*15ce0*/  IMAD.MOV.U32 R3, RZ, RZ, R14 ;  /* 0x000000ffff037224 */ /* 0x000fe200078e000e */
[----:B------:R-:W-:Y:S01]  /*15cf0*/  IADD3 R11, P0, RZ, -R9, RZ ;  /* 0x80000009ff0b7210 */ /* 0x000fe20007f1e0ff */
[----:B------:R-:W-:-:S03]  /*15d00*/  ULDC.64 UR10, c[0x0][0x8e8] ;  /* 0x00023a00000a7ab9 */ /* 0x000fc60000000a00 */
[----:B------:R-:W-:Y:S02]  /*15d10*/  IADD3.X R2, RZ, ~R2, RZ, P0, !PT ;  /* 0x80000002ff027210 */ /* 0x000fe400007fe4ff */
[----:B------:R-:W-:-:S03]  /*15d20*/  ISETP.NE.U32.AND P0, PT, RZ, UR10, PT ;  /* 0x0000000aff007c0c */ /* 0x000fc6000bf05070 */
[----:B------:R-:W-:Y:S01]  /*15d30*/  IMAD R2, R2, UR8, RZ ;  /* 0x0000000802027c24 */ /* 0x000fe2000f8e02ff */
[----:B------:R-:W-:-:S03]  /*15d40*/  ISETP.NE.AND.EX P0, PT, RZ, UR11, PT, P0 ;  /* 0x0000000bff007c0c */ /* 0x000fc6000bf05300 */
[----:B------:R-:W-:Y:S01]  /*15d50*/  IMAD R5, R11, UR9, R2 ;  /* 0x000000090b057c24 */ /* 0x000fe2000f8e0202 */
[----:B------:R-:W-:-:S05]  /*15d60*/  MOV R2, R12 ;  /* 0x0000000c00027202 */ /* 0x000fca0000000f00 */
[----:B------:R-:W-:Y:S01]  /*15d70*/  IMAD.WIDE.U32 R2, R11, UR8, R2 ;  /* 0x000000080b027c25 */ /* 0x000fe2000f8e0002 */
[----:B------:R-:W-:-:S04]  /*15d80*/  ULDC UR8, c[0x0][0x8c0] ;  /* 0x0002300000087ab9 */ /* 0x000fc80000000800 */
[----:B------:R-:W-:-:S04]  /*15d90*/  IADD3 R3, R3, R5, RZ ;  /* 0x0000000503037210 */ /* 0x000fc80007ffe0ff */
[--C-:B------:R-:W-:Y:S02]  /*15da0*/  SHF.R.U64 R10, R2, UR8, R3.reuse ;  /* 0x00000008020a7c19 */ /* 0x100fe40008001203 */
[----:B------:R-:W-:Y:S01]  /*15db0*/  SHF.R.U32.HI R3, RZ, UR8, R3 ;  /* 0x00000008ff037c19 */ /* 0x000fe20008011603 */
[----:B------:R-:W-:-:S03]  /*15dc0*/  ULDC UR8, c[0x0][0x8b0] ;  /* 0x00022c0000087ab9 */ /* 0x000fc60000000800 */
[--C-:B------:R-:W-:Y:S02]  /*15dd0*/  SHF.R.U64 R12, R10, UR8, R3.reuse ;  /* 0x000000080a0c7c19 */ /* 0x100fe40008001203 */
[----:B------:R-:W-:Y:S01]  /*15de0*/  SHF.R.U32.HI R3, RZ, UR8, R3 ;  /* 0x00000008ff037c19 */ /* 0x000fe20008011603 */
[----:B------:R-:W-:-:S03]  /*15df0*/  ULDC UR8, c[0x0][0x900] ;  /* 0x0002400000087ab9 */ /* 0x000fc60000000800 */
[--C-:B------:R-:W-:Y:S02]  /*15e00*/  SHF.R.U32.HI R13, RZ, UR8, R3.reuse ;  /* 0x00000008ff0d7c19 */ /* 0x100fe40008011603 */
[----:B------:R-:W-:-:S03]  /*15e10*/  SHF.R.U64 R11, R12, UR8, R3 ;  /* 0x000000080c0b7c19 */ /* 0x000fc60008001203 */
[----:B------:R-:W-:Y:S01]  /*15e20*/  IMAD.MOV.U32 R3, RZ, RZ, R13 ;  /* 0x000000ffff037224 */ /* 0x000fe200078e000d */
[----:B------:R-:W-:Y:S01]  /*15e30*/  MOV R2, R11 ;  /* 0x0000000b00027202 */ /* 0x000fe20000000f00 */
        /* <DEDUP_REMOVED lines=11> */
.L_x_348:
[----:B------:R-:W-:Y:S01]  /*15ef0*/  ULDC UR8, c[0x0][0x8f0] ;  /* 0x00023c0000087ab9 */ /* 0x000fe20000000800 */
[----:B------:R-:W-:Y:S02]  /*15f00*/  LOP3.LUT R12, R12, UR7, RZ, 0xc0, !PT ;  /* 0x000000070c0c7c12 */ /* 0x000fe4000f8ec0ff */
[----:B------:R-:W-:Y:S01]  /*15f10*/  SHF.R.U64 R3, R2, UR8, R3 ;  /* 0x0000000802037c19 */ /* 0x000fe20008001203 */
[----:B------:R-:W-:Y:S01]  /*15f20*/  ULDC UR8, c[0x0][0x8e0] ;  /* 0x0002380000087ab9 */ /* 0x000fe20000000800 */
[----:B------:R-:W-:Y:S02]  /*15f30*/  LOP3.LUT R4, R10, UR4, RZ, 0xc0, !PT ;  /* 0x000000040a047c12 */ /* 0x000fe4000f8ec0ff */
[C---:B------:R-:W-:Y:S01]  /*15f40*/  IADD3 R2, -R3.reuse, RZ, RZ ;  /* 0x000000ff03027210 */ /* 0x040fe20007ffe1ff */
[----:B------:R-:W-:-:S04]  /*15f50*/  IMAD R12, R3, UR5, R12 ;  /* 0x00000005030c7c24 */ /* 0x000fc8000f8e020c */
[----:B------:R-:W-:Y:S01]  /*15f60*/  IMAD R11, R2, UR8, R11 ;  /* 0x00000008020b7c24 */ /* 0x000fe2000f8e020b */
[----:B------:R-:W-:Y:S01]  /*15f70*/  ULDC UR8, c[0x0][0x8b8] ;  /* 0x00022e0000087ab9 */ /* 0x000fe20000000800 */
[----:B------:R-:W-:Y:S01]  /*15f80*/  MOV R2, 0x1 ;  /* 0x0000000100027802 */ /* 0x000fe20000000f00 */
[----:B------:R-:W-:Y:S01]  /*15f90*/  IMAD R7, R12, UR8, R7 ;  /* 0x000000080c077c24 */ /* 0x000fe2000f8e0207 */
[----:B------:R-:W-:Y:S02]  /*15fa0*/  ULDC UR8, c[0x0][0x8a8] ;  /* 0x00022a0000087ab9 */ /* 0x000fe40000000800 */
[----:B------:R-:W-:-:S05]  /*15fb0*/  IMAD R4, R11, UR8, R4 ;  /* 0x000000080b047c24 */ /* 0x000fca000f8e0204 */
[----:B------:R-:W-:Y:S02]  /*15fc0*/  SEL R5, R4, R7, !P4 ;  /* 0x0000000704057207 */ /* 0x000fe40006000000 */
[----:B------:R-:W-:-:S07]  /*15fd0*/  SEL R4, R7, R4, !P4 ;  /* 0x0000000407047207 */ /* 0x000fce0006000000 */
.L_x_346:
[----:B------:R-:W-:Y:S05]  /*15fe0*/  BSYNC B1 ;  /* 0x0000000000017941 */ /* 0x000fea0003800000 */
.L_x_345:
[----:B------:R-:W-:-:S13]  /*15ff0*/  LOP3.LUT P0, RZ, R2, 0xff, RZ, 0xc0, !PT ;  /* 0x000000ff02ff7812 */ /* 0x000fda000780c0ff */
[----:B------:R-:W-:Y:S05]  /*16000*/  @P0 BRA `(.L_x_349) ;  /* 0xfffffff4002c0947 */ /* 0x000fea000383ffff */
[----:B------:R-:W-:Y:S05]  /*16010*/  BSYNC B0 ;  /* 0x0000000000007941 */ /* 0x000fea0003800000 */
.L_x_337:
[----:B------:R-:W-:-:S03]  /*16020*/  UMOV UR8, 0xffffffff ;  /* 0xffffffff00087882 */ /* 0x000fc60000000000 */
[----:B------:R-:W-:Y:S05]  /*16030*/  BRA.DIV UR8, `(.L_x_350) ;  /* 0x0000001208107947 */ /* 0x000fea000b800000 */
[----:B------:R-:W-:-:S13]  /*16040*/  ELECT P0, URZ, PT ;  /* 0x00000000003f782f */ /* 0x000fda0003800000 */
.L_x_396:
[----:B------:R-:W-:Y:S05]  /*16050*/  @!P0 BRA `(.L_x_9) ;  /* 0x0000000000848947 */ /* 0x000fea0003800000 */
[----:B------:R-:W-:-:S04]  /*16060*/  ULOP3.LUT UR8, UR46, 0x2, URZ, 0xfc, !UPT ;  /* 0x000000022e087892 */ /* 0x000fc8000f8efc3f */
[----:B------:R-:W-:-:S06]  /*16070*/  UISETP.NE.AND UP0, UPT, UR8, 0x3, UPT ;  /* 0x000000030800788c */ /* 0x000fcc000bf05270 */
[----:B------:R-:W-:-:S13]  /*16080*/  PLOP3.LUT P0, PT, PT, PT, UP0, 0x80, 0x0 ;  /* 0x000000000000781c */ /* 0x000fda0003f0f008 */
[----:B------:R-:W-:Y:S05]  /*16090*/  @!P0 BRA `(.L_x_351) ;  /* 0x0000000000048947 */ /* 0x000fea0003800000 */
[----:B------:R-:W-:Y:S01]  /*160a0*/  BPT.TRAP 0x1 ;  /* 0x000000040000795c */ /* 0x000fe20000300000 */
.L_x_351:
[----:B------:R-:W1:Y:S01]  /*160b0*/  S2R R3, SR_CgaCtaId ;  /* 0x0000000000037919 */ /* 0x000e620000008800 */
[----:B------:R-:W-:-:S04]  /*160c0*/  MOV R2, 0x400 ;  /* 0x0000040000027802 */ /* 0x000fc80000000f00 */
[----:B-1----:R-:W-:Y:S02]  /*160d0*/  LEA R3, R3, R2, 0x18 ;  /* 0x0000000203037211 */ /* 0x002fe400078ec0ff */
[----:B------:R-:W-:-:S03]  /*160e0*/  SHF.L.U32 R2, R0, 0x1f, RZ ;  /* 0x0000001f00027819 */ /* 0x000fc600000006ff */
[----:B------:R-:W-:-:S05]  /*160f0*/  VIADD R3, R3, 0x18 ;  /* 0x0000001803037836 */ /* 0x000fca0000000000 */
[----:B------:R-:W-:-:S04]  /*16100*/  LEA R5, R6, R3, 0x3 ;  /* 0x0000000306057211 */ /* 0x000fc800078e18ff */
[----:B------:R-:W1:Y:S02]  /*16110*/  SYNCS.PHASECHK.TRANS64.TRYWAIT P0, [R5+URZ], R2 ;  /* 0x00000002050075a7 */ /* 0x000e64000800017f */
[----:B-1----:R-:W-:Y:S05]  /*16120*/  @!P0 BRA `(.L_x_352) ;  /* 0x0000000c00f88947 */ /* 0x002fea0003800000 */
.L_x_397:
[----:B------:R-:W-:-:S04]  /*16130*/  IADD3 R6, R6, 0x1, RZ ;  /* 0x0000000106067810 */ /* 0x000fc80007ffe0ff */
[----:B------:R-:W-:-:S04]  /*16140*/  ISETP.NE.AND P0, PT, R6, 0x3, PT ;  /* 0x000000030600780c */ /* 0x000fc80003f05270 */
[----:B-1----:R-:W-:Y:S02]  /*16150*/  SEL R5, RZ, 0x1, P0 ;  /* 0x00000001ff057807 */ /* 0x002fe40000000000 */
[----:B------:R-:W-:Y:S02]  /*16160*/  SEL R6, R6, RZ, P0 ;  /* 0x000000ff06067207 */ /* 0x000fe40000000000 */
[----:B------:R-:W-:-:S03]  /*16170*/  LOP3.LUT R5, R0, R5, RZ, 0x3c, !PT ;  /* 0x0000000500057212 */ /* 0x000fc600078e3cff */
[----:B------:R-:W-:Y:S01]  /*16180*/  IMAD R7, R6, 0x8, R3 ;  /* 0x0000000806077824 */ /* 0x000fe200078e0203 */
[----:B------:R-:W-:-:S04]  /*16190*/  SHF.L.U32 R0, R5, 0x1f, RZ ;  /* 0x0000001f05007819 */ /* 0x000fc800000006ff */
[----:B------:R-:W1:Y:S02]  /*161a0*/  SYNCS.PHASECHK.TRANS64.TRYWAIT P0, [R7+URZ], R0 ;  /* 0x00000000070075a7 */ /* 0x000e64000800017f */
[----:B-1----:R-:W-:Y:S05]  /*161b0*/  @!P0 BRA `(.L_x_353) ;  /* 0x0000000c00e88947 */ /* 0x002fea0003800000 */
.L_x_398:
[----:B-1----:R-:W-:-:S04]  /*161c0*/  IADD3 R0, R6, 0x1, RZ ;  /* 0x0000000106007810 */ /* 0x002fc80007ffe0ff */
[----:B------:R-:W-:-:S04]  /*161d0*/  ISETP.NE.AND P0, PT, R0, 0x3, PT ;  /* 0x000000030000780c */ /* 0x000fc80003f05270 */
[----:B------:R-:W-:Y:S02]  /*161e0*/  SEL R2, RZ, 0x1, P0 ;  /* 0x00000001ff027807 */ /* 0x000fe40000000000 */
[----:B------:R-:W-:Y:S02]  /*161f0*/  SEL R0, R0, RZ, P0 ;  /* 0x000000ff00007207 */ /* 0x000fe40000000000 */
[----:B------:R-:W-:Y:S02]  /*16200*/  LOP3.LUT R2, R5, R2, RZ, 0x3c, !PT ;  /* 0x0000000205027212 */ /* 0x000fe400078e3cff */
[----:B------:R-:W-:Y:S02]  /*16210*/  LEA R3, R0, R3, 0x3 ;  /* 0x0000000300037211 */ /* 0x000fe400078e18ff */
[----:B------:R-:W-:-:S07]  /*16220*/  SHF.L.U32 R0, R2, 0x1f, RZ ;  /* 0x0000001f02007819 */ /* 0x000fce00000006ff */
.L_x_354:
[----:B-1----:R1:W2:Y:S02]  /*16230*/  SYNCS.PHASECHK.TRANS64.TRYWAIT P0, [R3+URZ], R0 ;  /* 0x00000000030075a7 */ /* 0x0022a4000800017f */
[----:B--2---:R-:W-:Y:S05]  /*16240*/  @!P0 NANOSLEEP.SYNCS 0x989680 ;  /* 0x009896800000895d */ /* 0x004fea0003900000 */
[----:B------:R-:W2:Y:S02]  /*16250*/  @!P0 SYNCS.PHASECHK.TRANS64 P0, [R3+URZ], R0 ;  /* 0x00000000030085a7 */ /* 0x000ea4000800007f */
[----:B--2---:R-:W-:Y:S05]  /*16260*/  @!P0 BRA `(.L_x_354) ;  /* 0xfffffffc00f08947 */ /* 0x004fea000383ffff */
.L_x_9:
[----:B------:R-:W-:Y:S05]  /*16270*/  BSYNC B6 ;  /* 0x0000000000067941 */ /* 0x000fea0003800000 */
.L_x_7:
[----:B------:R-:W-:Y:S05]  /*16280*/  EXIT ;  /* 0x000000000000794d */ /* 0x000fea0003800000 */
.L_x_22:
[----:B--2---:R2:W3:Y:S02]  /*16290*/  SYNCS.PHASECHK.TRANS64.TRYWAIT P1, [R3+URZ], R0 ;  /* 0x00000000030075a7 */ /* 0x0044e4000802017f */
[----:B---3--:R-:W-:Y:S05]  /*162a0*/  @!P1 NANOSLEEP.SYNCS 0x989680 ;  /* 0x009896800000995d */ /* 0x008fea0003900000 */
[----:B------:R-:W3:Y:S02]  /*162b0*/  @!P1 SYNCS.PHASECHK.TRANS64 P1, [R3+URZ], R0 ;  /* 0x00000000030095a7 */ /* 0x000ee4000802007f */
[----:B---3--:R-:W-:Y:S05]  /*162c0*/  @!P1 BRA `(.L_x_22) ;  /* 0xfffffffc00f09947 */ /* 0x008fea000383ffff */
[----:B------:R-:W-:Y:S05]  /*162d0*/  BRA `(.L_x_21) ;  /* 0xfffffeb400647947 */ /* 0x000fea000383ffff */
.L_x_27:
[----:B--2---:R-:W-:-:S04]  /*162e0*/  IMAD.U32 R2, RZ, RZ, UR4 ;  /* 0x00000004ff027e24 */ /* 0x004fc8000f8e00ff */
[----:B------:R2:W3:Y:S03]  /*162f0*/  SYNCS.PHASECHK.TRANS64.TRYWAIT P1, [R2+URZ], R0 ;  /* 0x00000000020075a7 */ /* 0x0004e6000802017f */
[----:B---3--:R-:W-:Y:S05]  /*16300*/  @!P1 NANOSLEEP.SYNCS 0x989680 ;  /* 0x009896800000995d */ /* 0x008fea0003900000 */
[----:B------:R-:W3:Y:S02]  /*16310*/  @!P1 SYNCS.PHASECHK.TRANS64 P1, [R2+URZ], R0 ;  /* 0x00000000020095a7 */ /* 0x000ee4000802007f */
[----:B---3--:R-:W-:Y:S05]  /*16320*/  @!P1 BRA `(.L_x_27) ;  /* 0xfffffffc00ec9947 */ /* 0x008fea000383ffff */
[----:B------:R-:W-:Y:S05]  /*16330*/  BRA `(.L_x_26) ;  /* 0xfffffeec00307947 */ /* 0x000fea000383ffff */
.L_x_50:
[----:B-1----:R-:W-:-:S04]  /*16340*/  MOV R4, UR50 ;  /* 0x0000003200047c02 */ /* 0x002fc80008000f00 */
[----:B------:R1:W2:Y:S03]  /*16350*/  SYNCS.PHASECHK.TRANS64.TRYWAIT P1, [R4+URZ+0x30], R3 ;  /* 0x00003003040075a7 */ /* 0x0002a6000802017f */
[----:B--2---:R-:W-:Y:S05]  /*16360*/  @!P1 NANOSLEEP.SYNCS 0x989680 ;  /* 0x009896800000995d */ /* 0x004fea0003900000 */
[----:B------:R-:W2:Y:S02]  /*16370*/  @!P1 SYNCS.PHASECHK.TRANS64 P1, [R4+URZ+0x30], R3 ;  /* 0x00003003040095a7 */ /* 0x000ea4000802007f */
[----:B--2---:R-:W-:Y:S05]  /*16380*/  @!P1 BRA `(.L_x_50) ;  /* 0xfffffffc00ec9947 */ /* 0x004fea000383ffff */
[----:B------:R-:W-:Y:S05]  /*16390*/  BRA `(.L_x_355) ;  /* 0xffffff3c00547947 */ /* 0x000fea000383ffff */
.L_x_61:
[----:B-1----:R1:W2:Y:S02]  /*163a0*/  SYNCS.PHASECHK.TRANS64.TRYWAIT P3, [R13+URZ+0x30], R20 ;  /* 0x000030140d0075a7 */ /* 0x0022a4000806017f */
[----:B--2---:R-:W-:Y:S05]  /*163b0*/  @!P3 NANOSLEEP.SYNCS 0x989680 ;  /* 0x009896800000b95d */ /* 0x004fea0003900000 */
[----:B------:R-:W2:Y:S02]  /*163c0*/  @!P3 SYNCS.PHASECHK.TRANS64 P3, [R13+URZ+0x30], R20 ;  /* 0x000030140d00b5a7 */ /* 0x000ea4000806007f */
[----:B--2---:R-:W-:Y:S05]  /*163d0*/  @!P3 BRA `(.L_x_61) ;  /* 0xfffffffc00f0b947 */ /* 0x004fea000383ffff */
[----:B------:R-:W-:Y:S05]  /*163e0*/  BRA `(.L_x_356) ;  /* 0xffffff4400c07947 */ /* 0x000fea000383ffff */
.L_x_71:
[----:B-1----:R1:W2:Y:S02]  /*163f0*/  SYNCS.PHASECHK.TRANS64.TRYWAIT P3, [R13+URZ+0x30], R20 ;  /* 0x000030140d0075a7 */ /* 0x0022a4000806017f */
[----:B--2---:R-:W-:Y:S05]  /*16400*/  @!P3 NANOSLEEP.SYNCS 0x989680 ;  /* 0x009896800000b95d */ /* 0x004fea0003900000 */
[----:B------:R-:W2:Y:S02]  /*16410*/  @!P3 SYNCS.PHASECHK.TRANS64 P3, [R13+URZ+0x30], R20 ;  /* 0x000030140d00b5a7 */ /* 0x000ea4000806007f */
[----:B--2---:R-:W-:Y:S05]  /*16420*/  @!P3 BRA `(.L_x_71) ;  /* 0xfffffffc00f0b947 */ /* 0x004fea000383ffff */
[----:B------:R-:W-:Y:S05]  /*16430*/  BRA `(.L_x_357) ;  /* 0xffffff4c00787947 */ /* 0x000fea000383ffff */
.L_x_81:
[----:B-1----:R1:W2:Y:S02]  /*16440*/  SYNCS.PHASECHK.TRANS64.TRYWAIT P3, [R20+URZ+0x30], R21 ;  /* 0x00003015140075a7 */ /* 0x0022a4000806017f */
[----:B--2---:R-:W-:Y:S05]  /*16450*/  @!P3 NANOSLEEP.SYNCS 0x989680 ;  /* 0x009896800000b95d */ /* 0x004fea0003900000 */
[----:B------:R-:W2:Y:S02]  /*16460*/  @!P3 SYNCS.PHASECHK.TRANS64 P3, [R20+URZ+0x30], R21 ;  /* 0x000030151400b5a7 */ /* 0x000ea4000806007f */
[----:B--2---:R-:W-:Y:S05]  /*16470*/  @!P3 BRA `(.L_x_81) ;  /* 0xfffffffc00f0b947 */ /* 0x004fea000383ffff */
[----:B------:R-:W-:Y:S05]  /*16480*/  BRA `(.L_x_358) ;  /* 0xffffff5400787947 */ /* 0x000fea000383ffff */
.L_x_91:
[----:B-1----:R1:W2:Y:S02]  /*16490*/  SYNCS.PHASECHK.TRANS64.TRYWAIT P3, [R20+URZ+0x30], R21 ;  /* 0x00003015140075a7 */ /* 0x0022a4000806017f */
[----:B--2---:R-:W-:Y:S05]  /*164a0*/  @!P3 NANOSLEEP.SYNCS 0x989680 ;  /* 0x009896800000b95d */ /* 0x004fea0003900000 */
[----:B------:R-:W2:Y:S02]  /*164b0*/  @!P3 SYNCS.PHASECHK.TRANS64 P3, [R20+URZ+0x30], R21 ;  /* 0x000030151400b5a7 */ /* 0x000ea4000806007f */
[----:B--2---:R-:W-:Y:S05]  /*164c0*/  @!P3 BRA `(.L_x_91) ;  /* 0xfffffffc00f0b947 */ /* 0x004fea000383ffff */
[----:B------:R-:W-:Y:S05]  /*164d0*/  BRA `(.L_x_359) ;  /* 0xffffff5c003c7947 */ /* 0x000fea000383ffff */
.L_x_101:
[----:B-1----:R1:W2:Y:S02]  /*164e0*/  SYNCS.PHASECHK.TRANS64.TRYWAIT P3, [R20+URZ+0x30], R21 ;  /* 0x00003015140075a7 */ /* 0x0022a4000806017f */
[----:B--2---:R-:W-:Y:S05]  /*164f0*/  @!P3 NANOSLEEP.SYNCS 0x989680 ;  /* 0x009896800000b95d */ /* 0x004fea0003900000 */
[----:B------:R-:W2:Y:S02]  /*16500*/  @!P3 SYNCS.PHASECHK.TRANS64 P3, [R20+URZ+0x30], R21 ;  /* 0x000030151400b5a7 */ /* 0x000ea4000806007f */
[----:B--2---:R-:W-:Y:S05]  /*16510*/  @!P3 BRA `(.L_x_101) ;  /* 0xfffffffc00f0b947 */ /* 0x004fea000383ffff */
[----:B------:R-:W-:Y:S05]  /*16520*/  BRA `(.L_x_360) ;  /* 0xffffff6400407947 */ /* 0x000fea000383ffff */
.L_x_111:
[----:B-1----:R1:W2:Y:S02]  /*16530*/  SYNCS.PHASECHK.TRANS64.TRYWAIT P3, [R20+URZ+0x30], R21 ;  /* 0x00003015140075a7 */ /* 0x0022a4000806017f */
[----:B--2---:R-:W-:Y:S05]  /*16540*/  @!P3 NANOSLEEP.SYNCS 0x989680 ;  /* 0x009896800000b95d */ /* 0x004fea0003900000 */
[----:B------:R-:W2:Y:S02]  /*16550*/  @!P3 SYNCS.PHASECHK.TRANS64 P3, [R20+URZ+0x30], R21 ;  /* 0x000030151400b5a7 */ /* 0x000ea4000806007f */
[----:B--2---:R-:W-:Y:S05]  /*16560*/  @!P3 BRA `(.L_x_111) ;  /* 0xfffffffc00f0b947 */ /* 0x004fea000383ffff */
[----:B------:R-:W-:Y:S05]  /*16570*/  BRA `(.L_x_361) ;  /* 0xffffff6800fc7947 */ /* 0x000fea000383ffff */
.L_x_121:
[----:B-1----:R1:W2:Y:S02]  /*16580*/  SYNCS.PHASECHK.TRANS64.TRYWAIT P3, [R20+URZ+0x30], R21 ;  /* 0x00003015140075a7 */ /* 0x0022a4000806017f */
[----:B--2---:R-:W-:Y:S05]  /*16590*/  @!P3 NANOSLEEP.SYNCS 0x989680 ;  /* 0x009896800000b95d */ /* 0x004fea0003900000 */
[----:B------:R-:W2:Y:S02]  /*165a0*/  @!P3 SYNCS.PHASECHK.TRANS64 P3, [R20+URZ+0x30], R21 ;  /* 0x000030151400b5a7 */ /* 0x000ea4000806007f */
[----:B--2---:R-:W-:Y:S05]  /*165b0*/  @!P3 BRA `(.L_x_121) ;  /* 0xfffffffc00f0b947 */ /* 0x004fea000383ffff */
[----:B------:R-:W-:Y:S05]  /*165c0*/  BRA `(.L_x_362) ;  /* 0xffffff7000f87947 */ /* 0x000fea000383ffff */
.L_x_131:
[----:B-1----:R1:W2:Y:S02]  /*165d0*/  SYNCS.PHASECHK.TRANS64.TRYWAIT P3, [R20+URZ+0x30], R21 ;  /* 0x00003015140075a7 */ /* 0x0022a4000806017f */
[----:B--2---:R-:W-:Y:S05]  /*165e0*/  @!P3 NANOSLEEP.SYNCS 0x989680 ;  /* 0x009896800000b95d */ /* 0x004fea0003900000 */
[----:B------:R-:W2:Y:S02]  /*165f0*/  @!P3 SYNCS.PHASECHK.TRANS64 P3, [R20+URZ+0x30], R21 ;  /* 0x000030151400b5a7 */ /* 0x000ea4000806007f */
[----:B--2---:R-:W-:Y:S05]  /*16600*/  @!P3 BRA `(.L_x_131) ;  /* 0xfffffffc00f0b947 */ /* 0x004fea000383ffff */
[----:B------:R-:W-:Y:S05]  /*16610*/  BRA `(.L_x_363) ;  /* 0xffffff7800b47947 */ /* 0x000fea000383ffff */
.L_x_141:
[----:B-1----:R1:W2:Y:S02]  /*16620*/  SYNCS.PHASECHK.TRANS64.TRYWAIT P3, [R20+URZ+0x30], R21 ;  /* 0x00003015140075a7 */ /* 0x0022a4000806017f */
[----:B--2---:R-:W-:Y:S05]  /*16630*/  @!P3 NANOSLEEP.SYNCS 0x989680 ;  /* 0x009896800000b95d */ /* 0x004fea0003900000 */
[----:B------:R-:W2:Y:S02]  /*16640*/  @!P3 SYNCS.PHASECHK.TRANS64 P3, [R20+URZ+0x30], R21 ;  /* 0x000030151400b5a7 */ /* 0x000ea4000806007f */
[----:B--2---:R-:W-:Y:S05]  /*16650*/  @!P3 BRA `(.L_x_141) ;  /* 0xfffffffc00f0b947 */ /* 0x004fea000383ffff */
[----:B------:R-:W-:Y:S05]  /*16660*/  BRA `(.L_x_364) ;  /* 0xffffff8000b07947 */ /* 0x000fea000383ffff */
.L_x_151:
[----:B-1----:R1:W2:Y:S02]  /*16670*/  SYNCS.PHASECHK.TRANS64.TRYWAIT P3, [R20+URZ+0x30], R21 ;  /* 0x00003015140075a7 */ /* 0x0022a4000806017f */
[----:B--2---:R-:W-:Y:S05]  /*16680*/  @!P3 NANOSLEEP.SYNCS 0x989680 ;  /* 0x009896800000b95d */ /* 0x004fea0003900000 */
[----:B------:R-:W2:Y:S02]  /*16690*/  @!P3 SYNCS.PHASECHK.TRANS64 P3, [R20+URZ+0x30], R21 ;  /* 0x000030151400b5a7 */ /* 0x000ea4000806007f */
[----:B--2---:R-:W-:Y:S05]  /*166a0*/  @!P3 BRA `(.L_x_151) ;  /* 0xfffffffc00f0b947 */ /* 0x004fea000383ffff */
[----:B------:R-:W-:Y:S05]  /*166b0*/  BRA `(.L_x_365) ;  /* 0xffffff88006c7947 */ /* 0x000fea000383ffff */
.L_x_161:
[----:B-1----:R1:W2:Y:S02]  /*166c0*/  SYNCS.PHASECHK.TRANS64.TRYWAIT P3, [R20+URZ+0x30], R21 ;  /* 0x00003015140075a7 */ /* 0x0022a4000806017f */
[----:B--2---:R-:W-:Y:S05]  /*166d0*/  @!P3 NANOSLEEP.SYNCS 0x989680 ;  /* 0x009896800000b95d */ /* 0x004fea0003900000 */
[----:B------:R-:W2:Y:S02]  /*166e0*/  @!P3 SYNCS.PHASECHK.TRANS64 P3, [R20+URZ+0x30], R21 ;  /* 0x000030151400b5a7 */ /* 0x000ea4000806007f */
[----:B--2---:R-:W-:Y:S05]  /*166f0*/  @!P3 BRA `(.L_x_161) ;  /* 0xfffffffc00f0b947 */ /* 0x004fea000383ffff */
[----:B------:R-:W-:Y:S05]  /*16700*/  BRA `(.L_x_366) ;  /* 0xffffff9000687947 */ /* 0x000fea000383ffff */
.L_x_171:
[----:B-1----:R1:W2:Y:S02]  /*16710*/  SYNCS.PHASECHK.TRANS64.TRYWAIT P3, [R20+URZ+0x30], R21 ;  /* 0x00003015140075a7 */ /* 0x0022a4000806017f */
[----:B--2---:R-:W-:Y:S05]  /*16720*/  @!P3 NANOSLEEP.SYNCS 0x989680 ;  /* 0x009896800000b95d */ /* 0x004fea0003900000 */
[----:B------:R-:W2:Y:S02]  /*16730*/  @!P3 SYNCS.PHASECHK.TRANS64 P3, [R20+URZ+0x30], R21 ;  /* 0x000030151400b5a7 */ /* 0x000ea4000806007f */
[----:B--2---:R-:W-:Y:S05]  /*16740*/  @!P3 BRA `(.L_x_171) ;  /* 0xfffffffc00f0b947 */ /* 0x004fea000383ffff */
[----:B------:R-:W-:Y:S05]  /*16750*/  BRA `(.L_x_367) ;  /* 0xffffff9800247947 */ /* 0x000fea000383ffff */
.L_x_181:
[----:B--2---:R2:W3:Y:S02]  /*16760*/  SYNCS.PHASECHK.TRANS64.TRYWAIT P3, [R20+URZ+0x30], R21 ;  /* 0x00003015140075a7 */ /* 0x0044e4000806017f */
[----:B---3--:R-:W-:Y:S05]  /*16770*/  @!P3 NANOSLEEP.SYNCS 0x989680 ;  /* 0x009896800000b95d */ /* 0x008fea0003900000 */
[----:B------:R-:W3:Y:S02]  /*16780*/  @!P3 SYNCS.PHASECHK.TRANS64 P3, [R20+URZ+0x30], R21 ;  /* 0x000030151400b5a7 */ /* 0x000ee4000806007f */
[----:B---3--:R-:W-:Y:S05]  /*16790*/  @!P3 BRA `(.L_x_181) ;  /* 0xfffffffc00f0b947 */ /* 0x008fea000383ffff */
[----:B------:R-:W-:Y:S05]  /*167a0*/  BRA `(.L_x_368) ;  /* 0xffffffa000207947 */ /* 0x000fea000383ffff */
.L_x_191:
[----:B--2---:R2:W3:Y:S02]  /*167b0*/  SYNCS.PHASECHK.TRANS64.TRYWAIT P3, [R20+URZ+0x30], R21 ;  /* 0x00003015140075a7 */ /* 0x0044e4000806017f */
[----:B---3--:R-:W-:Y:S05]  /*167c0*/  @!P3 NANOSLEEP.SYNCS 0x989680 ;  /* 0x009896800000b95d */ /* 0x008fea0003900000 */
[----:B------:R-:W3:Y:S02]  /*167d0*/  @!P3 SYNCS.PHASECHK.TRANS64 P3, [R20+URZ+0x30], R21 ;  /* 0x000030151400b5a7 */ /* 0x000ee4000806007f */
[----:B---3--:R-:W-:Y:S05]  /*167e0*/  @!P3 BRA `(.L_x_191) ;  /* 0xfffffffc00f0b947 */ /* 0x008fea000383ffff */
[----:B------:R-:W-:Y:S05]  /*167f0*/  BRA `(.L_x_369) ;  /* 0xffffffa400dc7947 */ /* 0x000fea000383ffff */
.L_x_201:
[----:B--2---:R2:W3:Y:S02]  /*16800*/  SYNCS.PHASECHK.TRANS64.TRYWAIT P3, [R14+URZ+0x30], R13 ;  /* 0x0000300d0e0075a7 */ /* 0x0044e4000806017f */
[----:B---3--:R-:W-:Y:S05]  /*16810*/  @!P3 NANOSLEEP.SYNCS 0x989680 ;  /* 0x009896800000b95d */ /* 0x008fea0003900000 */
[----:B------:R-:W3:Y:S02]  /*16820*/  @!P3 SYNCS.PHASECHK.TRANS64 P3, [R14+URZ+0x30], R13 ;  /* 0x0000300d0e00b5a7 */ /* 0x000ee4000806007f */
[----:B---3--:R-:W-:Y:S05]  /*16830*/  @!P3 BRA `(.L_x_201) ;  /* 0xfffffffc00f0b947 */ /* 0x008fea000383ffff */
[----:B------:R-:W-:Y:S05]  /*16840*/  BRA `(.L_x_370) ;  /* 0xffffffac00d87947 */ /* 0x000fea000383ffff */
.L_x_221:
[----:B-1----:R-:W-:-:S04]  /*16850*/  MOV R7, UR4 ;  /* 0x0000000400077c02 */ /* 0x002fc80008000f00 */
[----:B------:R1:W2:Y:S03]  /*16860*/  SYNCS.PHASECHK.TRANS64.TRYWAIT P0, [R7+URZ+0x78], R0 ;  /* 0x00007800070075a7 */ /* 0x0002a6000800017f */
[----:B--2---:R-:W-:Y:S05]  /*16870*/  @!P0 NANOSLEEP.SYNCS 0x989680 ;  /* 0x009896800000895d */ /* 0x004fea0003900000 */
[----:B------:R-:W2:Y:S02]  /*16880*/  @!P0 SYNCS.PHASECHK.TRANS64 P0, [R7+URZ+0x78], R0 ;  /* 0x00007800070085a7 */ /* 0x000ea4000800007f */
[----:B--2---:R-:W-:Y:S05]  /*16890*/  @!P0 BRA `(.L_x_221) ;  /* 0xfffffffc00ec8947 */ /* 0x004fea000383ffff */
[----:B------:R-:W-:Y:S05]  /*168a0*/  BRA `(.L_x_220) ;  /* 0xffffffc4009c7947 */ /* 0x000fea000383ffff */
.L_x_230:
[----:B-1--4-:R-:W-:-:S04]  /*168b0*/  IMAD.U32 R3, RZ, RZ, UR13 ;  /* 0x0000000dff037e24 */ /* 0x012fc8000f8e00ff */
[----:B------:R1:W2:Y:S03]  /*168c0*/  SYNCS.PHASECHK.TRANS64.TRYWAIT P2, [R3+URZ+0x50], R0 ;  /* 0x00005000030075a7 */ /* 0x0002a6000804017f */
[----:B--2---:R-:W-:Y:S05]  /*168d0*/  @!P2 NANOSLEEP.SYNCS 0x989680 ;  /* 0x009896800000a95d */ /* 0x004fea0003900000 */
[----:B------:R-:W2:Y:S02]  /*168e0*/  @!P2 SYNCS.PHASECHK.TRANS64 P2, [R3+URZ+0x50], R0 ;  /* 0x000050000300a5a7 */ /* 0x000ea4000804007f */
[----:B--2---:R-:W-:Y:S05]  /*168f0*/  @!P2 BRA `(.L_x_230) ;  /* 0xfffffffc00eca947 */ /* 0x004fea000383ffff */
[----:B------:R-:W-:Y:S05]  /*16900*/  BRA `(.L_x_371) ;  /* 0xffffffc800847947 */ /* 0x000fea000383ffff */
.L_x_236:
[----:B-1--4-:R-:W-:-:S04]  /*16910*/  MOV R3, UR13 ;  /* 0x0000000d00037c02 */ /* 0x012fc80008000f00 */
[----:B------:R1:W3:Y:S03]  /*16920*/  SYNCS.PHASECHK.TRANS64.TRYWAIT P2, [R3+URZ+0x58], R0 ;  /* 0x00005800030075a7 */ /* 0x0002e6000804017f */
[----:B---3--:R-:W-:Y:S05]  /*16930*/  @!P2 NANOSLEEP.SYNCS 0x989680 ;  /* 0x009896800000a95d */ /* 0x008fea0003900000 */
[----:B------:R-:W3:Y:S02]  /*16940*/  @!P2 SYNCS.PHASECHK.TRANS64 P2, [R3+URZ+0x58], R0 ;  /* 0x000058000300a5a7 */ /* 0x000ee4000804007f */
[----:B---3--:R-:W-:Y:S05]  /*16950*/  @!P2 BRA `(.L_x_236) ;  /* 0xfffffffc00eca947 */ /* 0x008fea000383ffff */
[----:B------:R-:W-:Y:S05]  /*16960*/  BRA `(.L_x_372) ;  /* 0xffffffc800cc7947 */ /* 0x000fea000383ffff */
.L_x_242:
[----:B-1--4-:R-:W-:-:S04]  /*16970*/  MOV R3, UR13 ;  /* 0x0000000d00037c02 */ /* 0x012fc80008000f00 */
[----:B------:R1:W4:Y:S03]  /*16980*/  SYNCS.PHASECHK.TRANS64.TRYWAIT P2, [R3+URZ+0x60], R0 ;  /* 0x00006000030075a7 */ /* 0x000326000804017f */
[----:B----4-:R-:W-:Y:S05]  /*16990*/  @!P2 NANOSLEEP.SYNCS 0x989680 ;  /* 0x009896800000a95d */ /* 0x010fea0003900000 */
[----:B------:R-:W4:Y:S02]  /*169a0*/  @!P2 SYNCS.PHASECHK.TRANS64 P2, [R3+URZ+0x60], R0 ;  /* 0x000060000300a5a7 */ /* 0x000f24000804007f */
[----:B----4-:R-:W-:Y:S05]  /*169b0*/  @!P2 BRA `(.L_x_242) ;  /* 0xfffffffc00eca947 */ /* 0x010fea000383ffff */
[----:B------:R-:W-:Y:S05]  /*169c0*/  BRA `(.L_x_373) ;  /* 0xffffffcc00207947 */ /* 0x000fea000383ffff */
.L_x_248:
[----:B-1--4-:R-:W-:-:S04]  /*169d0*/  IMAD.U32 R3, RZ, RZ, UR13 ;  /* 0x0000000dff037e24 */ /* 0x012fc8000f8e00ff */
[----:B------:R1:W4:Y:S03]  /*169e0*/  SYNCS.PHASECHK.TRANS64.TRYWAIT P2, [R3+URZ+0x68], R0 ;  /* 0x00006800030075a7 */ /* 0x000326000804017f */
[----:B----4-:R-:W-:Y:S05]  /*169f0*/  @!P2 NANOSLEEP.SYNCS 0x989680 ;  /* 0x009896800000a95d */ /* 0x010fea0003900000 */
[----:B------:R-:W4:Y:S02]  /*16a00*/  @!P2 SYNCS.PHASECHK.TRANS64 P2, [R3+URZ+0x68], R0 ;  /* 0x000068000300a5a7 */ /* 0x000f24000804007f */
[----:B----4-:R-:W-:Y:S05]  /*16a10*/  @!P2 BRA `(.L_x_248) ;  /* 0xfffffffc00eca947 */ /* 0x010fea000383ffff */
[----:B------:R-:W-:Y:S05]  /*16a20*/  BRA `(.L_x_374) ;  /* 0xffffffcc006c7947 */ /* 0x000fea000383ffff */
.L_x_254:
[----:B-1----:R-:W-:-:S04]  /*16a30*/  MOV R3, UR13 ;  /* 0x0000000d00037c02 */ /* 0x002fc80008000f00 */
[----:B------:R1:W2:Y:S03]  /*16a40*/  SYNCS.PHASECHK.TRANS64.TRYWAIT P2, [R3+URZ+0x50], R2 ;  /* 0x00005002030075a7 */ /* 0x0002a6000804017f */
[----:B--2---:R-:W-:Y:S05]  /*16a50*/  @!P2 NANOSLEEP.SYNCS 0x989680 ;  /* 0x009896800000a95d */ /* 0x004fea0003900000 */
[----:B------:R-:W2:Y:S02]  /*16a60*/  @!P2 SYNCS.PHASECHK.TRANS64 P2, [R3+URZ+0x50], R2 ;  /* 0x000050020300a5a7 */ /* 0x000ea4000804007f */
[----:B--2---:R-:W-:Y:S05]  /*16a70*/  @!P2 BRA `(.L_x_254) ;  /* 0xfffffffc00eca947 */ /* 0x004fea000383ffff */
[----:B------:R-:W-:Y:S05]  /*16a80*/  BRA `(.L_x_375) ;  /* 0xffffffcc00c07947 */ /* 0x000fea000383ffff */
.L_x_260:
[----:B-12---:R-:W-:-:S04]  /*16a90*/  MOV R3, UR13 ;  /* 0x0000000d00037c02 */ /* 0x006fc80008000f00 */
[----:B------:R1:W2:Y:S03]  /*16aa0*/  SYNCS.PHASECHK.TRANS64.TRYWAIT P2, [R3+URZ+0x58], R2 ;  /* 0x00005802030075a7 */ /* 0x0002a6000804017f */
[----:B--2---:R-:W-:Y:S05]  /*16ab0*/  @!P2 NANOSLEEP.SYNCS 0x989680 ;  /* 0x009896800000a95d */ /* 0x004fea0003900000 */
[----:B------:R-:W2:Y:S02]  /*16ac0*/  @!P2 SYNCS.PHASECHK.TRANS64 P2, [R3+URZ+0x58], R2 ;  /* 0x000058020300a5a7 */ /* 0x000ea4000804007f */
[----:B--2---:R-:W-:Y:S05]  /*16ad0*/  @!P2 BRA `(.L_x_260) ;  /* 0xfffffffc00eca947 */ /* 0x004fea000383ffff */
[----:B------:R-:W-:Y:S05]  /*16ae0*/  BRA `(.L_x_376) ;  /* 0xffffffd000007947 */ /* 0x000fea000383ffff */
.L_x_266:
[----:B-123--:R-:W-:-:S04]  /*16af0*/  IMAD.U32 R3, RZ, RZ, UR13 ;  /* 0x0000000dff037e24 */ /* 0x00efc8000f8e00ff */
[----:B------:R1:W2:Y:S03]  /*16b00*/  SYNCS.PHASECHK.TRANS64.TRYWAIT P2, [R3+URZ+0x60], R2 ;  /* 0x00006002030075a7 */ /* 0x0002a6000804017f */
[----:B--2---:R-:W-:Y:S05]  /*16b10*/  @!P2 NANOSLEEP.SYNCS 0x989680 ;  /* 0x009896800000a95d */ /* 0x004fea0003900000 */
[----:B------:R-:W2:Y:S02]  /*16b20*/  @!P2 SYNCS.PHASECHK.TRANS64 P2, [R3+URZ+0x60], R2 ;  /* 0x000060020300a5a7 */ /* 0x000ea4000804007f */
[----:B--2---:R-:W-:Y:S05]  /*16b30*/  @!P2 BRA `(.L_x_266) ;  /* 0xfffffffc00eca947 */ /* 0x004fea000383ffff */
[----:B------:R-:W-:Y:S05]  /*16b40*/  BRA `(.L_x_377) ;  /* 0xffffffd000487947 */ /* 0x000fea000383ffff */
.L_x_272:
[----:B-1234-:R-:W-:-:S04]  /*16b50*/  MOV R3, UR13 ;  /* 0x0000000d00037c02 */ /* 0x01efc80008000f00 */
[----:B------:R1:W2:Y:S03]  /*16b60*/  SYNCS.PHASECHK.TRANS64.TRYWAIT P2, [R3+URZ+0x68], R2 ;  /* 0x00006802030075a7 */ /* 0x0002a6000804017f */
[----:B--2---:R-:W-:Y:S05]  /*16b70*/  @!P2 NANOSLEEP.SYNCS 0x989680 ;  /* 0x009896800000a95d */ /* 0x004fea0003900000 */
[----:B------:R-:W2:Y:S02]  /*16b80*/  @!P2 SYNCS.PHASECHK.TRANS64 P2, [R3+URZ+0x68], R2 ;  /* 0x000068020300a5a7 */ /* 0x000ea4000804007f */
[----:B--2---:R-:W-:Y:S05]  /*16b90*/  @!P2 BRA `(.L_x_272) ;  /* 0xfffffffc00eca947 */ /* 0x004fea000383ffff */
[----:B------:R-:W-:Y:S05]  /*16ba0*/  BRA `(.L_x_378) ;  /* 0xffffffd000887947 */ /* 0x000fea000383ffff */
.L_x_278:
[----:B-1234-:R-:W-:-:S04]  /*16bb0*/  MOV R3, UR13 ;  /* 0x0000000d00037c02 */ /* 0x01efc80008000f00 */
[----:B------:R1:W2:Y:S03]  /*16bc0*/  SYNCS.PHASECHK.TRANS64.TRYWAIT P2, [R3+URZ+0x50], R0 ;  /* 0x00005000030075a7 */ /* 0x0002a6000804017f */
[----:B--2---:R-:W-:Y:S05]  /*16bd0*/  @!P2 NANOSLEEP.SYNCS 0x989680 ;  /* 0x009896800000a95d */ /* 0x004fea0003900000 */
[----:B------:R-:W2:Y:S02]  /*16be0*/  @!P2 SYNCS.PHASECHK.TRANS64 P2, [R3+URZ+0x50], R0 ;  /* 0x000050000300a5a7 */ /* 0x000ea4000804007f */
[----:B--2---:R-:W-:Y:S05]  /*16bf0*/  @!P2 BRA `(.L_x_278) ;  /* 0xfffffffc00eca947 */ /* 0x004fea000383ffff */
[----:B------:R-:W-:Y:S05]  /*16c00*/  BRA `(.L_x_379) ;  /* 0xffffffd000d07947 */ /* 0x000fea000383ffff */
.L_x_284:
[----:B-1234-:R-:W-:-:S04]  /*16c10*/  IMAD.U32 R3, RZ, RZ, UR13 ;  /* 0x0000000dff037e24 */ /* 0x01efc8000f8e00ff */
[----:B------:R1:W2:Y:S03]  /*16c20*/  SYNCS.PHASECHK.TRANS64.TRYWAIT P2, [R3+URZ+0x58], R0 ;  /* 0x00005800030075a7 */ /* 0x0002a6000804017f */
[----:B--2---:R-:W-:Y:S05]  /*16c30*/  @!P2 NANOSLEEP.SYNCS 0x989680 ;  /* 0x009896800000a95d */ /* 0x004fea0003900000 */
[----:B------:R-:W2:Y:S02]  /*16c40*/  @!P2 SYNCS.PHASECHK.TRANS64 P2, [R3+URZ+0x58], R0 ;  /* 0x000058000300a5a7 */ /* 0x000ea4000804007f */
[----:B--2---:R-:W-:Y:S05]  /*16c50*/  @!P2 BRA `(.L_x_284) ;  /* 0xfffffffc00eca947 */ /* 0x004fea000383ffff */
[----:B------:R-:W-:Y:S05]  /*16c60*/  BRA `(.L_x_380) ;  /* 0xffffffd400147947 */ /* 0x000fea000383ffff */
.L_x_290:
[----:B-1234-:R-:W-:-:S04]  /*16c70*/  MOV R3, UR13 ;  /* 0x0000000d00037c02 */ /* 0x01efc80008000f00 */
[----:B------:R1:W2:Y:S03]  /*16c80*/  SYNCS.PHASECHK.TRANS64.TRYWAIT P2, [R3+URZ+0x60], R0 ;  /* 0x00006000030075a7 */ /* 0x0002a6000804017f */
[----:B--2---:R-:W-:Y:S05]  /*16c90*/  @!P2 NANOSLEEP.SYNCS 0x989680 ;  /* 0x009896800000a95d */ /* 0x004fea0003900000 */
[----:B------:R-:W2:Y:S02]  /*16ca0*/  @!P2 SYNCS.PHASECHK.TRANS64 P2, [R3+URZ+0x60], R0 ;  /* 0x000060000300a5a7 */ /* 0x000ea4000804007f */
[----:B--2---:R-:W-:Y:S05]  /*16cb0*/  @!P2 BRA `(.L_x_290) ;  /* 0xfffffffc00eca947 */ /* 0x004fea000383ffff */
[----:B------:R-:W-:Y:S05]  /*16cc0*/  BRA `(.L_x_381) ;  /* 0xffffffd4005c7947 */ /* 0x000fea000383ffff */
.L_x_296:
[----:B-1234-:R-:W-:-:S04]  /*16cd0*/  MOV R3, UR13 ;  /* 0x0000000d00037c02 */ /* 0x01efc80008000f00 */
[----:B------:R1:W2:Y:S03]  /*16ce0*/  SYNCS.PHASECHK.TRANS64.TRYWAIT P2, [R3+URZ+0x68], R0 ;  /* 0x00006800030075a7 */ /* 0x0002a6000804017f */
[----:B--2---:R-:W-:Y:S05]  /*16cf0*/  @!P2 NANOSLEEP.SYNCS 0x989680 ;  /* 0x009896800000a95d */ /* 0x004fea0003900000 */
[----:B------:R-:W2:Y:S02]  /*16d00*/  @!P2 SYNCS.PHASECHK.TRANS64 P2, [R3+URZ+0x68], R0 ;  /* 0x000068000300a5a7 */ /* 0x000ea4000804007f */
[----:B--2---:R-:W-:Y:S05]  /*16d10*/  @!P2 BRA `(.L_x_296) ;  /* 0xfffffffc00eca947 */ /* 0x004fea000383ffff */
[----:B------:R-:W-:Y:S05]  /*16d20*/  BRA `(.L_x_382) ;  /* 0xffffffd400a07947 */ /* 0x000fea000383ffff */
.L_x_302:
[----:B-1234-:R-:W-:-:S04]  /*16d30*/  IMAD.U32 R3, RZ, RZ, UR13 ;  /* 0x0000000dff037e24 */ /* 0x01efc8000f8e00ff */
[----:B------:R1:W2:Y:S03]  /*16d40*/  SYNCS.PHASECHK.TRANS64.TRYWAIT P2, [R3+URZ+0x50], R2 ;  /* 0x00005002030075a7 */ /* 0x0002a6000804017f */
[----:B--2---:R-:W-:Y:S05]  /*16d50*/  @!P2 NANOSLEEP.SYNCS 0x989680 ;  /* 0x009896800000a95d */ /* 0x004fea0003900000 */
[----:B------:R-:W2:Y:S02]  /*16d60*/  @!P2 SYNCS.PHASECHK.TRANS64 P2, [R3+URZ+0x50], R2 ;  /* 0x000050020300a5a7 */ /* 0x000ea4000804007f */
[----:B--2---:R-:W-:Y:S05]  /*16d70*/  @!P2 BRA `(.L_x_302) ;  /* 0xfffffffc00eca947 */ /* 0x004fea000383ffff */
[----:B------:R-:W-:Y:S05]  /*16d80*/  BRA `(.L_x_383) ;  /* 0xffffffd400e87947 */ /* 0x000fea000383ffff */
.L_x_308:
[----:B-1234-:R-:W-:-:S04]  /*16d90*/  MOV R3, UR13 ;  /* 0x0000000d00037c02 */ /* 0x01efc80008000f00 */
[----:B------:R1:W2:Y:S03]  /*16da0*/  SYNCS.PHASECHK.TRANS64.TRYWAIT P2, [R3+URZ+0x58], R2 ;  /* 0x00005802030075a7 */ /* 0x0002a6000804017f */
[----:B--2---:R-:W-:Y:S05]  /*16db0*/  @!P2 NANOSLEEP.SYNCS 0x989680 ;  /* 0x009896800000a95d */ /* 0x004fea0003900000 */
[----:B------:R-:W2:Y:S02]  /*16dc0*/  @!P2 SYNCS.PHASECHK.TRANS64 P2, [R3+URZ+0x58], R2 ;  /* 0x000058020300a5a7 */ /* 0x000ea4000804007f */
[----:B--2---:R-:W-:Y:S05]  /*16dd0*/  @!P2 BRA `(.L_x_308) ;  /* 0xfffffffc00eca947 */ /* 0x004fea000383ffff */
[----:B------:R-:W-:Y:S05]  /*16de0*/  BRA `(.L_x_384) ;  /* 0xffffffd8002c7947 */ /* 0x000fea000383ffff */
.L_x_314:
[----:B-1234-:R-:W-:-:S04]  /*16df0*/  MOV R3, UR13 ;  /* 0x0000000d00037c02 */ /* 0x01efc80008000f00 */
[----:B------:R1:W2:Y:S03]  /*16e00*/  SYNCS.PHASECHK.TRANS64.TRYWAIT P2, [R3+URZ+0x60], R2 ;  /* 0x00006002030075a7 */ /* 0x0002a6000804017f */
[----:B--2---:R-:W-:Y:S05]  /*16e10*/  @!P2 NANOSLEEP.SYNCS 0x989680 ;  /* 0x009896800000a95d */ /* 0x004fea0003900000 */
[----:B------:R-:W2:Y:S02]  /*16e20*/  @!P2 SYNCS.PHASECHK.TRANS64 P2, [R3+URZ+0x60], R2 ;  /* 0x000060020300a5a7 */ /* 0x000ea4000804007f */
[----:B--2---:R-:W-:Y:S05]  /*16e30*/  @!P2 BRA `(.L_x_314) ;  /* 0xfffffffc00eca947 */ /* 0x004fea000383ffff */
[----:B------:R-:W-:Y:S05]  /*16e40*/  BRA `(.L_x_385) ;  /* 0xffffffd800747947 */ /* 0x000fea000383ffff */
.L_x_320:
[----:B-1234-:R-:W-:-:S04]  /*16e50*/  IMAD.U32 R3, RZ, RZ, UR13 ;  /* 0x0000000dff037e24 */ /* 0x01efc8000f8e00ff */
[----:B------:R1:W2:Y:S03]  /*16e60*/  SYNCS.PHASECHK.TRANS64.TRYWAIT P2, [R3+URZ+0x68], R2 ;  /* 0x00006802030075a7 */ /* 0x0002a6000804017f */
[----:B--2---:R-:W-:Y:S05]  /*16e70*/  @!P2 NANOSLEEP.SYNCS 0x989680 ;  /* 0x009896800000a95d */ /* 0x004fea0003900000 */
[----:B------:R-:W2:Y:S02]  /*16e80*/  @!P2 SYNCS.PHASECHK.TRANS64 P2, [R3+URZ+0x68], R2 ;  /* 0x000068020300a5a7 */ /* 0x000ea4000804007f */
[----:B--2---:R-:W-:Y:S05]  /*16e90*/  @!P2 BRA `(.L_x_320) ;  /* 0xfffffffc00eca947 */ /* 0x004fea000383ffff */
[----:B------:R-:W-:Y:S05]  /*16ea0*/  BRA `(.L_x_386) ;  /* 0xffffffd800b87947 */ /* 0x000fea000383ffff */
.L_x_330:
[----:B-1----:R1:W3:Y:S02]  /*16eb0*/  SYNCS.PHASECHK.TRANS64.TRYWAIT P1, [R0+URZ+0x50], R3 ;  /* 0x00005003000075a7 */ /* 0x0022e4000802017f */
[----:B---3--:R-:W-:Y:S05]  /*16ec0*/  @!P1 NANOSLEEP.SYNCS 0x989680 ;  /* 0x009896800000995d */ /* 0x008fea0003900000 */
[----:B------:R-:W3:Y:S02]  /*16ed0*/  @!P1 SYNCS.PHASECHK.TRANS64 P1, [R0+URZ+0x50], R3 ;  /* 0x00005003000095a7 */ /* 0x000ee4000802007f */
[----:B---3--:R-:W-:Y:S05]  /*16ee0*/  @!P1 BRA `(.L_x_330) ;  /* 0xfffffffc00f09947 */ /* 0x008fea000383ffff */
[----:B------:R-:W-:Y:S05]  /*16ef0*/  BRA `(.L_x_387) ;  /* 0xffffffe000c07947 */ /* 0x000fea000383ffff */
.L_x_332:
[----:B---3--:R3:W4:Y:S02]  /*16f00*/  SYNCS.PHASECHK.TRANS64.TRYWAIT P1, [R0+URZ+0x58], R3 ;  /* 0x00005803000075a7 */ /* 0x008724000802017f */
[----:B----4-:R-:W-:Y:S05]  /*16f10*/  @!P1 NANOSLEEP.SYNCS 0x989680 ;  /* 0x009896800000995d */ /* 0x010fea0003900000 */
[----:B------:R-:W4:Y:S02]  /*16f20*/  @!P1 SYNCS.PHASECHK.TRANS64 P1, [R0+URZ+0x58], R3 ;  /* 0x00005803000095a7 */ /* 0x000f24000802007f */
[----:B----4-:R-:W-:Y:S05]  /*16f30*/  @!P1 BRA `(.L_x_332) ;  /* 0xfffffffc00f09947 */ /* 0x010fea000383ffff */
[----:B------:R-:W-:Y:S05]  /*16f40*/  BRA `(.L_x_388) ;  /* 0xffffffe000bc7947 */ /* 0x000fea000383ffff */
.L_x_334:
[----:B----4-:R4:W1:Y:S02]  /*16f50*/  SYNCS.PHASECHK.TRANS64.TRYWAIT P1, [R0+URZ+0x60], R3 ;  /* 0x00006003000075a7 */ /* 0x010864000802017f */
[----:B-1----:R-:W-:Y:S05]  /*16f60*/  @!P1 NANOSLEEP.SYNCS 0x989680 ;  /* 0x009896800000995d */ /* 0x002fea0003900000 */
[----:B------:R-:W1:Y:S02]  /*16f70*/  @!P1 SYNCS.PHASECHK.TRANS64 P1, [R0+URZ+0x60], R3 ;  /* 0x00006003000095a7 */ /* 0x000e64000802007f */
[----:B-1----:R-:W-:Y:S05]  /*16f80*/  @!P1 BRA `(.L_x_334) ;  /* 0xfffffffc00f09947 */ /* 0x002fea000383ffff */
[----:B------:R-:W-:Y:S05]  /*16f90*/  BRA `(.L_x_389) ;  /* 0xffffffe000b87947 */ /* 0x000fea000383ffff */
.L_x_338:
[----:B------:R-:W-:Y:S01]  /*16fa0*/  BSSY B1, `(.L_x_390) ;  /* 0x0000006000017945 */ /* 0x000fe20003800000 */
[----:B------:R-:W-:-:S07]  /*16fb0*/  MOV R15, 0xffffffff ;  /* 0xffffffff000f7802 */ /* 0x000fce0000000f00 */
[----:B------:R-:W-:Y:S05]  /*16fc0*/  WARPSYNC.COLLECTIVE R15, `(.L_x_391) ;  /* 0x000000000f0c7348 */ /* 0x000fea0003c00000 */
[----:B------:R-:W-:Y:S02]  /*16fd0*/  ELECT P6, UR62, PT ;  /* 0x00000000003e782f */ /* 0x000fe400038c0000 */
[----:B------:R-:W-:Y:S01]  /*16fe0*/  MOV R14, UR62 ;  /* 0x0000003e000e7c02 */ /* 0x000fe20008000f00 */
[----:B------:R-:W-:Y:S10]  /*16ff0*/  ENDCOLLECTIVE ;  /* 0x000000000000791b */ /* 0x000ff40003800000 */
.L_x_391:
[----:B------:R-:W-:Y:S05]  /*17000*/  BSYNC B1 ;  /* 0x0000000000017941 */ /* 0x000fea0003800000 */
.L_x_390:
[----:B------:R-:W-:Y:S01]  /*17010*/  PLOP3.LUT P0, PT, P6, PT, PT, 0x80, 0x0 ;  /* 0x000000000000781c */ /* 0x000fe2000370f070 */
[----:B------:R-:W-:-:S12]  /*17020*/  BRA `(.L_x_392) ;  /* 0xffffffe400307947 */ /* 0x000fd8000383ffff */
.L_x_341:
[----:B--2---:R2:W3:Y:S02]  /*17030*/  SYNCS.PHASECHK.TRANS64.TRYWAIT P0, [R12+URZ+0x18], R7 ;  /* 0x000018070c0075a7 */ /* 0x0044e4000800017f */
[----:B---3--:R-:W-:Y:S05]  /*17040*/  @!P0 NANOSLEEP.SYNCS 0x989680 ;  /* 0x009896800000895d */ /* 0x008fea0003900000 */
[----:B------:R-:W3:Y:S02]  /*17050*/  @!P0 SYNCS.PHASECHK.TRANS64 P0, [R12+URZ+0x18], R7 ;  /* 0x000018070c0085a7 */ /* 0x000ee4000800007f */
[----:B---3--:R-:W-:Y:S05]  /*17060*/  @!P0 BRA `(.L_x_341) ;  /* 0xfffffffc00f08947 */ /* 0x008fea000383ffff */
[----:B------:R-:W-:Y:S05]  /*17070*/  BRA `(.L_x_393) ;  /* 0xffffffe400647947 */ /* 0x000fea000383ffff */
.L_x_350:
[----:B------:R-:W-:Y:S01]  /*17080*/  BSSY B0, `(.L_x_394) ;  /* 0x0000006000007945 */ /* 0x000fe20003800000 */
[----:B------:R-:W-:-:S07]  /*17090*/  MOV R15, 0xffffffff ;  /* 0xffffffff000f7802 */ /* 0x000fce0000000f00 */
[----:B------:R-:W-:Y:S05]  /*170a0*/  WARPSYNC.COLLECTIVE R15, `(.L_x_395) ;  /* 0x000000000f0c7348 */ /* 0x000fea0003c00000 */
[----:B------:R-:W-:Y:S02]  /*170b0*/  ELECT P6, UR62, PT ;  /* 0x00000000003e782f */ /* 0x000fe400038c0000 */
[----:B------:R-:W-:Y:S01]  /*170c0*/  MOV R14, UR62 ;  /* 0x0000003e000e7c02 */ /* 0x000fe20008000f00 */
[----:B------:R-:W-:Y:S10]  /*170d0*/  ENDCOLLECTIVE ;  /* 0x000000000000791b */ /* 0x000ff40003800000 */
.L_x_395:
[----:B------:R-:W-:Y:S05]  /*170e0*/  BSYNC B0 ;  /* 0x0000000000007941 */ /* 0x000fea0003800000 */
.L_x_394:
[----:B------:R-:W-:Y:S01]  /*170f0*/  PLOP3.LUT P0, PT, P6, PT, PT, 0x80, 0x0 ;  /* 0x000000000000781c */ /* 0x000fe2000370f070 */
[----:B------:R-:W-:-:S12]  /*17100*/  BRA `(.L_x_396) ;  /* 0xffffffec00d07947 */ /* 0x000fd8000383ffff */
.L_x_352:
[----:B-1----:R1:W2:Y:S02]  /*17110*/  SYNCS.PHASECHK.TRANS64.TRYWAIT P0, [R5+URZ], R2 ;  /* 0x00000002050075a7 */ /* 0x0022a4000800017f */
[----:B--2---:R-:W-:Y:S05]  /*17120*/  @!P0 NANOSLEEP.SYNCS 0x989680 ;  /* 0x009896800000895d */ /* 0x004fea0003900000 */
[----:B------:R-:W2:Y:S02]  /*17130*/  @!P0 SYNCS.PHASECHK.TRANS64 P0, [R5+URZ], R2 ;  /* 0x00000002050085a7 */ /* 0x000ea4000800007f */
[----:B--2---:R-:W-:Y:S05]  /*17140*/  @!P0 BRA `(.L_x_352) ;  /* 0xfffffffc00f08947 */ /* 0x004fea000383ffff */
[----:B------:R-:W-:Y:S05]  /*17150*/  BRA `(.L_x_397) ;  /* 0xffffffec00f47947 */ /* 0x000fea000383ffff */
.L_x_353:
[----:B-1----:R1:W2:Y:S02]  /*17160*/  SYNCS.PHASECHK.TRANS64.TRYWAIT P0, [R7+URZ], R0 ;  /* 0x00000000070075a7 */ /* 0x0022a4000800017f */
[----:B--2---:R-:W-:Y:S05]  /*17170*/  @!P0 NANOSLEEP.SYNCS 0x989680 ;  /* 0x009896800000895d */ /* 0x004fea0003900000 */
[----:B------:R-:W2:Y:S02]  /*17180*/  @!P0 SYNCS.PHASECHK.TRANS64 P0, [R7+URZ], R0 ;  /* 0x00000000070085a7 */ /* 0x000ea4000800007f */
[----:B--2---:R-:W-:Y:S05]  /*17190*/  @!P0 BRA `(.L_x_353) ;  /* 0xfffffffc00f08947 */ /* 0x004fea000383ffff */
[----:B------:R-:W-:Y:S05]  /*171a0*/  BRA `(.L_x_398) ;  /* 0xfffffff000047947 */ /* 0x000fea000383ffff */
.L_x_399:
[----:B------:R-:W-:-:S00]  /*171b0*/  BRA `(.L_x_399) ;  /* 0xfffffffc00fc7947 */ /* 0x000fc0000383ffff */
[----:B------:R-:W-:-:S00]  /*171c0*/  NOP ;  /* 0x0000000000007918 */ /* 0x000fc00000000000 */
        /* <DEDUP_REMOVED lines=11> */
.L_x_400:


//--------------------- .nv.global.init           --------------------------
	.section	.nv.global.init,"aw",@progbits
.nv.global.init:
	.type		$str$22,@object
	.size		$str$22,($str$26 - $str$22)
$str$22:
        /*0000*/ 	.byte	0x6b, 0x5f, 0x74, 0x69, 0x6c, 0x65, 0x5f, 0x63, 0x6f, 0x75, 0x6e, 0x74, 0x20, 0x3e, 0x3d, 0x20
        /*0010*/ 	.byte	0x31, 0x00
	.type		$str$26,@object
	.size		$str$26,($str$27 - $str$26)
$str$26:
        /*0012*/ 	.byte	0x28, 0x61, 0x64, 0x64, 0x72, 0x65, 0x73, 0x73, 0x20, 0x26, 0x20, 0x6d, 0x61, 0x73, 0x6b, 0x29
        /*0022*/ 	.byte	0x20, 0x3d, 0x3d, 0x20, 0x30, 0x00
	.type		$str$27,@object
	.size		$str$27,($str$23 - $str$27)
$str$27:
        /*0028*/ 	.byte	0x2f, 0x74, 0x6d, 0x70, 0x2f, 0x63, 0x75, 0x74, 0x6c, 0x61, 0x73, 0x73, 0x5f, 0x73, 0x77, 0x65
        /*0038*/ 	.byte	0x65, 0x70, 0x5f, 0x73, 0x72, 0x63, 0x2f, 0x69, 0x6e, 0x63, 0x6c, 0x75, 0x64, 0x65, 0x2f, 0x63
        /*0048*/ 	.byte	0x75, 0x74, 0x65, 0x2f, 0x70, 0x6f, 0x69, 0x6e, 0x74, 0x65, 0x72, 0x5f, 0x66, 0x6c, 0x61, 0x67
        /*0058*/ 	.byte	0x67, 0x65, 0x64, 0x2e, 0x68, 0x70, 0x70, 0x00
	.type		$str$23,@object
	.size		$str$23,(__unnamed_2 - $str$23)
$str$23:
        /*0060*/ 	.byte	0x2f, 0x74, 0x6d, 0x70, 0x2f, 0x63, 0x75, 0x74, 0x6c, 0x61, 0x73, 0x73, 0x5f, 0x73, 0x77, 0x65
        /*0070*/ 	.byte	0x65, 0x70, 0x5f, 0x73, 0x72, 0x63, 0x2f, 0x69, 0x6e, 0x63, 0x6c, 0x75, 0x64, 0x65, 0x2f, 0x63
        /*0080*/ 	.byte	0x75, 0x74, 0x6c, 0x61, 0x73, 0x73, 0x2f, 0x67, 0x65, 0x6d, 0x6d, 0x2f, 0x63, 0x6f, 0x6c, 0x6c
        /*0090*/ 	.byte	0x65, 0x63, 0x74, 0x69, 0x76, 0x65, 0x2f, 0x73, 0x6d, 0x39, 0x30, 0x5f, 0x6d, 0x6d, 0x61, 0x5f
        /*00a0*/ 	.byte	0x74, 0x6d, 0x61, 0x5f, 0x67, 0x6d, 0x6d, 0x61, 0x5f, 0x73, 0x73, 0x5f, 0x77, 0x61, 0x72, 0x70
        /*00b0*/ 	.byte	0x73, 0x70, 0x65, 0x63, 0x69, 0x61, 0x6c, 0x69, 0x7a, 0x65, 0x64, 0x2e, 0x68, 0x70, 0x70, 0x00
	.type		__unnamed_2,@object
	.size		__unnamed_2,(__unnamed_1 - __unnamed_2)
__unnamed_2:
        /* <DEDUP_REMOVED lines=28> */
        /*0280*/ 	.byte	0x36, 0x3e, 0x3e, 0x3e, 0x3e, 0x3e, 0x5d, 0x00
	.type		__unnamed_1,@object
	.size		__unnamed_1,(.L_0 - __unnamed_1)
__unnamed_1:
        /* <DEDUP_REMOVED lines=180> */
        /*0dc8*/ 	.byte	0x74, 0x65, 0x3a, 0x3a, 0x69, 0x64, 0x65, 0x6e, 0x74, 0x69, 0x74, 0x79, 0x5d, 0x00
.L_0:


//--------------------- .nv.shared._ZN7cutlass13device_kernelINS_4gemm6kernel13GemmUniversalIN4cute5tupleIJiiiiEEENS1_10collective13CollectiveMmaINS1_34MainloopSm90TmaGmmaWarpSpecializedILi3ENS5_IJNS4_1CILi1EEESB_SB_EEENS1_35KernelTmaWarpSpecializedCooperativeEEENS5_IJNSA_ILi256EEESF_NSA_ILi64EEEEEENS_6half_tENS5_IJlSB_lEEESI_SJ_NS4_8TiledMMAINS4_8MMA_AtomIJNS4_4SM904GMMA26MMA_64x256x16_F32F16F16_SSILNSN_5MajorE0ELSP_0ELNSN_7ScaleInE1ELSQ_1EEEEEENS4_6LayoutINS5_IJNSA_ILi2EEESB_SB_EEENS5_IJSB_NSA_ILi0EEESW_EEEEENS5_IJNS4_10UnderscoreESZ_SZ_EEEEENS4_13SM90_TMA_LOADENS4_14ComposedLayoutINS4_7SwizzleILi3ELi4ELi3EEENS4_18smem_ptr_flag_bitsILi16EEENST_INS5_IJNSA_ILi8EEESG_EEENS5_IJSG_SB_EEEEEEEvNS4_8identityES12_S1C_vS1D_EENS_8epilogue10collective18CollectiveEpilogueINS1F_22Sm90TmaWarpSpecializedILi4ELi2ELi16ELb1ELb0EEEJSH_NS5_IJNSA_ILi128EEENSA_ILi32EEEEEESI_SJ_SI_SJ_NS1F_6fusion15FusionCallbacksIS1J_NS1N_17LinCombPerRowBiasISI_fSI_SI_fLi8ELNS_15FloatRoundStyleE2EEESH_S1M_JEEES12_NS13_INS14_ILi2ELi4ELi3EEES17_NST_INS5_IJS18_S1L_EEENS5_IJS1L_SB_EEEEEEENS4_17SM75_U32x4_LDSM_NENS4_14SM90_TMA_STOREES1X_NS4_17SM90_U32x4_STSM_NENS4_9Copy_AtomIJS20_SI_EEEvEEEvvEEEEvNT_6ParamsE --------------------------
	.section	.nv.shared._ZN7cutlass13device_kernelINS_4gemm6kernel13GemmUniversalIN4cute5tupleIJiiiiEEENS1_10collective13CollectiveMmaINS1_34MainloopSm90TmaGmmaWarpSpecializedILi3ENS5_IJNS4_1CILi1EEESB_SB_EEENS1_35KernelTmaWarpSpecializedCooperativeEEENS5_IJNSA_ILi256EEESF_NSA_ILi64EEEEEENS_6half_tENS5_IJlSB_lEEESI_SJ_NS4_8TiledMMAINS4_8MMA_AtomIJNS4_4SM904GMMA26MMA_64x256x16_F32F16F16_SSILNSN_5MajorE0ELSP_0ELNSN_7ScaleInE1ELSQ_1EEEEEENS4_6LayoutINS5_IJNSA_ILi2EEESB_SB_EEENS5_IJSB_NSA_ILi0EEESW_EEEEENS5_IJNS4_10UnderscoreESZ_SZ_EEEEENS4_13SM90_TMA_LOADENS4_14ComposedLayoutINS4_7SwizzleILi3ELi4ELi3EEENS4_18smem_ptr_flag_bitsILi16EEENST_INS5_IJNSA_ILi8EEESG_EEENS5_IJSG_SB_EEEEEEEvNS4_8identityES12_S1C_vS1D_EENS_8epilogue10collective18CollectiveEpilogueINS1F_22Sm90TmaWarpSpecializedILi4ELi2ELi16ELb1ELb0EEEJSH_NS5_IJNSA_ILi128EEENSA_ILi32EEEEEESI_SJ_SI_SJ_NS1F_6fusion15FusionCallbacksIS1J_NS1N_17LinCombPerRowBiasISI_fSI_SI_fLi8ELNS_15FloatRoundStyleE2EEESH_S1M_JEEES12_NS13_INS14_ILi2ELi4ELi3EEES17_NST_INS5_IJS18_S1L_EEENS5_IJS1L_SB_EEEEEEENS4_17SM75_U32x4_LDSM_NENS4_14SM90_TMA_STOREES1X_NS4_17SM90_U32x4_STSM_NENS4_9Copy_AtomIJS20_SI_EEEvEEEvvEEEEvNT_6ParamsE,"aw",@nobits
	.sectionflags	@""
	.align	16
	.zero		1024


//--------------------- .nv.shared.reserved.0     --------------------------
	.section	.nv.shared.reserved.0,"aw",@nobits
	.weak		__nv_reservedSMEM_offset_0_alias
	.size		__nv_reservedSMEM_offset_0_alias, 0, 0
	.other		__nv_reservedSMEM_offset_0_alias,@"STO_CUDA_RESERVED_SHARED STV_DEFAULT"
__nv_reservedSMEM_offset_0_alias:
	.zero		0


//--------------------- .nv.global                --------------------------
	.section	.nv.global,"aw",@nobits
.nv.global:
	.type		_ZN39_INTERNAL_ca874ccd_4_k_cu_59b20542_39834cute1_E,@object
	.size		_ZN39_INTERNAL_ca874ccd_4_k_cu_59b20542_39834cute1_E,(_ZN39_INTERNAL_ca874ccd_4_k_cu_59b20542_39834cuda3std3__45__cpo6cbeginE - _ZN39_INTERNAL_ca874ccd_4_k_cu_59b20542_39834cute1_E)
_ZN39_INTERNAL_ca874ccd_4_k_cu_59b20542_39834cute1_E:
	.zero		1
	.type		_ZN39_INTERNAL_ca874ccd_4_k_cu_59b20542_39834cuda3std3__45__cpo6cbeginE,@object
	.size		_ZN39_INTERNAL_ca874ccd_4_k_cu_59b20542_39834cuda3std3__45__cpo6cbeginE,(_ZN39_INTERNAL_ca874ccd_4_k_cu_59b20542_39834cuda3std3__48in_placeE - _ZN39_INTERNAL_ca874ccd_4_k_cu_59b20542_39834cuda3std3__45__cpo6cbeginE)
_ZN39_INTERNAL_ca874ccd_4_k_cu_59b20542_39834cuda3std3__45__cpo6cbeginE:
	.zero		1
	.type		_ZN39_INTERNAL_ca874ccd_4_k_cu_59b20542_39834cuda3std3__48in_placeE,@object
	.size		_ZN39_INTERNAL_ca874ccd_4_k_cu_59b20542_39834cuda3std3__48in_placeE,(_ZN39_INTERNAL_ca874ccd_4_k_cu_59b20542_39834cuda3std6ranges3__45__cpo9iter_moveE - _ZN39_INTERNAL_ca874ccd_4_k_cu_59b20542_39834cuda3std3__48in_placeE)
_ZN39_INTERNAL_ca874ccd_4_k_cu_59b20542_39834cuda3std3__48in_placeE:
	.zero		1
	.type		_ZN39_INTERNAL_ca874ccd_4_k_cu_59b20542_39834cuda3std6ranges3__45__cpo9iter_moveE,@object
	.size		_ZN39_INTERNAL_ca874ccd_4_k_cu_59b20542_39834cuda3std6ranges3__45__cpo9iter_moveE,(_ZN39_INTERNAL_ca874ccd_4_k_cu_59b20542_39834cuda3std3__45__cpo5beginE - _ZN39_INTERNAL_ca874ccd_4_k_cu_59b20542_39834cuda3std6ranges3__45__cpo9iter_moveE)
_ZN39_INTERNAL_ca874ccd_4_k_cu_59b20542_39834cuda3std6ranges3__45__cpo9iter_moveE:
	.zero		1
	.type		_ZN39_INTERNAL_ca874ccd_4_k_cu_59b20542_39834cuda3std3__45__cpo5beginE,@object
	.size		_ZN39_INTERNAL_ca874ccd_4_k_cu_59b20542_39834cuda3std3__45__cpo5beginE,(_ZN39_INTERNAL_ca874ccd_4_k_cu_59b20542_39834cuda3std3__441_GLOBAL__N__ca874ccd_4_k_cu_59b20542_39836ignoreE - _ZN39_INTERNAL_ca874ccd_4_k_cu_59b20542_39834cuda3std3__45__cpo5beginE)
_ZN39_INTERNAL_ca874ccd_4_k_cu_59b20542_39834cuda3std3__45__cpo5beginE:
	.zero		1
	.type		_ZN39_INTERNAL_ca874ccd_4_k_cu_59b20542_39834cuda3std3__441_GLOBAL__N__ca874ccd_4_k_cu_59b20542_39836ignoreE,@object
	.size		_ZN39_INTERNAL_ca874ccd_4_k_cu_59b20542_39834cuda3std3__441_GLOBAL__N__ca874ccd_4_k_cu_59b20542_39836ignoreE,(_ZN39_INTERNAL_ca874ccd_4_k_cu_59b20542_39834cute7productE - _ZN39_INTERNAL_ca874ccd_4_k_cu_59b20542_39834cuda3std3__441_GLOBAL__N__ca874ccd_4_k_cu_59b20542_39836ignoreE)
_ZN39_INTERNAL_ca874ccd_4_k_cu_59b20542_39834cuda3std3__441_GLOBAL__N__ca874ccd_4_k_cu_59b20542_39836ignoreE:
	.zero		1
	.type		_ZN39_INTERNAL_ca874ccd_4_k_cu_59b20542_39834cute7productE,@object
	.size		_ZN39_INTERNAL_ca874ccd_4_k_cu_59b20542_39834cute7productE,(_ZN39_INTERNAL_ca874ccd_4_k_cu_59b20542_39834cuda3std3__45__cpo3endE - _ZN39_INTERNAL_ca874ccd_4_k_cu_59b20542_39834cute7productE)
_ZN39_INTERNAL_ca874ccd_4_k_cu_59b20542_39834cute7productE:
	.zero		1
	.type		_ZN39_INTERNAL_ca874ccd_4_k_cu_59b20542_39834cuda3std3__45__cpo3endE,@object
	.size		_ZN39_INTERNAL_ca874ccd_4_k_cu_59b20542_39834cuda3std3__45__cpo3endE,(_ZN39_INTERNAL_ca874ccd_4_k_cu_59b20542_39834cuda3std3__419piecewise_constructE - _ZN39_INTERNAL_ca874ccd_4_k_cu_59b20542_39834cuda3std3__45__cpo3endE)
_ZN39_INTERNAL_ca874ccd_4_k_cu_59b20542_39834cuda3std3__45__cpo3endE:
	.zero		1
	.type		_ZN39_INTERNAL_ca874ccd_4_k_cu_59b20542_39834cuda3std3__419piecewise_constructE,@object
	.size		_ZN39_INTERNAL_ca874ccd_4_k_cu_59b20542_39834cuda3std3__419piecewise_constructE,(_ZN39_INTERNAL_ca874ccd_4_k_cu_59b20542_39834cuda3std3__45__cpo4cendE - _ZN39_INTERNAL_ca874ccd_4_k_cu_59b20542_39834cuda3std3__419piecewise_constructE)
_ZN39_INTERNAL_ca874ccd_4_k_cu_59b20542_39834cuda3std3__419piecewise_constructE:
	.zero		1
	.type		_ZN39_INTERNAL_ca874ccd_4_k_cu_59b20542_39834cuda3std3__45__cpo4cendE,@object
	.size		_ZN39_INTERNAL_ca874ccd_4_k_cu_59b20542_39834cuda3std3__45__cpo4cendE,(_ZN39_INTERNAL_ca874ccd_4_k_cu_59b20542_39834cuda3std6ranges3__45__cpo4swapE - _ZN39_INTERNAL_ca874ccd_4_k_cu_59b20542_39834cuda3std3__45__cpo4cendE)
_ZN39_INTERNAL_ca874ccd_4_k_cu_59b20542_39834cuda3std3__45__cpo4cendE:
	.zero		1
	.type		_ZN39_INTERNAL_ca874ccd_4_k_cu_59b20542_39834cuda3std6ranges3__45__cpo4swapE,@object
	.size		_ZN39_INTERNAL_ca874ccd_4_k_cu_59b20542_39834cuda3std6ranges3__45__cpo4swapE,(.L_9 - _ZN39_INTERNAL_ca874ccd_4_k_cu_59b20542_39834cuda3std6ranges3__45__cpo4swapE)
_ZN39_INTERNAL_ca874ccd_4_k_cu_59b20542_39834cuda3std6ranges3__45__cpo4swapE:
	.zero		1
.L_9:


//--------------------- .nv.constant0._ZN7cutlass13device_kernelINS_4gemm6kernel13GemmUniversalIN4cute5tupleIJiiiiEEENS1_10collective13CollectiveMmaINS1_34MainloopSm90TmaGmmaWarpSpecializedILi3ENS5_IJNS4_1CILi1EEESB_SB_EEENS1_35KernelTmaWarpSpecializedCooperativeEEENS5_IJNSA_ILi256EEESF_NSA_ILi64EEEEEENS_6half_tENS5_IJlSB_lEEESI_SJ_NS4_8TiledMMAINS4_8MMA_AtomIJNS4_4SM904GMMA26MMA_64x256x16_F32F16F16_SSILNSN_5MajorE0ELSP_0ELNSN_7ScaleInE1ELSQ_1EEEEEENS4_6LayoutINS5_IJNSA_ILi2EEESB_SB_EEENS5_IJSB_NSA_ILi0EEESW_EEEEENS5_IJNS4_10UnderscoreESZ_SZ_EEEEENS4_13SM90_TMA_LOADENS4_14ComposedLayoutINS4_7SwizzleILi3ELi4ELi3EEENS4_18smem_ptr_flag_bitsILi16EEENST_INS5_IJNSA_ILi8EEESG_EEENS5_IJSG_SB_EEEEEEEvNS4_8identityES12_S1C_vS1D_EENS_8epilogue10collective18CollectiveEpilogueINS1F_22Sm90TmaWarpSpecializedILi4ELi2ELi16ELb1ELb0EEEJSH_NS5_IJNSA_ILi128EEENSA_ILi32EEEEEESI_SJ_SI_SJ_NS1F_6fusion15FusionCallbacksIS1J_NS1N_17LinCombPerRowBiasISI_fSI_SI_fLi8ELNS_15FloatRoundStyleE2EEESH_S1M_JEEES12_NS13_INS14_ILi2ELi4ELi3EEES17_NST_INS5_IJS18_S1L_EEENS5_IJS1L_SB_EEEEEEENS4_17SM75_U32x4_LDSM_NENS4_14SM90_TMA_STOREES1X_NS4_17SM90_U32x4_STSM_NENS4_9Copy_AtomIJS20_SI_EEEvEEEvvEEEEvNT_6ParamsE --------------------------
	.section	.nv.constant0._ZN7cutlass13device_kernelINS_4gemm6kernel13GemmUniversalIN4cute5tupleIJiiiiEEENS1_10collective13CollectiveMmaINS1_34MainloopSm90TmaGmmaWarpSpecializedILi3ENS5_IJNS4_1CILi1EEESB_SB_EEENS1_35KernelTmaWarpSpecializedCooperativeEEENS5_IJNSA_ILi256EEESF_NSA_ILi64EEEEEENS_6half_tENS5_IJlSB_lEEESI_SJ_NS4_8TiledMMAINS4_8MMA_AtomIJNS4_4SM904GMMA26MMA_64x256x16_F32F16F16_SSILNSN_5MajorE0ELSP_0ELNSN_7ScaleInE1ELSQ_1EEEEEENS4_6LayoutINS5_IJNSA_ILi2EEESB_SB_EEENS5_IJSB_NSA_ILi0EEESW_EEEEENS5_IJNS4_10UnderscoreESZ_SZ_EEEEENS4_13SM90_TMA_LOADENS4_14ComposedLayoutINS4_7SwizzleILi3ELi4ELi3EEENS4_18smem_ptr_flag_bitsILi16EEENST_INS5_IJNSA_ILi8EEESG_EEENS5_IJSG_SB_EEEEEEEvNS4_8identityES12_S1C_vS1D_EENS_8epilogue10collective18CollectiveEpilogueINS1F_22Sm90TmaWarpSpecializedILi4ELi2ELi16ELb1ELb0EEEJSH_NS5_IJNSA_ILi128EEENSA_ILi32EEEEEESI_SJ_SI_SJ_NS1F_6fusion15FusionCallbacksIS1J_NS1N_17LinCombPerRowBiasISI_fSI_SI_fLi8ELNS_15FloatRoundStyleE2EEESH_S1M_JEEES12_NS13_INS14_ILi2ELi4ELi3EEES17_NST_INS5_IJS18_S1L_EEENS5_IJS1L_SB_EEEEEEENS4_17SM75_U32x4_LDSM_NENS4_14SM90_TMA_STOREES1X_NS4_17SM90_U32x4_STSM_NENS4_9Copy_AtomIJS20_SI_EEEvEEEvvEEEEvNT_6ParamsE,"a",@progbits
	.sectionflags	@""
	.align	4
.nv.constant0._ZN7cutlass13device_kernelINS_4gemm6kernel13GemmUniversalIN4cute5tupleIJiiiiEEENS1_10collective13CollectiveMmaINS1_34MainloopSm90TmaGmmaWarpSpecializedILi3ENS5_IJNS4_1CILi1EEESB_SB_EEENS1_35KernelTmaWarpSpecializedCooperativeEEENS5_IJNSA_ILi256EEESF_NSA_ILi64EEEEEENS_6half_tENS5_IJlSB_lEEESI_SJ_NS4_8TiledMMAINS4_8MMA_AtomIJNS4_4SM904GMMA26MMA_64x256x16_F32F16F16_SSILNSN_5MajorE0ELSP_0ELNSN_7ScaleInE1ELSQ_1EEEEEENS4_6LayoutINS5_IJNSA_ILi2EEESB_SB_EEENS5_IJSB_NSA_ILi0EEESW_EEEEENS5_IJNS4_10UnderscoreESZ_SZ_EEEEENS4_13SM90_TMA_LOADENS4_14ComposedLayoutINS4_7SwizzleILi3ELi4ELi3EEENS4_18smem_ptr_flag_bitsILi16EEENST_INS5_IJNSA_ILi8EEESG_EEENS5_IJSG_SB_EEEEEEEvNS4_8identityES12_S1C_vS1D_EENS_8epilogue10collective18CollectiveEpilogueINS1F_22Sm90TmaWarpSpecializedILi4ELi2ELi16ELb1ELb0EEEJSH_NS5_IJNSA_ILi128EEENSA_ILi32EEEEEESI_SJ_SI_SJ_NS1F_6fusion15FusionCallbacksIS1J_NS1N_17LinCombPerRowBiasISI_fSI_SI_fLi8ELNS_15FloatRoundStyleE2EEESH_S1M_JEEES12_NS13_INS14_ILi2ELi4ELi3EEES17_NST_INS5_IJS18_S1L_EEENS5_IJS1L_SB_EEEEEEENS4_17SM75_U32x4_LDSM_NENS4_14SM90_TMA_STOREES1X_NS4_17SM90_U32x4_STSM_NENS4_9Copy_AtomIJS20_SI_EEEvEEEvvEEEEvNT_6ParamsE:
	.zero		2432


//--------------------- SYMBOLS --------------------------

	.type		.nv.reservedSmem.offset0,@object
	.size		.nv.reservedSmem.offset0,0x4
	.type		__assertfail,@function
